//
// Generated by NVIDIA NVVM Compiler
//
// Compiler Build ID: CL-36424714
// Cuda compilation tools, release 13.0, V13.0.88
// Based on NVVM 20.0.0
//

.version 9.0
.target sm_100
.address_size 64

	// .globl	_Z14predict_kernelPA28_A28_KhP6LeNet5Ph

.visible .entry _Z14predict_kernelPA28_A28_KhP6LeNet5Ph(
	.param .u64 .ptr .align 1 _Z14predict_kernelPA28_A28_KhP6LeNet5Ph_param_0,
	.param .u64 .ptr .align 1 _Z14predict_kernelPA28_A28_KhP6LeNet5Ph_param_1,
	.param .u64 .ptr .align 1 _Z14predict_kernelPA28_A28_KhP6LeNet5Ph_param_2
)
{
	.local .align 16 .b8 	__local_depot0[80464];
	.reg .b64 	%SP;
	.reg .b64 	%SPL;
	.reg .pred 	%p<23>;
	.reg .b16 	%rs<66>;
	.reg .b32 	%r<84>;
	.reg .b64 	%rd<81>;
	.reg .b64 	%fd<5166>;

	mov.u64 	%SPL, __local_depot0;
	ld.param.u64 	%rd25, [_Z14predict_kernelPA28_A28_KhP6LeNet5Ph_param_0];
	ld.param.u64 	%rd26, [_Z14predict_kernelPA28_A28_KhP6LeNet5Ph_param_1];
	cvta.to.global.u64 	%rd1, %rd26;
	add.u64 	%rd2, %SPL, 0;
	add.u64 	%rd3, %SPL, 8192;
	mov.u32 	%r24, %tid.x;
	mov.u32 	%r25, %ctaid.x;
	mov.u32 	%r26, %ntid.x;
	mad.lo.s32 	%r1, %r25, %r26, %r24;
	setp.gt.s32 	%p1, %r1, 9999;
	@%p1 bra 	$L__BB0_26;
	cvta.to.global.u64 	%rd30, %rd25;
	mul.wide.s32 	%rd31, %r1, 784;
	add.s64 	%rd4, %rd30, %rd31;
	mov.f64 	%fd5159, 0d0000000000000000;
	st.local.v2.f64 	[%rd2], {%fd5159, %fd5159};
	st.local.v2.f64 	[%rd2+16], {%fd5159, %fd5159};
	st.local.v2.f64 	[%rd2+32], {%fd5159, %fd5159};
	st.local.v2.f64 	[%rd2+48], {%fd5159, %fd5159};
	st.local.v2.f64 	[%rd2+64], {%fd5159, %fd5159};
	st.local.v2.f64 	[%rd2+80], {%fd5159, %fd5159};
	st.local.v2.f64 	[%rd2+96], {%fd5159, %fd5159};
	st.local.v2.f64 	[%rd2+112], {%fd5159, %fd5159};
	st.local.v2.f64 	[%rd2+128], {%fd5159, %fd5159};
	st.local.v2.f64 	[%rd2+144], {%fd5159, %fd5159};
	st.local.v2.f64 	[%rd2+160], {%fd5159, %fd5159};
	st.local.v2.f64 	[%rd2+176], {%fd5159, %fd5159};
	st.local.v2.f64 	[%rd2+192], {%fd5159, %fd5159};
	st.local.v2.f64 	[%rd2+208], {%fd5159, %fd5159};
	st.local.v2.f64 	[%rd2+224], {%fd5159, %fd5159};
	st.local.v2.f64 	[%rd2+240], {%fd5159, %fd5159};
	st.local.v2.f64 	[%rd2+256], {%fd5159, %fd5159};
	st.local.v2.f64 	[%rd2+272], {%fd5159, %fd5159};
	st.local.v2.f64 	[%rd2+288], {%fd5159, %fd5159};
	st.local.v2.f64 	[%rd2+304], {%fd5159, %fd5159};
	st.local.v2.f64 	[%rd2+320], {%fd5159, %fd5159};
	st.local.v2.f64 	[%rd2+336], {%fd5159, %fd5159};
	st.local.v2.f64 	[%rd2+352], {%fd5159, %fd5159};
	st.local.v2.f64 	[%rd2+368], {%fd5159, %fd5159};
	st.local.v2.f64 	[%rd2+384], {%fd5159, %fd5159};
	st.local.v2.f64 	[%rd2+400], {%fd5159, %fd5159};
	st.local.v2.f64 	[%rd2+416], {%fd5159, %fd5159};
	st.local.v2.f64 	[%rd2+432], {%fd5159, %fd5159};
	st.local.v2.f64 	[%rd2+448], {%fd5159, %fd5159};
	st.local.v2.f64 	[%rd2+464], {%fd5159, %fd5159};
	st.local.v2.f64 	[%rd2+480], {%fd5159, %fd5159};
	st.local.v2.f64 	[%rd2+496], {%fd5159, %fd5159};
	st.local.v2.f64 	[%rd2+512], {%fd5159, %fd5159};
	st.local.v2.f64 	[%rd2+528], {%fd5159, %fd5159};
	st.local.v2.f64 	[%rd2+544], {%fd5159, %fd5159};
	st.local.v2.f64 	[%rd2+560], {%fd5159, %fd5159};
	st.local.v2.f64 	[%rd2+576], {%fd5159, %fd5159};
	st.local.v2.f64 	[%rd2+592], {%fd5159, %fd5159};
	st.local.v2.f64 	[%rd2+608], {%fd5159, %fd5159};
	st.local.v2.f64 	[%rd2+624], {%fd5159, %fd5159};
	st.local.v2.f64 	[%rd2+640], {%fd5159, %fd5159};
	st.local.v2.f64 	[%rd2+656], {%fd5159, %fd5159};
	st.local.v2.f64 	[%rd2+672], {%fd5159, %fd5159};
	st.local.v2.f64 	[%rd2+688], {%fd5159, %fd5159};
	st.local.v2.f64 	[%rd2+704], {%fd5159, %fd5159};
	st.local.v2.f64 	[%rd2+720], {%fd5159, %fd5159};
	st.local.v2.f64 	[%rd2+736], {%fd5159, %fd5159};
	st.local.v2.f64 	[%rd2+752], {%fd5159, %fd5159};
	st.local.v2.f64 	[%rd2+768], {%fd5159, %fd5159};
	st.local.v2.f64 	[%rd2+784], {%fd5159, %fd5159};
	st.local.v2.f64 	[%rd2+800], {%fd5159, %fd5159};
	st.local.v2.f64 	[%rd2+816], {%fd5159, %fd5159};
	st.local.v2.f64 	[%rd2+832], {%fd5159, %fd5159};
	st.local.v2.f64 	[%rd2+848], {%fd5159, %fd5159};
	st.local.v2.f64 	[%rd2+864], {%fd5159, %fd5159};
	st.local.v2.f64 	[%rd2+880], {%fd5159, %fd5159};
	st.local.v2.f64 	[%rd2+896], {%fd5159, %fd5159};
	st.local.v2.f64 	[%rd2+912], {%fd5159, %fd5159};
	st.local.v2.f64 	[%rd2+928], {%fd5159, %fd5159};
	st.local.v2.f64 	[%rd2+944], {%fd5159, %fd5159};
	st.local.v2.f64 	[%rd2+960], {%fd5159, %fd5159};
	st.local.v2.f64 	[%rd2+976], {%fd5159, %fd5159};
	st.local.v2.f64 	[%rd2+992], {%fd5159, %fd5159};
	st.local.v2.f64 	[%rd2+1008], {%fd5159, %fd5159};
	st.local.v2.f64 	[%rd2+1024], {%fd5159, %fd5159};
	st.local.v2.f64 	[%rd2+1040], {%fd5159, %fd5159};
	st.local.v2.f64 	[%rd2+1056], {%fd5159, %fd5159};
	st.local.v2.f64 	[%rd2+1072], {%fd5159, %fd5159};
	st.local.v2.f64 	[%rd2+1088], {%fd5159, %fd5159};
	st.local.v2.f64 	[%rd2+1104], {%fd5159, %fd5159};
	st.local.v2.f64 	[%rd2+1120], {%fd5159, %fd5159};
	st.local.v2.f64 	[%rd2+1136], {%fd5159, %fd5159};
	st.local.v2.f64 	[%rd2+1152], {%fd5159, %fd5159};
	st.local.v2.f64 	[%rd2+1168], {%fd5159, %fd5159};
	st.local.v2.f64 	[%rd2+1184], {%fd5159, %fd5159};
	st.local.v2.f64 	[%rd2+1200], {%fd5159, %fd5159};
	st.local.v2.f64 	[%rd2+1216], {%fd5159, %fd5159};
	st.local.v2.f64 	[%rd2+1232], {%fd5159, %fd5159};
	st.local.v2.f64 	[%rd2+1248], {%fd5159, %fd5159};
	st.local.v2.f64 	[%rd2+1264], {%fd5159, %fd5159};
	st.local.v2.f64 	[%rd2+1280], {%fd5159, %fd5159};
	st.local.v2.f64 	[%rd2+1296], {%fd5159, %fd5159};
	st.local.v2.f64 	[%rd2+1312], {%fd5159, %fd5159};
	st.local.v2.f64 	[%rd2+1328], {%fd5159, %fd5159};
	st.local.v2.f64 	[%rd2+1344], {%fd5159, %fd5159};
	st.local.v2.f64 	[%rd2+1360], {%fd5159, %fd5159};
	st.local.v2.f64 	[%rd2+1376], {%fd5159, %fd5159};
	st.local.v2.f64 	[%rd2+1392], {%fd5159, %fd5159};
	st.local.v2.f64 	[%rd2+1408], {%fd5159, %fd5159};
	st.local.v2.f64 	[%rd2+1424], {%fd5159, %fd5159};
	st.local.v2.f64 	[%rd2+1440], {%fd5159, %fd5159};
	st.local.v2.f64 	[%rd2+1456], {%fd5159, %fd5159};
	st.local.v2.f64 	[%rd2+1472], {%fd5159, %fd5159};
	st.local.v2.f64 	[%rd2+1488], {%fd5159, %fd5159};
	st.local.v2.f64 	[%rd2+1504], {%fd5159, %fd5159};
	st.local.v2.f64 	[%rd2+1520], {%fd5159, %fd5159};
	st.local.v2.f64 	[%rd2+1536], {%fd5159, %fd5159};
	st.local.v2.f64 	[%rd2+1552], {%fd5159, %fd5159};
	st.local.v2.f64 	[%rd2+1568], {%fd5159, %fd5159};
	st.local.v2.f64 	[%rd2+1584], {%fd5159, %fd5159};
	st.local.v2.f64 	[%rd2+1600], {%fd5159, %fd5159};
	st.local.v2.f64 	[%rd2+1616], {%fd5159, %fd5159};
	st.local.v2.f64 	[%rd2+1632], {%fd5159, %fd5159};
	st.local.v2.f64 	[%rd2+1648], {%fd5159, %fd5159};
	st.local.v2.f64 	[%rd2+1664], {%fd5159, %fd5159};
	st.local.v2.f64 	[%rd2+1680], {%fd5159, %fd5159};
	st.local.v2.f64 	[%rd2+1696], {%fd5159, %fd5159};
	st.local.v2.f64 	[%rd2+1712], {%fd5159, %fd5159};
	st.local.v2.f64 	[%rd2+1728], {%fd5159, %fd5159};
	st.local.v2.f64 	[%rd2+1744], {%fd5159, %fd5159};
	st.local.v2.f64 	[%rd2+1760], {%fd5159, %fd5159};
	st.local.v2.f64 	[%rd2+1776], {%fd5159, %fd5159};
	st.local.v2.f64 	[%rd2+1792], {%fd5159, %fd5159};
	st.local.v2.f64 	[%rd2+1808], {%fd5159, %fd5159};
	st.local.v2.f64 	[%rd2+1824], {%fd5159, %fd5159};
	st.local.v2.f64 	[%rd2+1840], {%fd5159, %fd5159};
	st.local.v2.f64 	[%rd2+1856], {%fd5159, %fd5159};
	st.local.v2.f64 	[%rd2+1872], {%fd5159, %fd5159};
	st.local.v2.f64 	[%rd2+1888], {%fd5159, %fd5159};
	st.local.v2.f64 	[%rd2+1904], {%fd5159, %fd5159};
	st.local.v2.f64 	[%rd2+1920], {%fd5159, %fd5159};
	st.local.v2.f64 	[%rd2+1936], {%fd5159, %fd5159};
	st.local.v2.f64 	[%rd2+1952], {%fd5159, %fd5159};
	st.local.v2.f64 	[%rd2+1968], {%fd5159, %fd5159};
	st.local.v2.f64 	[%rd2+1984], {%fd5159, %fd5159};
	st.local.v2.f64 	[%rd2+2000], {%fd5159, %fd5159};
	st.local.v2.f64 	[%rd2+2016], {%fd5159, %fd5159};
	st.local.v2.f64 	[%rd2+2032], {%fd5159, %fd5159};
	st.local.v2.f64 	[%rd2+2048], {%fd5159, %fd5159};
	st.local.v2.f64 	[%rd2+2064], {%fd5159, %fd5159};
	st.local.v2.f64 	[%rd2+2080], {%fd5159, %fd5159};
	st.local.v2.f64 	[%rd2+2096], {%fd5159, %fd5159};
	st.local.v2.f64 	[%rd2+2112], {%fd5159, %fd5159};
	st.local.v2.f64 	[%rd2+2128], {%fd5159, %fd5159};
	st.local.v2.f64 	[%rd2+2144], {%fd5159, %fd5159};
	st.local.v2.f64 	[%rd2+2160], {%fd5159, %fd5159};
	st.local.v2.f64 	[%rd2+2176], {%fd5159, %fd5159};
	st.local.v2.f64 	[%rd2+2192], {%fd5159, %fd5159};
	st.local.v2.f64 	[%rd2+2208], {%fd5159, %fd5159};
	st.local.v2.f64 	[%rd2+2224], {%fd5159, %fd5159};
	st.local.v2.f64 	[%rd2+2240], {%fd5159, %fd5159};
	st.local.v2.f64 	[%rd2+2256], {%fd5159, %fd5159};
	st.local.v2.f64 	[%rd2+2272], {%fd5159, %fd5159};
	st.local.v2.f64 	[%rd2+2288], {%fd5159, %fd5159};
	st.local.v2.f64 	[%rd2+2304], {%fd5159, %fd5159};
	st.local.v2.f64 	[%rd2+2320], {%fd5159, %fd5159};
	st.local.v2.f64 	[%rd2+2336], {%fd5159, %fd5159};
	st.local.v2.f64 	[%rd2+2352], {%fd5159, %fd5159};
	st.local.v2.f64 	[%rd2+2368], {%fd5159, %fd5159};
	st.local.v2.f64 	[%rd2+2384], {%fd5159, %fd5159};
	st.local.v2.f64 	[%rd2+2400], {%fd5159, %fd5159};
	st.local.v2.f64 	[%rd2+2416], {%fd5159, %fd5159};
	st.local.v2.f64 	[%rd2+2432], {%fd5159, %fd5159};
	st.local.v2.f64 	[%rd2+2448], {%fd5159, %fd5159};
	st.local.v2.f64 	[%rd2+2464], {%fd5159, %fd5159};
	st.local.v2.f64 	[%rd2+2480], {%fd5159, %fd5159};
	st.local.v2.f64 	[%rd2+2496], {%fd5159, %fd5159};
	st.local.v2.f64 	[%rd2+2512], {%fd5159, %fd5159};
	st.local.v2.f64 	[%rd2+2528], {%fd5159, %fd5159};
	st.local.v2.f64 	[%rd2+2544], {%fd5159, %fd5159};
	st.local.v2.f64 	[%rd2+2560], {%fd5159, %fd5159};
	st.local.v2.f64 	[%rd2+2576], {%fd5159, %fd5159};
	st.local.v2.f64 	[%rd2+2592], {%fd5159, %fd5159};
	st.local.v2.f64 	[%rd2+2608], {%fd5159, %fd5159};
	st.local.v2.f64 	[%rd2+2624], {%fd5159, %fd5159};
	st.local.v2.f64 	[%rd2+2640], {%fd5159, %fd5159};
	st.local.v2.f64 	[%rd2+2656], {%fd5159, %fd5159};
	st.local.v2.f64 	[%rd2+2672], {%fd5159, %fd5159};
	st.local.v2.f64 	[%rd2+2688], {%fd5159, %fd5159};
	st.local.v2.f64 	[%rd2+2704], {%fd5159, %fd5159};
	st.local.v2.f64 	[%rd2+2720], {%fd5159, %fd5159};
	st.local.v2.f64 	[%rd2+2736], {%fd5159, %fd5159};
	st.local.v2.f64 	[%rd2+2752], {%fd5159, %fd5159};
	st.local.v2.f64 	[%rd2+2768], {%fd5159, %fd5159};
	st.local.v2.f64 	[%rd2+2784], {%fd5159, %fd5159};
	st.local.v2.f64 	[%rd2+2800], {%fd5159, %fd5159};
	st.local.v2.f64 	[%rd2+2816], {%fd5159, %fd5159};
	st.local.v2.f64 	[%rd2+2832], {%fd5159, %fd5159};
	st.local.v2.f64 	[%rd2+2848], {%fd5159, %fd5159};
	st.local.v2.f64 	[%rd2+2864], {%fd5159, %fd5159};
	st.local.v2.f64 	[%rd2+2880], {%fd5159, %fd5159};
	st.local.v2.f64 	[%rd2+2896], {%fd5159, %fd5159};
	st.local.v2.f64 	[%rd2+2912], {%fd5159, %fd5159};
	st.local.v2.f64 	[%rd2+2928], {%fd5159, %fd5159};
	st.local.v2.f64 	[%rd2+2944], {%fd5159, %fd5159};
	st.local.v2.f64 	[%rd2+2960], {%fd5159, %fd5159};
	st.local.v2.f64 	[%rd2+2976], {%fd5159, %fd5159};
	st.local.v2.f64 	[%rd2+2992], {%fd5159, %fd5159};
	st.local.v2.f64 	[%rd2+3008], {%fd5159, %fd5159};
	st.local.v2.f64 	[%rd2+3024], {%fd5159, %fd5159};
	st.local.v2.f64 	[%rd2+3040], {%fd5159, %fd5159};
	st.local.v2.f64 	[%rd2+3056], {%fd5159, %fd5159};
	st.local.v2.f64 	[%rd2+3072], {%fd5159, %fd5159};
	st.local.v2.f64 	[%rd2+3088], {%fd5159, %fd5159};
	st.local.v2.f64 	[%rd2+3104], {%fd5159, %fd5159};
	st.local.v2.f64 	[%rd2+3120], {%fd5159, %fd5159};
	st.local.v2.f64 	[%rd2+3136], {%fd5159, %fd5159};
	st.local.v2.f64 	[%rd2+3152], {%fd5159, %fd5159};
	st.local.v2.f64 	[%rd2+3168], {%fd5159, %fd5159};
	st.local.v2.f64 	[%rd2+3184], {%fd5159, %fd5159};
	st.local.v2.f64 	[%rd2+3200], {%fd5159, %fd5159};
	st.local.v2.f64 	[%rd2+3216], {%fd5159, %fd5159};
	st.local.v2.f64 	[%rd2+3232], {%fd5159, %fd5159};
	st.local.v2.f64 	[%rd2+3248], {%fd5159, %fd5159};
	st.local.v2.f64 	[%rd2+3264], {%fd5159, %fd5159};
	st.local.v2.f64 	[%rd2+3280], {%fd5159, %fd5159};
	st.local.v2.f64 	[%rd2+3296], {%fd5159, %fd5159};
	st.local.v2.f64 	[%rd2+3312], {%fd5159, %fd5159};
	st.local.v2.f64 	[%rd2+3328], {%fd5159, %fd5159};
	st.local.v2.f64 	[%rd2+3344], {%fd5159, %fd5159};
	st.local.v2.f64 	[%rd2+3360], {%fd5159, %fd5159};
	st.local.v2.f64 	[%rd2+3376], {%fd5159, %fd5159};
	st.local.v2.f64 	[%rd2+3392], {%fd5159, %fd5159};
	st.local.v2.f64 	[%rd2+3408], {%fd5159, %fd5159};
	st.local.v2.f64 	[%rd2+3424], {%fd5159, %fd5159};
	st.local.v2.f64 	[%rd2+3440], {%fd5159, %fd5159};
	st.local.v2.f64 	[%rd2+3456], {%fd5159, %fd5159};
	st.local.v2.f64 	[%rd2+3472], {%fd5159, %fd5159};
	st.local.v2.f64 	[%rd2+3488], {%fd5159, %fd5159};
	st.local.v2.f64 	[%rd2+3504], {%fd5159, %fd5159};
	st.local.v2.f64 	[%rd2+3520], {%fd5159, %fd5159};
	st.local.v2.f64 	[%rd2+3536], {%fd5159, %fd5159};
	st.local.v2.f64 	[%rd2+3552], {%fd5159, %fd5159};
	st.local.v2.f64 	[%rd2+3568], {%fd5159, %fd5159};
	st.local.v2.f64 	[%rd2+3584], {%fd5159, %fd5159};
	st.local.v2.f64 	[%rd2+3600], {%fd5159, %fd5159};
	st.local.v2.f64 	[%rd2+3616], {%fd5159, %fd5159};
	st.local.v2.f64 	[%rd2+3632], {%fd5159, %fd5159};
	st.local.v2.f64 	[%rd2+3648], {%fd5159, %fd5159};
	st.local.v2.f64 	[%rd2+3664], {%fd5159, %fd5159};
	st.local.v2.f64 	[%rd2+3680], {%fd5159, %fd5159};
	st.local.v2.f64 	[%rd2+3696], {%fd5159, %fd5159};
	st.local.v2.f64 	[%rd2+3712], {%fd5159, %fd5159};
	st.local.v2.f64 	[%rd2+3728], {%fd5159, %fd5159};
	st.local.v2.f64 	[%rd2+3744], {%fd5159, %fd5159};
	st.local.v2.f64 	[%rd2+3760], {%fd5159, %fd5159};
	st.local.v2.f64 	[%rd2+3776], {%fd5159, %fd5159};
	st.local.v2.f64 	[%rd2+3792], {%fd5159, %fd5159};
	st.local.v2.f64 	[%rd2+3808], {%fd5159, %fd5159};
	st.local.v2.f64 	[%rd2+3824], {%fd5159, %fd5159};
	st.local.v2.f64 	[%rd2+3840], {%fd5159, %fd5159};
	st.local.v2.f64 	[%rd2+3856], {%fd5159, %fd5159};
	st.local.v2.f64 	[%rd2+3872], {%fd5159, %fd5159};
	st.local.v2.f64 	[%rd2+3888], {%fd5159, %fd5159};
	st.local.v2.f64 	[%rd2+3904], {%fd5159, %fd5159};
	st.local.v2.f64 	[%rd2+3920], {%fd5159, %fd5159};
	st.local.v2.f64 	[%rd2+3936], {%fd5159, %fd5159};
	st.local.v2.f64 	[%rd2+3952], {%fd5159, %fd5159};
	st.local.v2.f64 	[%rd2+3968], {%fd5159, %fd5159};
	st.local.v2.f64 	[%rd2+3984], {%fd5159, %fd5159};
	st.local.v2.f64 	[%rd2+4000], {%fd5159, %fd5159};
	st.local.v2.f64 	[%rd2+4016], {%fd5159, %fd5159};
	st.local.v2.f64 	[%rd2+4032], {%fd5159, %fd5159};
	st.local.v2.f64 	[%rd2+4048], {%fd5159, %fd5159};
	st.local.v2.f64 	[%rd2+4064], {%fd5159, %fd5159};
	st.local.v2.f64 	[%rd2+4080], {%fd5159, %fd5159};
	st.local.v2.f64 	[%rd2+4096], {%fd5159, %fd5159};
	st.local.v2.f64 	[%rd2+4112], {%fd5159, %fd5159};
	st.local.v2.f64 	[%rd2+4128], {%fd5159, %fd5159};
	st.local.v2.f64 	[%rd2+4144], {%fd5159, %fd5159};
	st.local.v2.f64 	[%rd2+4160], {%fd5159, %fd5159};
	st.local.v2.f64 	[%rd2+4176], {%fd5159, %fd5159};
	st.local.v2.f64 	[%rd2+4192], {%fd5159, %fd5159};
	st.local.v2.f64 	[%rd2+4208], {%fd5159, %fd5159};
	st.local.v2.f64 	[%rd2+4224], {%fd5159, %fd5159};
	st.local.v2.f64 	[%rd2+4240], {%fd5159, %fd5159};
	st.local.v2.f64 	[%rd2+4256], {%fd5159, %fd5159};
	st.local.v2.f64 	[%rd2+4272], {%fd5159, %fd5159};
	st.local.v2.f64 	[%rd2+4288], {%fd5159, %fd5159};
	st.local.v2.f64 	[%rd2+4304], {%fd5159, %fd5159};
	st.local.v2.f64 	[%rd2+4320], {%fd5159, %fd5159};
	st.local.v2.f64 	[%rd2+4336], {%fd5159, %fd5159};
	st.local.v2.f64 	[%rd2+4352], {%fd5159, %fd5159};
	st.local.v2.f64 	[%rd2+4368], {%fd5159, %fd5159};
	st.local.v2.f64 	[%rd2+4384], {%fd5159, %fd5159};
	st.local.v2.f64 	[%rd2+4400], {%fd5159, %fd5159};
	st.local.v2.f64 	[%rd2+4416], {%fd5159, %fd5159};
	st.local.v2.f64 	[%rd2+4432], {%fd5159, %fd5159};
	st.local.v2.f64 	[%rd2+4448], {%fd5159, %fd5159};
	st.local.v2.f64 	[%rd2+4464], {%fd5159, %fd5159};
	st.local.v2.f64 	[%rd2+4480], {%fd5159, %fd5159};
	st.local.v2.f64 	[%rd2+4496], {%fd5159, %fd5159};
	st.local.v2.f64 	[%rd2+4512], {%fd5159, %fd5159};
	st.local.v2.f64 	[%rd2+4528], {%fd5159, %fd5159};
	st.local.v2.f64 	[%rd2+4544], {%fd5159, %fd5159};
	st.local.v2.f64 	[%rd2+4560], {%fd5159, %fd5159};
	st.local.v2.f64 	[%rd2+4576], {%fd5159, %fd5159};
	st.local.v2.f64 	[%rd2+4592], {%fd5159, %fd5159};
	st.local.v2.f64 	[%rd2+4608], {%fd5159, %fd5159};
	st.local.v2.f64 	[%rd2+4624], {%fd5159, %fd5159};
	st.local.v2.f64 	[%rd2+4640], {%fd5159, %fd5159};
	st.local.v2.f64 	[%rd2+4656], {%fd5159, %fd5159};
	st.local.v2.f64 	[%rd2+4672], {%fd5159, %fd5159};
	st.local.v2.f64 	[%rd2+4688], {%fd5159, %fd5159};
	st.local.v2.f64 	[%rd2+4704], {%fd5159, %fd5159};
	st.local.v2.f64 	[%rd2+4720], {%fd5159, %fd5159};
	st.local.v2.f64 	[%rd2+4736], {%fd5159, %fd5159};
	st.local.v2.f64 	[%rd2+4752], {%fd5159, %fd5159};
	st.local.v2.f64 	[%rd2+4768], {%fd5159, %fd5159};
	st.local.v2.f64 	[%rd2+4784], {%fd5159, %fd5159};
	st.local.v2.f64 	[%rd2+4800], {%fd5159, %fd5159};
	st.local.v2.f64 	[%rd2+4816], {%fd5159, %fd5159};
	st.local.v2.f64 	[%rd2+4832], {%fd5159, %fd5159};
	st.local.v2.f64 	[%rd2+4848], {%fd5159, %fd5159};
	st.local.v2.f64 	[%rd2+4864], {%fd5159, %fd5159};
	st.local.v2.f64 	[%rd2+4880], {%fd5159, %fd5159};
	st.local.v2.f64 	[%rd2+4896], {%fd5159, %fd5159};
	st.local.v2.f64 	[%rd2+4912], {%fd5159, %fd5159};
	st.local.v2.f64 	[%rd2+4928], {%fd5159, %fd5159};
	st.local.v2.f64 	[%rd2+4944], {%fd5159, %fd5159};
	st.local.v2.f64 	[%rd2+4960], {%fd5159, %fd5159};
	st.local.v2.f64 	[%rd2+4976], {%fd5159, %fd5159};
	st.local.v2.f64 	[%rd2+4992], {%fd5159, %fd5159};
	st.local.v2.f64 	[%rd2+5008], {%fd5159, %fd5159};
	st.local.v2.f64 	[%rd2+5024], {%fd5159, %fd5159};
	st.local.v2.f64 	[%rd2+5040], {%fd5159, %fd5159};
	st.local.v2.f64 	[%rd2+5056], {%fd5159, %fd5159};
	st.local.v2.f64 	[%rd2+5072], {%fd5159, %fd5159};
	st.local.v2.f64 	[%rd2+5088], {%fd5159, %fd5159};
	st.local.v2.f64 	[%rd2+5104], {%fd5159, %fd5159};
	st.local.v2.f64 	[%rd2+5120], {%fd5159, %fd5159};
	st.local.v2.f64 	[%rd2+5136], {%fd5159, %fd5159};
	st.local.v2.f64 	[%rd2+5152], {%fd5159, %fd5159};
	st.local.v2.f64 	[%rd2+5168], {%fd5159, %fd5159};
	st.local.v2.f64 	[%rd2+5184], {%fd5159, %fd5159};
	st.local.v2.f64 	[%rd2+5200], {%fd5159, %fd5159};
	st.local.v2.f64 	[%rd2+5216], {%fd5159, %fd5159};
	st.local.v2.f64 	[%rd2+5232], {%fd5159, %fd5159};
	st.local.v2.f64 	[%rd2+5248], {%fd5159, %fd5159};
	st.local.v2.f64 	[%rd2+5264], {%fd5159, %fd5159};
	st.local.v2.f64 	[%rd2+5280], {%fd5159, %fd5159};
	st.local.v2.f64 	[%rd2+5296], {%fd5159, %fd5159};
	st.local.v2.f64 	[%rd2+5312], {%fd5159, %fd5159};
	st.local.v2.f64 	[%rd2+5328], {%fd5159, %fd5159};
	st.local.v2.f64 	[%rd2+5344], {%fd5159, %fd5159};
	st.local.v2.f64 	[%rd2+5360], {%fd5159, %fd5159};
	st.local.v2.f64 	[%rd2+5376], {%fd5159, %fd5159};
	st.local.v2.f64 	[%rd2+5392], {%fd5159, %fd5159};
	st.local.v2.f64 	[%rd2+5408], {%fd5159, %fd5159};
	st.local.v2.f64 	[%rd2+5424], {%fd5159, %fd5159};
	st.local.v2.f64 	[%rd2+5440], {%fd5159, %fd5159};
	st.local.v2.f64 	[%rd2+5456], {%fd5159, %fd5159};
	st.local.v2.f64 	[%rd2+5472], {%fd5159, %fd5159};
	st.local.v2.f64 	[%rd2+5488], {%fd5159, %fd5159};
	st.local.v2.f64 	[%rd2+5504], {%fd5159, %fd5159};
	st.local.v2.f64 	[%rd2+5520], {%fd5159, %fd5159};
	st.local.v2.f64 	[%rd2+5536], {%fd5159, %fd5159};
	st.local.v2.f64 	[%rd2+5552], {%fd5159, %fd5159};
	st.local.v2.f64 	[%rd2+5568], {%fd5159, %fd5159};
	st.local.v2.f64 	[%rd2+5584], {%fd5159, %fd5159};
	st.local.v2.f64 	[%rd2+5600], {%fd5159, %fd5159};
	st.local.v2.f64 	[%rd2+5616], {%fd5159, %fd5159};
	st.local.v2.f64 	[%rd2+5632], {%fd5159, %fd5159};
	st.local.v2.f64 	[%rd2+5648], {%fd5159, %fd5159};
	st.local.v2.f64 	[%rd2+5664], {%fd5159, %fd5159};
	st.local.v2.f64 	[%rd2+5680], {%fd5159, %fd5159};
	st.local.v2.f64 	[%rd2+5696], {%fd5159, %fd5159};
	st.local.v2.f64 	[%rd2+5712], {%fd5159, %fd5159};
	st.local.v2.f64 	[%rd2+5728], {%fd5159, %fd5159};
	st.local.v2.f64 	[%rd2+5744], {%fd5159, %fd5159};
	st.local.v2.f64 	[%rd2+5760], {%fd5159, %fd5159};
	st.local.v2.f64 	[%rd2+5776], {%fd5159, %fd5159};
	st.local.v2.f64 	[%rd2+5792], {%fd5159, %fd5159};
	st.local.v2.f64 	[%rd2+5808], {%fd5159, %fd5159};
	st.local.v2.f64 	[%rd2+5824], {%fd5159, %fd5159};
	st.local.v2.f64 	[%rd2+5840], {%fd5159, %fd5159};
	st.local.v2.f64 	[%rd2+5856], {%fd5159, %fd5159};
	st.local.v2.f64 	[%rd2+5872], {%fd5159, %fd5159};
	st.local.v2.f64 	[%rd2+5888], {%fd5159, %fd5159};
	st.local.v2.f64 	[%rd2+5904], {%fd5159, %fd5159};
	st.local.v2.f64 	[%rd2+5920], {%fd5159, %fd5159};
	st.local.v2.f64 	[%rd2+5936], {%fd5159, %fd5159};
	st.local.v2.f64 	[%rd2+5952], {%fd5159, %fd5159};
	st.local.v2.f64 	[%rd2+5968], {%fd5159, %fd5159};
	st.local.v2.f64 	[%rd2+5984], {%fd5159, %fd5159};
	st.local.v2.f64 	[%rd2+6000], {%fd5159, %fd5159};
	st.local.v2.f64 	[%rd2+6016], {%fd5159, %fd5159};
	st.local.v2.f64 	[%rd2+6032], {%fd5159, %fd5159};
	st.local.v2.f64 	[%rd2+6048], {%fd5159, %fd5159};
	st.local.v2.f64 	[%rd2+6064], {%fd5159, %fd5159};
	st.local.v2.f64 	[%rd2+6080], {%fd5159, %fd5159};
	st.local.v2.f64 	[%rd2+6096], {%fd5159, %fd5159};
	st.local.v2.f64 	[%rd2+6112], {%fd5159, %fd5159};
	st.local.v2.f64 	[%rd2+6128], {%fd5159, %fd5159};
	st.local.v2.f64 	[%rd2+6144], {%fd5159, %fd5159};
	st.local.v2.f64 	[%rd2+6160], {%fd5159, %fd5159};
	st.local.v2.f64 	[%rd2+6176], {%fd5159, %fd5159};
	st.local.v2.f64 	[%rd2+6192], {%fd5159, %fd5159};
	st.local.v2.f64 	[%rd2+6208], {%fd5159, %fd5159};
	st.local.v2.f64 	[%rd2+6224], {%fd5159, %fd5159};
	st.local.v2.f64 	[%rd2+6240], {%fd5159, %fd5159};
	st.local.v2.f64 	[%rd2+6256], {%fd5159, %fd5159};
	st.local.v2.f64 	[%rd2+6272], {%fd5159, %fd5159};
	st.local.v2.f64 	[%rd2+6288], {%fd5159, %fd5159};
	st.local.v2.f64 	[%rd2+6304], {%fd5159, %fd5159};
	st.local.v2.f64 	[%rd2+6320], {%fd5159, %fd5159};
	st.local.v2.f64 	[%rd2+6336], {%fd5159, %fd5159};
	st.local.v2.f64 	[%rd2+6352], {%fd5159, %fd5159};
	st.local.v2.f64 	[%rd2+6368], {%fd5159, %fd5159};
	st.local.v2.f64 	[%rd2+6384], {%fd5159, %fd5159};
	st.local.v2.f64 	[%rd2+6400], {%fd5159, %fd5159};
	st.local.v2.f64 	[%rd2+6416], {%fd5159, %fd5159};
	st.local.v2.f64 	[%rd2+6432], {%fd5159, %fd5159};
	st.local.v2.f64 	[%rd2+6448], {%fd5159, %fd5159};
	st.local.v2.f64 	[%rd2+6464], {%fd5159, %fd5159};
	st.local.v2.f64 	[%rd2+6480], {%fd5159, %fd5159};
	st.local.v2.f64 	[%rd2+6496], {%fd5159, %fd5159};
	st.local.v2.f64 	[%rd2+6512], {%fd5159, %fd5159};
	st.local.v2.f64 	[%rd2+6528], {%fd5159, %fd5159};
	st.local.v2.f64 	[%rd2+6544], {%fd5159, %fd5159};
	st.local.v2.f64 	[%rd2+6560], {%fd5159, %fd5159};
	st.local.v2.f64 	[%rd2+6576], {%fd5159, %fd5159};
	st.local.v2.f64 	[%rd2+6592], {%fd5159, %fd5159};
	st.local.v2.f64 	[%rd2+6608], {%fd5159, %fd5159};
	st.local.v2.f64 	[%rd2+6624], {%fd5159, %fd5159};
	st.local.v2.f64 	[%rd2+6640], {%fd5159, %fd5159};
	st.local.v2.f64 	[%rd2+6656], {%fd5159, %fd5159};
	st.local.v2.f64 	[%rd2+6672], {%fd5159, %fd5159};
	st.local.v2.f64 	[%rd2+6688], {%fd5159, %fd5159};
	st.local.v2.f64 	[%rd2+6704], {%fd5159, %fd5159};
	st.local.v2.f64 	[%rd2+6720], {%fd5159, %fd5159};
	st.local.v2.f64 	[%rd2+6736], {%fd5159, %fd5159};
	st.local.v2.f64 	[%rd2+6752], {%fd5159, %fd5159};
	st.local.v2.f64 	[%rd2+6768], {%fd5159, %fd5159};
	st.local.v2.f64 	[%rd2+6784], {%fd5159, %fd5159};
	st.local.v2.f64 	[%rd2+6800], {%fd5159, %fd5159};
	st.local.v2.f64 	[%rd2+6816], {%fd5159, %fd5159};
	st.local.v2.f64 	[%rd2+6832], {%fd5159, %fd5159};
	st.local.v2.f64 	[%rd2+6848], {%fd5159, %fd5159};
	st.local.v2.f64 	[%rd2+6864], {%fd5159, %fd5159};
	st.local.v2.f64 	[%rd2+6880], {%fd5159, %fd5159};
	st.local.v2.f64 	[%rd2+6896], {%fd5159, %fd5159};
	st.local.v2.f64 	[%rd2+6912], {%fd5159, %fd5159};
	st.local.v2.f64 	[%rd2+6928], {%fd5159, %fd5159};
	st.local.v2.f64 	[%rd2+6944], {%fd5159, %fd5159};
	st.local.v2.f64 	[%rd2+6960], {%fd5159, %fd5159};
	st.local.v2.f64 	[%rd2+6976], {%fd5159, %fd5159};
	st.local.v2.f64 	[%rd2+6992], {%fd5159, %fd5159};
	st.local.v2.f64 	[%rd2+7008], {%fd5159, %fd5159};
	st.local.v2.f64 	[%rd2+7024], {%fd5159, %fd5159};
	st.local.v2.f64 	[%rd2+7040], {%fd5159, %fd5159};
	st.local.v2.f64 	[%rd2+7056], {%fd5159, %fd5159};
	st.local.v2.f64 	[%rd2+7072], {%fd5159, %fd5159};
	st.local.v2.f64 	[%rd2+7088], {%fd5159, %fd5159};
	st.local.v2.f64 	[%rd2+7104], {%fd5159, %fd5159};
	st.local.v2.f64 	[%rd2+7120], {%fd5159, %fd5159};
	st.local.v2.f64 	[%rd2+7136], {%fd5159, %fd5159};
	st.local.v2.f64 	[%rd2+7152], {%fd5159, %fd5159};
	st.local.v2.f64 	[%rd2+7168], {%fd5159, %fd5159};
	st.local.v2.f64 	[%rd2+7184], {%fd5159, %fd5159};
	st.local.v2.f64 	[%rd2+7200], {%fd5159, %fd5159};
	st.local.v2.f64 	[%rd2+7216], {%fd5159, %fd5159};
	st.local.v2.f64 	[%rd2+7232], {%fd5159, %fd5159};
	st.local.v2.f64 	[%rd2+7248], {%fd5159, %fd5159};
	st.local.v2.f64 	[%rd2+7264], {%fd5159, %fd5159};
	st.local.v2.f64 	[%rd2+7280], {%fd5159, %fd5159};
	st.local.v2.f64 	[%rd2+7296], {%fd5159, %fd5159};
	st.local.v2.f64 	[%rd2+7312], {%fd5159, %fd5159};
	st.local.v2.f64 	[%rd2+7328], {%fd5159, %fd5159};
	st.local.v2.f64 	[%rd2+7344], {%fd5159, %fd5159};
	st.local.v2.f64 	[%rd2+7360], {%fd5159, %fd5159};
	st.local.v2.f64 	[%rd2+7376], {%fd5159, %fd5159};
	st.local.v2.f64 	[%rd2+7392], {%fd5159, %fd5159};
	st.local.v2.f64 	[%rd2+7408], {%fd5159, %fd5159};
	st.local.v2.f64 	[%rd2+7424], {%fd5159, %fd5159};
	st.local.v2.f64 	[%rd2+7440], {%fd5159, %fd5159};
	st.local.v2.f64 	[%rd2+7456], {%fd5159, %fd5159};
	st.local.v2.f64 	[%rd2+7472], {%fd5159, %fd5159};
	st.local.v2.f64 	[%rd2+7488], {%fd5159, %fd5159};
	st.local.v2.f64 	[%rd2+7504], {%fd5159, %fd5159};
	st.local.v2.f64 	[%rd2+7520], {%fd5159, %fd5159};
	st.local.v2.f64 	[%rd2+7536], {%fd5159, %fd5159};
	st.local.v2.f64 	[%rd2+7552], {%fd5159, %fd5159};
	st.local.v2.f64 	[%rd2+7568], {%fd5159, %fd5159};
	st.local.v2.f64 	[%rd2+7584], {%fd5159, %fd5159};
	st.local.v2.f64 	[%rd2+7600], {%fd5159, %fd5159};
	st.local.v2.f64 	[%rd2+7616], {%fd5159, %fd5159};
	st.local.v2.f64 	[%rd2+7632], {%fd5159, %fd5159};
	st.local.v2.f64 	[%rd2+7648], {%fd5159, %fd5159};
	st.local.v2.f64 	[%rd2+7664], {%fd5159, %fd5159};
	st.local.v2.f64 	[%rd2+7680], {%fd5159, %fd5159};
	st.local.v2.f64 	[%rd2+7696], {%fd5159, %fd5159};
	st.local.v2.f64 	[%rd2+7712], {%fd5159, %fd5159};
	st.local.v2.f64 	[%rd2+7728], {%fd5159, %fd5159};
	st.local.v2.f64 	[%rd2+7744], {%fd5159, %fd5159};
	st.local.v2.f64 	[%rd2+7760], {%fd5159, %fd5159};
	st.local.v2.f64 	[%rd2+7776], {%fd5159, %fd5159};
	st.local.v2.f64 	[%rd2+7792], {%fd5159, %fd5159};
	st.local.v2.f64 	[%rd2+7808], {%fd5159, %fd5159};
	st.local.v2.f64 	[%rd2+7824], {%fd5159, %fd5159};
	st.local.v2.f64 	[%rd2+7840], {%fd5159, %fd5159};
	st.local.v2.f64 	[%rd2+7856], {%fd5159, %fd5159};
	st.local.v2.f64 	[%rd2+7872], {%fd5159, %fd5159};
	st.local.v2.f64 	[%rd2+7888], {%fd5159, %fd5159};
	st.local.v2.f64 	[%rd2+7904], {%fd5159, %fd5159};
	st.local.v2.f64 	[%rd2+7920], {%fd5159, %fd5159};
	st.local.v2.f64 	[%rd2+7936], {%fd5159, %fd5159};
	st.local.v2.f64 	[%rd2+7952], {%fd5159, %fd5159};
	st.local.v2.f64 	[%rd2+7968], {%fd5159, %fd5159};
	st.local.v2.f64 	[%rd2+7984], {%fd5159, %fd5159};
	st.local.v2.f64 	[%rd2+8000], {%fd5159, %fd5159};
	st.local.v2.f64 	[%rd2+8016], {%fd5159, %fd5159};
	st.local.v2.f64 	[%rd2+8032], {%fd5159, %fd5159};
	st.local.v2.f64 	[%rd2+8048], {%fd5159, %fd5159};
	st.local.v2.f64 	[%rd2+8064], {%fd5159, %fd5159};
	st.local.v2.f64 	[%rd2+8080], {%fd5159, %fd5159};
	st.local.v2.f64 	[%rd2+8096], {%fd5159, %fd5159};
	st.local.v2.f64 	[%rd2+8112], {%fd5159, %fd5159};
	st.local.v2.f64 	[%rd2+8128], {%fd5159, %fd5159};
	st.local.v2.f64 	[%rd2+8144], {%fd5159, %fd5159};
	st.local.v2.f64 	[%rd2+8160], {%fd5159, %fd5159};
	st.local.v2.f64 	[%rd2+8176], {%fd5159, %fd5159};
	add.s64 	%rd77, %rd4, 13;
	mov.b32 	%r73, 0;
	mov.f64 	%fd5160, %fd5159;
$L__BB0_2:
	ld.global.u8 	%rs1, [%rd77+-13];
	cvt.rn.f64.u16 	%fd591, %rs1;
	add.f64 	%fd592, %fd5159, %fd591;
	mul.wide.u16 	%r28, %rs1, %rs1;
	cvt.rn.f64.u32 	%fd593, %r28;
	add.f64 	%fd594, %fd5160, %fd593;
	ld.global.u8 	%rs2, [%rd77+-12];
	cvt.rn.f64.u16 	%fd595, %rs2;
	add.f64 	%fd596, %fd592, %fd595;
	mul.wide.u16 	%r29, %rs2, %rs2;
	cvt.rn.f64.u32 	%fd597, %r29;
	add.f64 	%fd598, %fd594, %fd597;
	ld.global.u8 	%rs3, [%rd77+-11];
	cvt.rn.f64.u16 	%fd599, %rs3;
	add.f64 	%fd600, %fd596, %fd599;
	mul.wide.u16 	%r30, %rs3, %rs3;
	cvt.rn.f64.u32 	%fd601, %r30;
	add.f64 	%fd602, %fd598, %fd601;
	ld.global.u8 	%rs4, [%rd77+-10];
	cvt.rn.f64.u16 	%fd603, %rs4;
	add.f64 	%fd604, %fd600, %fd603;
	mul.wide.u16 	%r31, %rs4, %rs4;
	cvt.rn.f64.u32 	%fd605, %r31;
	add.f64 	%fd606, %fd602, %fd605;
	ld.global.u8 	%rs5, [%rd77+-9];
	cvt.rn.f64.u16 	%fd607, %rs5;
	add.f64 	%fd608, %fd604, %fd607;
	mul.wide.u16 	%r32, %rs5, %rs5;
	cvt.rn.f64.u32 	%fd609, %r32;
	add.f64 	%fd610, %fd606, %fd609;
	ld.global.u8 	%rs6, [%rd77+-8];
	cvt.rn.f64.u16 	%fd611, %rs6;
	add.f64 	%fd612, %fd608, %fd611;
	mul.wide.u16 	%r33, %rs6, %rs6;
	cvt.rn.f64.u32 	%fd613, %r33;
	add.f64 	%fd614, %fd610, %fd613;
	ld.global.u8 	%rs7, [%rd77+-7];
	cvt.rn.f64.u16 	%fd615, %rs7;
	add.f64 	%fd616, %fd612, %fd615;
	mul.wide.u16 	%r34, %rs7, %rs7;
	cvt.rn.f64.u32 	%fd617, %r34;
	add.f64 	%fd618, %fd614, %fd617;
	ld.global.u8 	%rs8, [%rd77+-6];
	cvt.rn.f64.u16 	%fd619, %rs8;
	add.f64 	%fd620, %fd616, %fd619;
	mul.wide.u16 	%r35, %rs8, %rs8;
	cvt.rn.f64.u32 	%fd621, %r35;
	add.f64 	%fd622, %fd618, %fd621;
	ld.global.u8 	%rs9, [%rd77+-5];
	cvt.rn.f64.u16 	%fd623, %rs9;
	add.f64 	%fd624, %fd620, %fd623;
	mul.wide.u16 	%r36, %rs9, %rs9;
	cvt.rn.f64.u32 	%fd625, %r36;
	add.f64 	%fd626, %fd622, %fd625;
	ld.global.u8 	%rs10, [%rd77+-4];
	cvt.rn.f64.u16 	%fd627, %rs10;
	add.f64 	%fd628, %fd624, %fd627;
	mul.wide.u16 	%r37, %rs10, %rs10;
	cvt.rn.f64.u32 	%fd629, %r37;
	add.f64 	%fd630, %fd626, %fd629;
	ld.global.u8 	%rs11, [%rd77+-3];
	cvt.rn.f64.u16 	%fd631, %rs11;
	add.f64 	%fd632, %fd628, %fd631;
	mul.wide.u16 	%r38, %rs11, %rs11;
	cvt.rn.f64.u32 	%fd633, %r38;
	add.f64 	%fd634, %fd630, %fd633;
	ld.global.u8 	%rs12, [%rd77+-2];
	cvt.rn.f64.u16 	%fd635, %rs12;
	add.f64 	%fd636, %fd632, %fd635;
	mul.wide.u16 	%r39, %rs12, %rs12;
	cvt.rn.f64.u32 	%fd637, %r39;
	add.f64 	%fd638, %fd634, %fd637;
	ld.global.u8 	%rs13, [%rd77+-1];
	cvt.rn.f64.u16 	%fd639, %rs13;
	add.f64 	%fd640, %fd636, %fd639;
	mul.wide.u16 	%r40, %rs13, %rs13;
	cvt.rn.f64.u32 	%fd641, %r40;
	add.f64 	%fd642, %fd638, %fd641;
	ld.global.u8 	%rs14, [%rd77];
	cvt.rn.f64.u16 	%fd643, %rs14;
	add.f64 	%fd644, %fd640, %fd643;
	mul.wide.u16 	%r41, %rs14, %rs14;
	cvt.rn.f64.u32 	%fd645, %r41;
	add.f64 	%fd646, %fd642, %fd645;
	ld.global.u8 	%rs15, [%rd77+1];
	cvt.rn.f64.u16 	%fd647, %rs15;
	add.f64 	%fd648, %fd644, %fd647;
	mul.wide.u16 	%r42, %rs15, %rs15;
	cvt.rn.f64.u32 	%fd649, %r42;
	add.f64 	%fd650, %fd646, %fd649;
	ld.global.u8 	%rs16, [%rd77+2];
	cvt.rn.f64.u16 	%fd651, %rs16;
	add.f64 	%fd652, %fd648, %fd651;
	mul.wide.u16 	%r43, %rs16, %rs16;
	cvt.rn.f64.u32 	%fd653, %r43;
	add.f64 	%fd654, %fd650, %fd653;
	ld.global.u8 	%rs17, [%rd77+3];
	cvt.rn.f64.u16 	%fd655, %rs17;
	add.f64 	%fd656, %fd652, %fd655;
	mul.wide.u16 	%r44, %rs17, %rs17;
	cvt.rn.f64.u32 	%fd657, %r44;
	add.f64 	%fd658, %fd654, %fd657;
	ld.global.u8 	%rs18, [%rd77+4];
	cvt.rn.f64.u16 	%fd659, %rs18;
	add.f64 	%fd660, %fd656, %fd659;
	mul.wide.u16 	%r45, %rs18, %rs18;
	cvt.rn.f64.u32 	%fd661, %r45;
	add.f64 	%fd662, %fd658, %fd661;
	ld.global.u8 	%rs19, [%rd77+5];
	cvt.rn.f64.u16 	%fd663, %rs19;
	add.f64 	%fd664, %fd660, %fd663;
	mul.wide.u16 	%r46, %rs19, %rs19;
	cvt.rn.f64.u32 	%fd665, %r46;
	add.f64 	%fd666, %fd662, %fd665;
	ld.global.u8 	%rs20, [%rd77+6];
	cvt.rn.f64.u16 	%fd667, %rs20;
	add.f64 	%fd668, %fd664, %fd667;
	mul.wide.u16 	%r47, %rs20, %rs20;
	cvt.rn.f64.u32 	%fd669, %r47;
	add.f64 	%fd670, %fd666, %fd669;
	ld.global.u8 	%rs21, [%rd77+7];
	cvt.rn.f64.u16 	%fd671, %rs21;
	add.f64 	%fd672, %fd668, %fd671;
	mul.wide.u16 	%r48, %rs21, %rs21;
	cvt.rn.f64.u32 	%fd673, %r48;
	add.f64 	%fd674, %fd670, %fd673;
	ld.global.u8 	%rs22, [%rd77+8];
	cvt.rn.f64.u16 	%fd675, %rs22;
	add.f64 	%fd676, %fd672, %fd675;
	mul.wide.u16 	%r49, %rs22, %rs22;
	cvt.rn.f64.u32 	%fd677, %r49;
	add.f64 	%fd678, %fd674, %fd677;
	ld.global.u8 	%rs23, [%rd77+9];
	cvt.rn.f64.u16 	%fd679, %rs23;
	add.f64 	%fd680, %fd676, %fd679;
	mul.wide.u16 	%r50, %rs23, %rs23;
	cvt.rn.f64.u32 	%fd681, %r50;
	add.f64 	%fd682, %fd678, %fd681;
	ld.global.u8 	%rs24, [%rd77+10];
	cvt.rn.f64.u16 	%fd683, %rs24;
	add.f64 	%fd684, %fd680, %fd683;
	mul.wide.u16 	%r51, %rs24, %rs24;
	cvt.rn.f64.u32 	%fd685, %r51;
	add.f64 	%fd686, %fd682, %fd685;
	ld.global.u8 	%rs25, [%rd77+11];
	cvt.rn.f64.u16 	%fd687, %rs25;
	add.f64 	%fd688, %fd684, %fd687;
	mul.wide.u16 	%r52, %rs25, %rs25;
	cvt.rn.f64.u32 	%fd689, %r52;
	add.f64 	%fd690, %fd686, %fd689;
	ld.global.u8 	%rs26, [%rd77+12];
	cvt.rn.f64.u16 	%fd691, %rs26;
	add.f64 	%fd692, %fd688, %fd691;
	mul.wide.u16 	%r53, %rs26, %rs26;
	cvt.rn.f64.u32 	%fd693, %r53;
	add.f64 	%fd694, %fd690, %fd693;
	ld.global.u8 	%rs27, [%rd77+13];
	cvt.rn.f64.u16 	%fd695, %rs27;
	add.f64 	%fd696, %fd692, %fd695;
	mul.wide.u16 	%r54, %rs27, %rs27;
	cvt.rn.f64.u32 	%fd697, %r54;
	add.f64 	%fd698, %fd694, %fd697;
	ld.global.u8 	%rs28, [%rd77+14];
	cvt.rn.f64.u16 	%fd699, %rs28;
	add.f64 	%fd5159, %fd696, %fd699;
	mul.wide.u16 	%r55, %rs28, %rs28;
	cvt.rn.f64.u32 	%fd700, %r55;
	add.f64 	%fd5160, %fd698, %fd700;
	add.s32 	%r73, %r73, 1;
	add.s64 	%rd77, %rd77, 28;
	setp.ne.s32 	%p2, %r73, 28;
	@%p2 bra 	$L__BB0_2;
	div.rn.f64 	%fd5, %fd5159, 0d4088800000000000;
	div.rn.f64 	%fd701, %fd5160, 0d4088800000000000;
	mul.f64 	%fd702, %fd5, %fd5;
	sub.f64 	%fd703, %fd701, %fd702;
	sqrt.rn.f64 	%fd6, %fd703;
	mov.b32 	%r74, 0;
$L__BB0_4:
	mul.wide.u32 	%rd32, %r74, 28;
	add.s64 	%rd33, %rd4, %rd32;
	mul.wide.u32 	%rd34, %r74, 256;
	add.s64 	%rd35, %rd2, %rd34;
	ld.global.u8 	%rs29, [%rd33];
	cvt.rn.f64.u16 	%fd704, %rs29;
	sub.f64 	%fd705, %fd704, %fd5;
	div.rn.f64 	%fd706, %fd705, %fd6;
	ld.global.u8 	%rs30, [%rd33+1];
	cvt.rn.f64.u16 	%fd707, %rs30;
	sub.f64 	%fd708, %fd707, %fd5;
	div.rn.f64 	%fd709, %fd708, %fd6;
	st.local.v2.f64 	[%rd35+528], {%fd706, %fd709};
	ld.global.u8 	%rs31, [%rd33+2];
	cvt.rn.f64.u16 	%fd710, %rs31;
	sub.f64 	%fd711, %fd710, %fd5;
	div.rn.f64 	%fd712, %fd711, %fd6;
	ld.global.u8 	%rs32, [%rd33+3];
	cvt.rn.f64.u16 	%fd713, %rs32;
	sub.f64 	%fd714, %fd713, %fd5;
	div.rn.f64 	%fd715, %fd714, %fd6;
	st.local.v2.f64 	[%rd35+544], {%fd712, %fd715};
	ld.global.u8 	%rs33, [%rd33+4];
	cvt.rn.f64.u16 	%fd716, %rs33;
	sub.f64 	%fd717, %fd716, %fd5;
	div.rn.f64 	%fd718, %fd717, %fd6;
	ld.global.u8 	%rs34, [%rd33+5];
	cvt.rn.f64.u16 	%fd719, %rs34;
	sub.f64 	%fd720, %fd719, %fd5;
	div.rn.f64 	%fd721, %fd720, %fd6;
	st.local.v2.f64 	[%rd35+560], {%fd718, %fd721};
	ld.global.u8 	%rs35, [%rd33+6];
	cvt.rn.f64.u16 	%fd722, %rs35;
	sub.f64 	%fd723, %fd722, %fd5;
	div.rn.f64 	%fd724, %fd723, %fd6;
	ld.global.u8 	%rs36, [%rd33+7];
	cvt.rn.f64.u16 	%fd725, %rs36;
	sub.f64 	%fd726, %fd725, %fd5;
	div.rn.f64 	%fd727, %fd726, %fd6;
	st.local.v2.f64 	[%rd35+576], {%fd724, %fd727};
	ld.global.u8 	%rs37, [%rd33+8];
	cvt.rn.f64.u16 	%fd728, %rs37;
	sub.f64 	%fd729, %fd728, %fd5;
	div.rn.f64 	%fd730, %fd729, %fd6;
	ld.global.u8 	%rs38, [%rd33+9];
	cvt.rn.f64.u16 	%fd731, %rs38;
	sub.f64 	%fd732, %fd731, %fd5;
	div.rn.f64 	%fd733, %fd732, %fd6;
	st.local.v2.f64 	[%rd35+592], {%fd730, %fd733};
	ld.global.u8 	%rs39, [%rd33+10];
	cvt.rn.f64.u16 	%fd734, %rs39;
	sub.f64 	%fd735, %fd734, %fd5;
	div.rn.f64 	%fd736, %fd735, %fd6;
	ld.global.u8 	%rs40, [%rd33+11];
	cvt.rn.f64.u16 	%fd737, %rs40;
	sub.f64 	%fd738, %fd737, %fd5;
	div.rn.f64 	%fd739, %fd738, %fd6;
	st.local.v2.f64 	[%rd35+608], {%fd736, %fd739};
	ld.global.u8 	%rs41, [%rd33+12];
	cvt.rn.f64.u16 	%fd740, %rs41;
	sub.f64 	%fd741, %fd740, %fd5;
	div.rn.f64 	%fd742, %fd741, %fd6;
	ld.global.u8 	%rs42, [%rd33+13];
	cvt.rn.f64.u16 	%fd743, %rs42;
	sub.f64 	%fd744, %fd743, %fd5;
	div.rn.f64 	%fd745, %fd744, %fd6;
	st.local.v2.f64 	[%rd35+624], {%fd742, %fd745};
	ld.global.u8 	%rs43, [%rd33+14];
	cvt.rn.f64.u16 	%fd746, %rs43;
	sub.f64 	%fd747, %fd746, %fd5;
	div.rn.f64 	%fd748, %fd747, %fd6;
	ld.global.u8 	%rs44, [%rd33+15];
	cvt.rn.f64.u16 	%fd749, %rs44;
	sub.f64 	%fd750, %fd749, %fd5;
	div.rn.f64 	%fd751, %fd750, %fd6;
	st.local.v2.f64 	[%rd35+640], {%fd748, %fd751};
	ld.global.u8 	%rs45, [%rd33+16];
	cvt.rn.f64.u16 	%fd752, %rs45;
	sub.f64 	%fd753, %fd752, %fd5;
	div.rn.f64 	%fd754, %fd753, %fd6;
	ld.global.u8 	%rs46, [%rd33+17];
	cvt.rn.f64.u16 	%fd755, %rs46;
	sub.f64 	%fd756, %fd755, %fd5;
	div.rn.f64 	%fd757, %fd756, %fd6;
	st.local.v2.f64 	[%rd35+656], {%fd754, %fd757};
	ld.global.u8 	%rs47, [%rd33+18];
	cvt.rn.f64.u16 	%fd758, %rs47;
	sub.f64 	%fd759, %fd758, %fd5;
	div.rn.f64 	%fd760, %fd759, %fd6;
	ld.global.u8 	%rs48, [%rd33+19];
	cvt.rn.f64.u16 	%fd761, %rs48;
	sub.f64 	%fd762, %fd761, %fd5;
	div.rn.f64 	%fd763, %fd762, %fd6;
	st.local.v2.f64 	[%rd35+672], {%fd760, %fd763};
	ld.global.u8 	%rs49, [%rd33+20];
	cvt.rn.f64.u16 	%fd764, %rs49;
	sub.f64 	%fd765, %fd764, %fd5;
	div.rn.f64 	%fd766, %fd765, %fd6;
	ld.global.u8 	%rs50, [%rd33+21];
	cvt.rn.f64.u16 	%fd767, %rs50;
	sub.f64 	%fd768, %fd767, %fd5;
	div.rn.f64 	%fd769, %fd768, %fd6;
	st.local.v2.f64 	[%rd35+688], {%fd766, %fd769};
	ld.global.u8 	%rs51, [%rd33+22];
	cvt.rn.f64.u16 	%fd770, %rs51;
	sub.f64 	%fd771, %fd770, %fd5;
	div.rn.f64 	%fd772, %fd771, %fd6;
	ld.global.u8 	%rs52, [%rd33+23];
	cvt.rn.f64.u16 	%fd773, %rs52;
	sub.f64 	%fd774, %fd773, %fd5;
	div.rn.f64 	%fd775, %fd774, %fd6;
	st.local.v2.f64 	[%rd35+704], {%fd772, %fd775};
	ld.global.u8 	%rs53, [%rd33+24];
	cvt.rn.f64.u16 	%fd776, %rs53;
	sub.f64 	%fd777, %fd776, %fd5;
	div.rn.f64 	%fd778, %fd777, %fd6;
	ld.global.u8 	%rs54, [%rd33+25];
	cvt.rn.f64.u16 	%fd779, %rs54;
	sub.f64 	%fd780, %fd779, %fd5;
	div.rn.f64 	%fd781, %fd780, %fd6;
	st.local.v2.f64 	[%rd35+720], {%fd778, %fd781};
	ld.global.u8 	%rs55, [%rd33+26];
	cvt.rn.f64.u16 	%fd782, %rs55;
	sub.f64 	%fd783, %fd782, %fd5;
	div.rn.f64 	%fd784, %fd783, %fd6;
	ld.global.u8 	%rs56, [%rd33+27];
	cvt.rn.f64.u16 	%fd785, %rs56;
	sub.f64 	%fd786, %fd785, %fd5;
	div.rn.f64 	%fd787, %fd786, %fd6;
	st.local.v2.f64 	[%rd35+736], {%fd784, %fd787};
	add.s32 	%r74, %r74, 1;
	setp.ne.s32 	%p3, %r74, 28;
	@%p3 bra 	$L__BB0_4;
	mov.b64 	%rd78, 0;
$L__BB0_6:
	shl.b64 	%rd37, %rd78, 3;
	add.s64 	%rd38, %rd3, %rd37;
	mov.b32 	%r57, 0;
	st.local.v2.u32 	[%rd38], {%r57, %r57};
	add.s64 	%rd9, %rd78, 1;
	setp.lt.u64 	%p4, %rd78, 9033;
	mov.u64 	%rd78, %rd9;
	@%p4 bra 	$L__BB0_6;
	mov.b64 	%rd39, 0;
	st.local.u64 	[%rd3], %rd39;
	st.local.u64 	[%rd3+8], %rd39;
	st.local.u64 	[%rd3+16], %rd39;
	st.local.u64 	[%rd3+24], %rd39;
	st.local.u64 	[%rd3+32], %rd39;
	st.local.u64 	[%rd3+40], %rd39;
	st.local.u64 	[%rd3+48], %rd39;
	st.local.u64 	[%rd3+56], %rd39;
	st.local.u64 	[%rd3+64], %rd39;
	st.local.u64 	[%rd3+72], %rd39;
	st.local.u64 	[%rd3+80], %rd39;
	st.local.u64 	[%rd3+88], %rd39;
	st.local.u64 	[%rd3+96], %rd39;
	st.local.u64 	[%rd3+104], %rd39;
	st.local.u64 	[%rd3+112], %rd39;
	st.local.u64 	[%rd3+120], %rd39;
	st.local.u64 	[%rd3+128], %rd39;
	st.local.u64 	[%rd3+136], %rd39;
	st.local.u64 	[%rd3+144], %rd39;
	st.local.u64 	[%rd3+152], %rd39;
	st.local.u64 	[%rd3+160], %rd39;
	st.local.u64 	[%rd3+168], %rd39;
	st.local.u64 	[%rd3+176], %rd39;
	st.local.u64 	[%rd3+184], %rd39;
	st.local.u64 	[%rd3+192], %rd39;
	st.local.u64 	[%rd3+200], %rd39;
	st.local.u64 	[%rd3+208], %rd39;
	st.local.u64 	[%rd3+216], %rd39;
	st.local.u64 	[%rd3+224], %rd39;
	st.local.u64 	[%rd3+232], %rd39;
	st.local.u64 	[%rd3+240], %rd39;
	st.local.u64 	[%rd3+248], %rd39;
	st.local.u64 	[%rd3+256], %rd39;
	st.local.u64 	[%rd3+264], %rd39;
	st.local.u64 	[%rd3+272], %rd39;
	st.local.u64 	[%rd3+280], %rd39;
	st.local.u64 	[%rd3+288], %rd39;
	st.local.u64 	[%rd3+296], %rd39;
	st.local.u64 	[%rd3+304], %rd39;
	st.local.u64 	[%rd3+312], %rd39;
	st.local.u64 	[%rd3+320], %rd39;
	st.local.u64 	[%rd3+328], %rd39;
	st.local.u64 	[%rd3+336], %rd39;
	st.local.u64 	[%rd3+344], %rd39;
	st.local.u64 	[%rd3+352], %rd39;
	st.local.u64 	[%rd3+360], %rd39;
	st.local.u64 	[%rd3+368], %rd39;
	st.local.u64 	[%rd3+376], %rd39;
	st.local.u64 	[%rd3+384], %rd39;
	st.local.u64 	[%rd3+392], %rd39;
	st.local.u64 	[%rd3+400], %rd39;
	st.local.u64 	[%rd3+408], %rd39;
	st.local.u64 	[%rd3+416], %rd39;
	st.local.u64 	[%rd3+424], %rd39;
	st.local.u64 	[%rd3+432], %rd39;
	st.local.u64 	[%rd3+440], %rd39;
	st.local.u64 	[%rd3+448], %rd39;
	st.local.u64 	[%rd3+456], %rd39;
	st.local.u64 	[%rd3+464], %rd39;
	st.local.u64 	[%rd3+472], %rd39;
	st.local.u64 	[%rd3+480], %rd39;
	st.local.u64 	[%rd3+488], %rd39;
	st.local.u64 	[%rd3+496], %rd39;
	st.local.u64 	[%rd3+504], %rd39;
	st.local.u64 	[%rd3+512], %rd39;
	st.local.u64 	[%rd3+520], %rd39;
	ld.local.v2.f64 	{%fd788, %fd789}, [%rd2+528];
	st.local.f64 	[%rd3+528], %fd788;
	st.local.f64 	[%rd3+536], %fd789;
	ld.local.v2.f64 	{%fd790, %fd791}, [%rd2+544];
	st.local.f64 	[%rd3+544], %fd790;
	st.local.f64 	[%rd3+552], %fd791;
	ld.local.v2.f64 	{%fd792, %fd793}, [%rd2+560];
	st.local.f64 	[%rd3+560], %fd792;
	st.local.f64 	[%rd3+568], %fd793;
	ld.local.v2.f64 	{%fd794, %fd795}, [%rd2+576];
	st.local.f64 	[%rd3+576], %fd794;
	st.local.f64 	[%rd3+584], %fd795;
	ld.local.v2.f64 	{%fd796, %fd797}, [%rd2+592];
	st.local.f64 	[%rd3+592], %fd796;
	st.local.f64 	[%rd3+600], %fd797;
	ld.local.v2.f64 	{%fd798, %fd799}, [%rd2+608];
	st.local.f64 	[%rd3+608], %fd798;
	st.local.f64 	[%rd3+616], %fd799;
	ld.local.v2.f64 	{%fd800, %fd801}, [%rd2+624];
	st.local.f64 	[%rd3+624], %fd800;
	st.local.f64 	[%rd3+632], %fd801;
	ld.local.v2.f64 	{%fd802, %fd803}, [%rd2+640];
	st.local.f64 	[%rd3+640], %fd802;
	st.local.f64 	[%rd3+648], %fd803;
	ld.local.v2.f64 	{%fd804, %fd805}, [%rd2+656];
	st.local.f64 	[%rd3+656], %fd804;
	st.local.f64 	[%rd3+664], %fd805;
	ld.local.v2.f64 	{%fd806, %fd807}, [%rd2+672];
	st.local.f64 	[%rd3+672], %fd806;
	st.local.f64 	[%rd3+680], %fd807;
	ld.local.v2.f64 	{%fd808, %fd809}, [%rd2+688];
	st.local.f64 	[%rd3+688], %fd808;
	st.local.f64 	[%rd3+696], %fd809;
	ld.local.v2.f64 	{%fd810, %fd811}, [%rd2+704];
	st.local.f64 	[%rd3+704], %fd810;
	st.local.f64 	[%rd3+712], %fd811;
	ld.local.v2.f64 	{%fd812, %fd813}, [%rd2+720];
	st.local.f64 	[%rd3+720], %fd812;
	st.local.f64 	[%rd3+728], %fd813;
	ld.local.v2.f64 	{%fd814, %fd815}, [%rd2+736];
	st.local.f64 	[%rd3+736], %fd814;
	st.local.f64 	[%rd3+744], %fd815;
	st.local.u64 	[%rd3+752], %rd39;
	st.local.u64 	[%rd3+760], %rd39;
	st.local.u64 	[%rd3+768], %rd39;
	st.local.u64 	[%rd3+776], %rd39;
	ld.local.v2.f64 	{%fd816, %fd817}, [%rd2+784];
	st.local.f64 	[%rd3+784], %fd816;
	st.local.f64 	[%rd3+792], %fd817;
	ld.local.v2.f64 	{%fd818, %fd819}, [%rd2+800];
	st.local.f64 	[%rd3+800], %fd818;
	st.local.f64 	[%rd3+808], %fd819;
	ld.local.v2.f64 	{%fd820, %fd821}, [%rd2+816];
	st.local.f64 	[%rd3+816], %fd820;
	st.local.f64 	[%rd3+824], %fd821;
	ld.local.v2.f64 	{%fd822, %fd823}, [%rd2+832];
	st.local.f64 	[%rd3+832], %fd822;
	st.local.f64 	[%rd3+840], %fd823;
	ld.local.v2.f64 	{%fd824, %fd825}, [%rd2+848];
	st.local.f64 	[%rd3+848], %fd824;
	st.local.f64 	[%rd3+856], %fd825;
	ld.local.v2.f64 	{%fd826, %fd827}, [%rd2+864];
	st.local.f64 	[%rd3+864], %fd826;
	st.local.f64 	[%rd3+872], %fd827;
	ld.local.v2.f64 	{%fd828, %fd829}, [%rd2+880];
	st.local.f64 	[%rd3+880], %fd828;
	st.local.f64 	[%rd3+888], %fd829;
	ld.local.v2.f64 	{%fd830, %fd831}, [%rd2+896];
	st.local.f64 	[%rd3+896], %fd830;
	st.local.f64 	[%rd3+904], %fd831;
	ld.local.v2.f64 	{%fd832, %fd833}, [%rd2+912];
	st.local.f64 	[%rd3+912], %fd832;
	st.local.f64 	[%rd3+920], %fd833;
	ld.local.v2.f64 	{%fd834, %fd835}, [%rd2+928];
	st.local.f64 	[%rd3+928], %fd834;
	st.local.f64 	[%rd3+936], %fd835;
	ld.local.v2.f64 	{%fd836, %fd837}, [%rd2+944];
	st.local.f64 	[%rd3+944], %fd836;
	st.local.f64 	[%rd3+952], %fd837;
	ld.local.v2.f64 	{%fd838, %fd839}, [%rd2+960];
	st.local.f64 	[%rd3+960], %fd838;
	st.local.f64 	[%rd3+968], %fd839;
	ld.local.v2.f64 	{%fd840, %fd841}, [%rd2+976];
	st.local.f64 	[%rd3+976], %fd840;
	st.local.f64 	[%rd3+984], %fd841;
	ld.local.v2.f64 	{%fd842, %fd843}, [%rd2+992];
	st.local.f64 	[%rd3+992], %fd842;
	st.local.f64 	[%rd3+1000], %fd843;
	st.local.u64 	[%rd3+1008], %rd39;
	st.local.u64 	[%rd3+1016], %rd39;
	st.local.u64 	[%rd3+1024], %rd39;
	st.local.u64 	[%rd3+1032], %rd39;
	ld.local.v2.f64 	{%fd844, %fd845}, [%rd2+1040];
	st.local.f64 	[%rd3+1040], %fd844;
	st.local.f64 	[%rd3+1048], %fd845;
	ld.local.v2.f64 	{%fd846, %fd847}, [%rd2+1056];
	st.local.f64 	[%rd3+1056], %fd846;
	st.local.f64 	[%rd3+1064], %fd847;
	ld.local.v2.f64 	{%fd848, %fd849}, [%rd2+1072];
	st.local.f64 	[%rd3+1072], %fd848;
	st.local.f64 	[%rd3+1080], %fd849;
	ld.local.v2.f64 	{%fd850, %fd851}, [%rd2+1088];
	st.local.f64 	[%rd3+1088], %fd850;
	st.local.f64 	[%rd3+1096], %fd851;
	ld.local.v2.f64 	{%fd852, %fd853}, [%rd2+1104];
	st.local.f64 	[%rd3+1104], %fd852;
	st.local.f64 	[%rd3+1112], %fd853;
	ld.local.v2.f64 	{%fd854, %fd855}, [%rd2+1120];
	st.local.f64 	[%rd3+1120], %fd854;
	st.local.f64 	[%rd3+1128], %fd855;
	ld.local.v2.f64 	{%fd856, %fd857}, [%rd2+1136];
	st.local.f64 	[%rd3+1136], %fd856;
	st.local.f64 	[%rd3+1144], %fd857;
	ld.local.v2.f64 	{%fd858, %fd859}, [%rd2+1152];
	st.local.f64 	[%rd3+1152], %fd858;
	st.local.f64 	[%rd3+1160], %fd859;
	ld.local.v2.f64 	{%fd860, %fd861}, [%rd2+1168];
	st.local.f64 	[%rd3+1168], %fd860;
	st.local.f64 	[%rd3+1176], %fd861;
	ld.local.v2.f64 	{%fd862, %fd863}, [%rd2+1184];
	st.local.f64 	[%rd3+1184], %fd862;
	st.local.f64 	[%rd3+1192], %fd863;
	ld.local.v2.f64 	{%fd864, %fd865}, [%rd2+1200];
	st.local.f64 	[%rd3+1200], %fd864;
	st.local.f64 	[%rd3+1208], %fd865;
	ld.local.v2.f64 	{%fd866, %fd867}, [%rd2+1216];
	st.local.f64 	[%rd3+1216], %fd866;
	st.local.f64 	[%rd3+1224], %fd867;
	ld.local.v2.f64 	{%fd868, %fd869}, [%rd2+1232];
	st.local.f64 	[%rd3+1232], %fd868;
	st.local.f64 	[%rd3+1240], %fd869;
	ld.local.v2.f64 	{%fd870, %fd871}, [%rd2+1248];
	st.local.f64 	[%rd3+1248], %fd870;
	st.local.f64 	[%rd3+1256], %fd871;
	st.local.u64 	[%rd3+1264], %rd39;
	st.local.u64 	[%rd3+1272], %rd39;
	st.local.u64 	[%rd3+1280], %rd39;
	st.local.u64 	[%rd3+1288], %rd39;
	ld.local.v2.f64 	{%fd872, %fd873}, [%rd2+1296];
	st.local.f64 	[%rd3+1296], %fd872;
	st.local.f64 	[%rd3+1304], %fd873;
	ld.local.v2.f64 	{%fd874, %fd875}, [%rd2+1312];
	st.local.f64 	[%rd3+1312], %fd874;
	st.local.f64 	[%rd3+1320], %fd875;
	ld.local.v2.f64 	{%fd876, %fd877}, [%rd2+1328];
	st.local.f64 	[%rd3+1328], %fd876;
	st.local.f64 	[%rd3+1336], %fd877;
	ld.local.v2.f64 	{%fd878, %fd879}, [%rd2+1344];
	st.local.f64 	[%rd3+1344], %fd878;
	st.local.f64 	[%rd3+1352], %fd879;
	ld.local.v2.f64 	{%fd880, %fd881}, [%rd2+1360];
	st.local.f64 	[%rd3+1360], %fd880;
	st.local.f64 	[%rd3+1368], %fd881;
	ld.local.v2.f64 	{%fd882, %fd883}, [%rd2+1376];
	st.local.f64 	[%rd3+1376], %fd882;
	st.local.f64 	[%rd3+1384], %fd883;
	ld.local.v2.f64 	{%fd884, %fd885}, [%rd2+1392];
	st.local.f64 	[%rd3+1392], %fd884;
	st.local.f64 	[%rd3+1400], %fd885;
	ld.local.v2.f64 	{%fd886, %fd887}, [%rd2+1408];
	st.local.f64 	[%rd3+1408], %fd886;
	st.local.f64 	[%rd3+1416], %fd887;
	ld.local.v2.f64 	{%fd888, %fd889}, [%rd2+1424];
	st.local.f64 	[%rd3+1424], %fd888;
	st.local.f64 	[%rd3+1432], %fd889;
	ld.local.v2.f64 	{%fd890, %fd891}, [%rd2+1440];
	st.local.f64 	[%rd3+1440], %fd890;
	st.local.f64 	[%rd3+1448], %fd891;
	ld.local.v2.f64 	{%fd892, %fd893}, [%rd2+1456];
	st.local.f64 	[%rd3+1456], %fd892;
	st.local.f64 	[%rd3+1464], %fd893;
	ld.local.v2.f64 	{%fd894, %fd895}, [%rd2+1472];
	st.local.f64 	[%rd3+1472], %fd894;
	st.local.f64 	[%rd3+1480], %fd895;
	ld.local.v2.f64 	{%fd896, %fd897}, [%rd2+1488];
	st.local.f64 	[%rd3+1488], %fd896;
	st.local.f64 	[%rd3+1496], %fd897;
	ld.local.v2.f64 	{%fd898, %fd899}, [%rd2+1504];
	st.local.f64 	[%rd3+1504], %fd898;
	st.local.f64 	[%rd3+1512], %fd899;
	st.local.u64 	[%rd3+1520], %rd39;
	st.local.u64 	[%rd3+1528], %rd39;
	st.local.u64 	[%rd3+1536], %rd39;
	st.local.u64 	[%rd3+1544], %rd39;
	ld.local.v2.f64 	{%fd900, %fd901}, [%rd2+1552];
	st.local.f64 	[%rd3+1552], %fd900;
	st.local.f64 	[%rd3+1560], %fd901;
	ld.local.v2.f64 	{%fd902, %fd903}, [%rd2+1568];
	st.local.f64 	[%rd3+1568], %fd902;
	st.local.f64 	[%rd3+1576], %fd903;
	ld.local.v2.f64 	{%fd904, %fd905}, [%rd2+1584];
	st.local.f64 	[%rd3+1584], %fd904;
	st.local.f64 	[%rd3+1592], %fd905;
	ld.local.v2.f64 	{%fd906, %fd907}, [%rd2+1600];
	st.local.f64 	[%rd3+1600], %fd906;
	st.local.f64 	[%rd3+1608], %fd907;
	ld.local.v2.f64 	{%fd908, %fd909}, [%rd2+1616];
	st.local.f64 	[%rd3+1616], %fd908;
	st.local.f64 	[%rd3+1624], %fd909;
	ld.local.v2.f64 	{%fd910, %fd911}, [%rd2+1632];
	st.local.f64 	[%rd3+1632], %fd910;
	st.local.f64 	[%rd3+1640], %fd911;
	ld.local.v2.f64 	{%fd912, %fd913}, [%rd2+1648];
	st.local.f64 	[%rd3+1648], %fd912;
	st.local.f64 	[%rd3+1656], %fd913;
	ld.local.v2.f64 	{%fd914, %fd915}, [%rd2+1664];
	st.local.f64 	[%rd3+1664], %fd914;
	st.local.f64 	[%rd3+1672], %fd915;
	ld.local.v2.f64 	{%fd916, %fd917}, [%rd2+1680];
	st.local.f64 	[%rd3+1680], %fd916;
	st.local.f64 	[%rd3+1688], %fd917;
	ld.local.v2.f64 	{%fd918, %fd919}, [%rd2+1696];
	st.local.f64 	[%rd3+1696], %fd918;
	st.local.f64 	[%rd3+1704], %fd919;
	ld.local.v2.f64 	{%fd920, %fd921}, [%rd2+1712];
	st.local.f64 	[%rd3+1712], %fd920;
	st.local.f64 	[%rd3+1720], %fd921;
	ld.local.v2.f64 	{%fd922, %fd923}, [%rd2+1728];
	st.local.f64 	[%rd3+1728], %fd922;
	st.local.f64 	[%rd3+1736], %fd923;
	ld.local.v2.f64 	{%fd924, %fd925}, [%rd2+1744];
	st.local.f64 	[%rd3+1744], %fd924;
	st.local.f64 	[%rd3+1752], %fd925;
	ld.local.v2.f64 	{%fd926, %fd927}, [%rd2+1760];
	st.local.f64 	[%rd3+1760], %fd926;
	st.local.f64 	[%rd3+1768], %fd927;
	st.local.u64 	[%rd3+1776], %rd39;
	st.local.u64 	[%rd3+1784], %rd39;
	st.local.u64 	[%rd3+1792], %rd39;
	st.local.u64 	[%rd3+1800], %rd39;
	ld.local.v2.f64 	{%fd928, %fd929}, [%rd2+1808];
	st.local.f64 	[%rd3+1808], %fd928;
	st.local.f64 	[%rd3+1816], %fd929;
	ld.local.v2.f64 	{%fd930, %fd931}, [%rd2+1824];
	st.local.f64 	[%rd3+1824], %fd930;
	st.local.f64 	[%rd3+1832], %fd931;
	ld.local.v2.f64 	{%fd932, %fd933}, [%rd2+1840];
	st.local.f64 	[%rd3+1840], %fd932;
	st.local.f64 	[%rd3+1848], %fd933;
	ld.local.v2.f64 	{%fd934, %fd935}, [%rd2+1856];
	st.local.f64 	[%rd3+1856], %fd934;
	st.local.f64 	[%rd3+1864], %fd935;
	ld.local.v2.f64 	{%fd936, %fd937}, [%rd2+1872];
	st.local.f64 	[%rd3+1872], %fd936;
	st.local.f64 	[%rd3+1880], %fd937;
	ld.local.v2.f64 	{%fd938, %fd939}, [%rd2+1888];
	st.local.f64 	[%rd3+1888], %fd938;
	st.local.f64 	[%rd3+1896], %fd939;
	ld.local.v2.f64 	{%fd940, %fd941}, [%rd2+1904];
	st.local.f64 	[%rd3+1904], %fd940;
	st.local.f64 	[%rd3+1912], %fd941;
	ld.local.v2.f64 	{%fd942, %fd943}, [%rd2+1920];
	st.local.f64 	[%rd3+1920], %fd942;
	st.local.f64 	[%rd3+1928], %fd943;
	ld.local.v2.f64 	{%fd944, %fd945}, [%rd2+1936];
	st.local.f64 	[%rd3+1936], %fd944;
	st.local.f64 	[%rd3+1944], %fd945;
	ld.local.v2.f64 	{%fd946, %fd947}, [%rd2+1952];
	st.local.f64 	[%rd3+1952], %fd946;
	st.local.f64 	[%rd3+1960], %fd947;
	ld.local.v2.f64 	{%fd948, %fd949}, [%rd2+1968];
	st.local.f64 	[%rd3+1968], %fd948;
	st.local.f64 	[%rd3+1976], %fd949;
	ld.local.v2.f64 	{%fd950, %fd951}, [%rd2+1984];
	st.local.f64 	[%rd3+1984], %fd950;
	st.local.f64 	[%rd3+1992], %fd951;
	ld.local.v2.f64 	{%fd952, %fd953}, [%rd2+2000];
	st.local.f64 	[%rd3+2000], %fd952;
	st.local.f64 	[%rd3+2008], %fd953;
	ld.local.v2.f64 	{%fd954, %fd955}, [%rd2+2016];
	st.local.f64 	[%rd3+2016], %fd954;
	st.local.f64 	[%rd3+2024], %fd955;
	st.local.u64 	[%rd3+2032], %rd39;
	st.local.u64 	[%rd3+2040], %rd39;
	st.local.u64 	[%rd3+2048], %rd39;
	st.local.u64 	[%rd3+2056], %rd39;
	ld.local.v2.f64 	{%fd956, %fd957}, [%rd2+2064];
	st.local.f64 	[%rd3+2064], %fd956;
	st.local.f64 	[%rd3+2072], %fd957;
	ld.local.v2.f64 	{%fd958, %fd959}, [%rd2+2080];
	st.local.f64 	[%rd3+2080], %fd958;
	st.local.f64 	[%rd3+2088], %fd959;
	ld.local.v2.f64 	{%fd960, %fd961}, [%rd2+2096];
	st.local.f64 	[%rd3+2096], %fd960;
	st.local.f64 	[%rd3+2104], %fd961;
	ld.local.v2.f64 	{%fd962, %fd963}, [%rd2+2112];
	st.local.f64 	[%rd3+2112], %fd962;
	st.local.f64 	[%rd3+2120], %fd963;
	ld.local.v2.f64 	{%fd964, %fd965}, [%rd2+2128];
	st.local.f64 	[%rd3+2128], %fd964;
	st.local.f64 	[%rd3+2136], %fd965;
	ld.local.v2.f64 	{%fd966, %fd967}, [%rd2+2144];
	st.local.f64 	[%rd3+2144], %fd966;
	st.local.f64 	[%rd3+2152], %fd967;
	ld.local.v2.f64 	{%fd968, %fd969}, [%rd2+2160];
	st.local.f64 	[%rd3+2160], %fd968;
	st.local.f64 	[%rd3+2168], %fd969;
	ld.local.v2.f64 	{%fd970, %fd971}, [%rd2+2176];
	st.local.f64 	[%rd3+2176], %fd970;
	st.local.f64 	[%rd3+2184], %fd971;
	ld.local.v2.f64 	{%fd972, %fd973}, [%rd2+2192];
	st.local.f64 	[%rd3+2192], %fd972;
	st.local.f64 	[%rd3+2200], %fd973;
	ld.local.v2.f64 	{%fd974, %fd975}, [%rd2+2208];
	st.local.f64 	[%rd3+2208], %fd974;
	st.local.f64 	[%rd3+2216], %fd975;
	ld.local.v2.f64 	{%fd976, %fd977}, [%rd2+2224];
	st.local.f64 	[%rd3+2224], %fd976;
	st.local.f64 	[%rd3+2232], %fd977;
	ld.local.v2.f64 	{%fd978, %fd979}, [%rd2+2240];
	st.local.f64 	[%rd3+2240], %fd978;
	st.local.f64 	[%rd3+2248], %fd979;
	ld.local.v2.f64 	{%fd980, %fd981}, [%rd2+2256];
	st.local.f64 	[%rd3+2256], %fd980;
	st.local.f64 	[%rd3+2264], %fd981;
	ld.local.v2.f64 	{%fd982, %fd983}, [%rd2+2272];
	st.local.f64 	[%rd3+2272], %fd982;
	st.local.f64 	[%rd3+2280], %fd983;
	st.local.u64 	[%rd3+2288], %rd39;
	st.local.u64 	[%rd3+2296], %rd39;
	st.local.u64 	[%rd3+2304], %rd39;
	st.local.u64 	[%rd3+2312], %rd39;
	ld.local.v2.f64 	{%fd984, %fd985}, [%rd2+2320];
	st.local.f64 	[%rd3+2320], %fd984;
	st.local.f64 	[%rd3+2328], %fd985;
	ld.local.v2.f64 	{%fd986, %fd987}, [%rd2+2336];
	st.local.f64 	[%rd3+2336], %fd986;
	st.local.f64 	[%rd3+2344], %fd987;
	ld.local.v2.f64 	{%fd988, %fd989}, [%rd2+2352];
	st.local.f64 	[%rd3+2352], %fd988;
	st.local.f64 	[%rd3+2360], %fd989;
	ld.local.v2.f64 	{%fd990, %fd991}, [%rd2+2368];
	st.local.f64 	[%rd3+2368], %fd990;
	st.local.f64 	[%rd3+2376], %fd991;
	ld.local.v2.f64 	{%fd992, %fd993}, [%rd2+2384];
	st.local.f64 	[%rd3+2384], %fd992;
	st.local.f64 	[%rd3+2392], %fd993;
	ld.local.v2.f64 	{%fd994, %fd995}, [%rd2+2400];
	st.local.f64 	[%rd3+2400], %fd994;
	st.local.f64 	[%rd3+2408], %fd995;
	ld.local.v2.f64 	{%fd996, %fd997}, [%rd2+2416];
	st.local.f64 	[%rd3+2416], %fd996;
	st.local.f64 	[%rd3+2424], %fd997;
	ld.local.v2.f64 	{%fd998, %fd999}, [%rd2+2432];
	st.local.f64 	[%rd3+2432], %fd998;
	st.local.f64 	[%rd3+2440], %fd999;
	ld.local.v2.f64 	{%fd1000, %fd1001}, [%rd2+2448];
	st.local.f64 	[%rd3+2448], %fd1000;
	st.local.f64 	[%rd3+2456], %fd1001;
	ld.local.v2.f64 	{%fd1002, %fd1003}, [%rd2+2464];
	st.local.f64 	[%rd3+2464], %fd1002;
	st.local.f64 	[%rd3+2472], %fd1003;
	ld.local.v2.f64 	{%fd1004, %fd1005}, [%rd2+2480];
	st.local.f64 	[%rd3+2480], %fd1004;
	st.local.f64 	[%rd3+2488], %fd1005;
	ld.local.v2.f64 	{%fd1006, %fd1007}, [%rd2+2496];
	st.local.f64 	[%rd3+2496], %fd1006;
	st.local.f64 	[%rd3+2504], %fd1007;
	ld.local.v2.f64 	{%fd1008, %fd1009}, [%rd2+2512];
	st.local.f64 	[%rd3+2512], %fd1008;
	st.local.f64 	[%rd3+2520], %fd1009;
	ld.local.v2.f64 	{%fd1010, %fd1011}, [%rd2+2528];
	st.local.f64 	[%rd3+2528], %fd1010;
	st.local.f64 	[%rd3+2536], %fd1011;
	st.local.u64 	[%rd3+2544], %rd39;
	st.local.u64 	[%rd3+2552], %rd39;
	st.local.u64 	[%rd3+2560], %rd39;
	st.local.u64 	[%rd3+2568], %rd39;
	ld.local.v2.f64 	{%fd1012, %fd1013}, [%rd2+2576];
	st.local.f64 	[%rd3+2576], %fd1012;
	st.local.f64 	[%rd3+2584], %fd1013;
	ld.local.v2.f64 	{%fd1014, %fd1015}, [%rd2+2592];
	st.local.f64 	[%rd3+2592], %fd1014;
	st.local.f64 	[%rd3+2600], %fd1015;
	ld.local.v2.f64 	{%fd1016, %fd1017}, [%rd2+2608];
	st.local.f64 	[%rd3+2608], %fd1016;
	st.local.f64 	[%rd3+2616], %fd1017;
	ld.local.v2.f64 	{%fd1018, %fd1019}, [%rd2+2624];
	st.local.f64 	[%rd3+2624], %fd1018;
	st.local.f64 	[%rd3+2632], %fd1019;
	ld.local.v2.f64 	{%fd1020, %fd1021}, [%rd2+2640];
	st.local.f64 	[%rd3+2640], %fd1020;
	st.local.f64 	[%rd3+2648], %fd1021;
	ld.local.v2.f64 	{%fd1022, %fd1023}, [%rd2+2656];
	st.local.f64 	[%rd3+2656], %fd1022;
	st.local.f64 	[%rd3+2664], %fd1023;
	ld.local.v2.f64 	{%fd1024, %fd1025}, [%rd2+2672];
	st.local.f64 	[%rd3+2672], %fd1024;
	st.local.f64 	[%rd3+2680], %fd1025;
	ld.local.v2.f64 	{%fd1026, %fd1027}, [%rd2+2688];
	st.local.f64 	[%rd3+2688], %fd1026;
	st.local.f64 	[%rd3+2696], %fd1027;
	ld.local.v2.f64 	{%fd1028, %fd1029}, [%rd2+2704];
	st.local.f64 	[%rd3+2704], %fd1028;
	st.local.f64 	[%rd3+2712], %fd1029;
	ld.local.v2.f64 	{%fd1030, %fd1031}, [%rd2+2720];
	st.local.f64 	[%rd3+2720], %fd1030;
	st.local.f64 	[%rd3+2728], %fd1031;
	ld.local.v2.f64 	{%fd1032, %fd1033}, [%rd2+2736];
	st.local.f64 	[%rd3+2736], %fd1032;
	st.local.f64 	[%rd3+2744], %fd1033;
	ld.local.v2.f64 	{%fd1034, %fd1035}, [%rd2+2752];
	st.local.f64 	[%rd3+2752], %fd1034;
	st.local.f64 	[%rd3+2760], %fd1035;
	ld.local.v2.f64 	{%fd1036, %fd1037}, [%rd2+2768];
	st.local.f64 	[%rd3+2768], %fd1036;
	st.local.f64 	[%rd3+2776], %fd1037;
	ld.local.v2.f64 	{%fd1038, %fd1039}, [%rd2+2784];
	st.local.f64 	[%rd3+2784], %fd1038;
	st.local.f64 	[%rd3+2792], %fd1039;
	st.local.u64 	[%rd3+2800], %rd39;
	st.local.u64 	[%rd3+2808], %rd39;
	st.local.u64 	[%rd3+2816], %rd39;
	st.local.u64 	[%rd3+2824], %rd39;
	ld.local.v2.f64 	{%fd1040, %fd1041}, [%rd2+2832];
	st.local.f64 	[%rd3+2832], %fd1040;
	st.local.f64 	[%rd3+2840], %fd1041;
	ld.local.v2.f64 	{%fd1042, %fd1043}, [%rd2+2848];
	st.local.f64 	[%rd3+2848], %fd1042;
	st.local.f64 	[%rd3+2856], %fd1043;
	ld.local.v2.f64 	{%fd1044, %fd1045}, [%rd2+2864];
	st.local.f64 	[%rd3+2864], %fd1044;
	st.local.f64 	[%rd3+2872], %fd1045;
	ld.local.v2.f64 	{%fd1046, %fd1047}, [%rd2+2880];
	st.local.f64 	[%rd3+2880], %fd1046;
	st.local.f64 	[%rd3+2888], %fd1047;
	ld.local.v2.f64 	{%fd1048, %fd1049}, [%rd2+2896];
	st.local.f64 	[%rd3+2896], %fd1048;
	st.local.f64 	[%rd3+2904], %fd1049;
	ld.local.v2.f64 	{%fd1050, %fd1051}, [%rd2+2912];
	st.local.f64 	[%rd3+2912], %fd1050;
	st.local.f64 	[%rd3+2920], %fd1051;
	ld.local.v2.f64 	{%fd1052, %fd1053}, [%rd2+2928];
	st.local.f64 	[%rd3+2928], %fd1052;
	st.local.f64 	[%rd3+2936], %fd1053;
	ld.local.v2.f64 	{%fd1054, %fd1055}, [%rd2+2944];
	st.local.f64 	[%rd3+2944], %fd1054;
	st.local.f64 	[%rd3+2952], %fd1055;
	ld.local.v2.f64 	{%fd1056, %fd1057}, [%rd2+2960];
	st.local.f64 	[%rd3+2960], %fd1056;
	st.local.f64 	[%rd3+2968], %fd1057;
	ld.local.v2.f64 	{%fd1058, %fd1059}, [%rd2+2976];
	st.local.f64 	[%rd3+2976], %fd1058;
	st.local.f64 	[%rd3+2984], %fd1059;
	ld.local.v2.f64 	{%fd1060, %fd1061}, [%rd2+2992];
	st.local.f64 	[%rd3+2992], %fd1060;
	st.local.f64 	[%rd3+3000], %fd1061;
	ld.local.v2.f64 	{%fd1062, %fd1063}, [%rd2+3008];
	st.local.f64 	[%rd3+3008], %fd1062;
	st.local.f64 	[%rd3+3016], %fd1063;
	ld.local.v2.f64 	{%fd1064, %fd1065}, [%rd2+3024];
	st.local.f64 	[%rd3+3024], %fd1064;
	st.local.f64 	[%rd3+3032], %fd1065;
	ld.local.v2.f64 	{%fd1066, %fd1067}, [%rd2+3040];
	st.local.f64 	[%rd3+3040], %fd1066;
	st.local.f64 	[%rd3+3048], %fd1067;
	st.local.u64 	[%rd3+3056], %rd39;
	st.local.u64 	[%rd3+3064], %rd39;
	st.local.u64 	[%rd3+3072], %rd39;
	st.local.u64 	[%rd3+3080], %rd39;
	ld.local.v2.f64 	{%fd1068, %fd1069}, [%rd2+3088];
	st.local.f64 	[%rd3+3088], %fd1068;
	st.local.f64 	[%rd3+3096], %fd1069;
	ld.local.v2.f64 	{%fd1070, %fd1071}, [%rd2+3104];
	st.local.f64 	[%rd3+3104], %fd1070;
	st.local.f64 	[%rd3+3112], %fd1071;
	ld.local.v2.f64 	{%fd1072, %fd1073}, [%rd2+3120];
	st.local.f64 	[%rd3+3120], %fd1072;
	st.local.f64 	[%rd3+3128], %fd1073;
	ld.local.v2.f64 	{%fd1074, %fd1075}, [%rd2+3136];
	st.local.f64 	[%rd3+3136], %fd1074;
	st.local.f64 	[%rd3+3144], %fd1075;
	ld.local.v2.f64 	{%fd1076, %fd1077}, [%rd2+3152];
	st.local.f64 	[%rd3+3152], %fd1076;
	st.local.f64 	[%rd3+3160], %fd1077;
	ld.local.v2.f64 	{%fd1078, %fd1079}, [%rd2+3168];
	st.local.f64 	[%rd3+3168], %fd1078;
	st.local.f64 	[%rd3+3176], %fd1079;
	ld.local.v2.f64 	{%fd1080, %fd1081}, [%rd2+3184];
	st.local.f64 	[%rd3+3184], %fd1080;
	st.local.f64 	[%rd3+3192], %fd1081;
	ld.local.v2.f64 	{%fd1082, %fd1083}, [%rd2+3200];
	st.local.f64 	[%rd3+3200], %fd1082;
	st.local.f64 	[%rd3+3208], %fd1083;
	ld.local.v2.f64 	{%fd1084, %fd1085}, [%rd2+3216];
	st.local.f64 	[%rd3+3216], %fd1084;
	st.local.f64 	[%rd3+3224], %fd1085;
	ld.local.v2.f64 	{%fd1086, %fd1087}, [%rd2+3232];
	st.local.f64 	[%rd3+3232], %fd1086;
	st.local.f64 	[%rd3+3240], %fd1087;
	ld.local.v2.f64 	{%fd1088, %fd1089}, [%rd2+3248];
	st.local.f64 	[%rd3+3248], %fd1088;
	st.local.f64 	[%rd3+3256], %fd1089;
	ld.local.v2.f64 	{%fd1090, %fd1091}, [%rd2+3264];
	st.local.f64 	[%rd3+3264], %fd1090;
	st.local.f64 	[%rd3+3272], %fd1091;
	ld.local.v2.f64 	{%fd1092, %fd1093}, [%rd2+3280];
	st.local.f64 	[%rd3+3280], %fd1092;
	st.local.f64 	[%rd3+3288], %fd1093;
	ld.local.v2.f64 	{%fd1094, %fd1095}, [%rd2+3296];
	st.local.f64 	[%rd3+3296], %fd1094;
	st.local.f64 	[%rd3+3304], %fd1095;
	st.local.u64 	[%rd3+3312], %rd39;
	st.local.u64 	[%rd3+3320], %rd39;
	st.local.u64 	[%rd3+3328], %rd39;
	st.local.u64 	[%rd3+3336], %rd39;
	ld.local.v2.f64 	{%fd1096, %fd1097}, [%rd2+3344];
	st.local.f64 	[%rd3+3344], %fd1096;
	st.local.f64 	[%rd3+3352], %fd1097;
	ld.local.v2.f64 	{%fd1098, %fd1099}, [%rd2+3360];
	st.local.f64 	[%rd3+3360], %fd1098;
	st.local.f64 	[%rd3+3368], %fd1099;
	ld.local.v2.f64 	{%fd1100, %fd1101}, [%rd2+3376];
	st.local.f64 	[%rd3+3376], %fd1100;
	st.local.f64 	[%rd3+3384], %fd1101;
	ld.local.v2.f64 	{%fd1102, %fd1103}, [%rd2+3392];
	st.local.f64 	[%rd3+3392], %fd1102;
	st.local.f64 	[%rd3+3400], %fd1103;
	ld.local.v2.f64 	{%fd1104, %fd1105}, [%rd2+3408];
	st.local.f64 	[%rd3+3408], %fd1104;
	st.local.f64 	[%rd3+3416], %fd1105;
	ld.local.v2.f64 	{%fd1106, %fd1107}, [%rd2+3424];
	st.local.f64 	[%rd3+3424], %fd1106;
	st.local.f64 	[%rd3+3432], %fd1107;
	ld.local.v2.f64 	{%fd1108, %fd1109}, [%rd2+3440];
	st.local.f64 	[%rd3+3440], %fd1108;
	st.local.f64 	[%rd3+3448], %fd1109;
	ld.local.v2.f64 	{%fd1110, %fd1111}, [%rd2+3456];
	st.local.f64 	[%rd3+3456], %fd1110;
	st.local.f64 	[%rd3+3464], %fd1111;
	ld.local.v2.f64 	{%fd1112, %fd1113}, [%rd2+3472];
	st.local.f64 	[%rd3+3472], %fd1112;
	st.local.f64 	[%rd3+3480], %fd1113;
	ld.local.v2.f64 	{%fd1114, %fd1115}, [%rd2+3488];
	st.local.f64 	[%rd3+3488], %fd1114;
	st.local.f64 	[%rd3+3496], %fd1115;
	ld.local.v2.f64 	{%fd1116, %fd1117}, [%rd2+3504];
	st.local.f64 	[%rd3+3504], %fd1116;
	st.local.f64 	[%rd3+3512], %fd1117;
	ld.local.v2.f64 	{%fd1118, %fd1119}, [%rd2+3520];
	st.local.f64 	[%rd3+3520], %fd1118;
	st.local.f64 	[%rd3+3528], %fd1119;
	ld.local.v2.f64 	{%fd1120, %fd1121}, [%rd2+3536];
	st.local.f64 	[%rd3+3536], %fd1120;
	st.local.f64 	[%rd3+3544], %fd1121;
	ld.local.v2.f64 	{%fd1122, %fd1123}, [%rd2+3552];
	st.local.f64 	[%rd3+3552], %fd1122;
	st.local.f64 	[%rd3+3560], %fd1123;
	st.local.u64 	[%rd3+3568], %rd39;
	st.local.u64 	[%rd3+3576], %rd39;
	st.local.u64 	[%rd3+3584], %rd39;
	st.local.u64 	[%rd3+3592], %rd39;
	ld.local.v2.f64 	{%fd1124, %fd1125}, [%rd2+3600];
	st.local.f64 	[%rd3+3600], %fd1124;
	st.local.f64 	[%rd3+3608], %fd1125;
	ld.local.v2.f64 	{%fd1126, %fd1127}, [%rd2+3616];
	st.local.f64 	[%rd3+3616], %fd1126;
	st.local.f64 	[%rd3+3624], %fd1127;
	ld.local.v2.f64 	{%fd1128, %fd1129}, [%rd2+3632];
	st.local.f64 	[%rd3+3632], %fd1128;
	st.local.f64 	[%rd3+3640], %fd1129;
	ld.local.v2.f64 	{%fd1130, %fd1131}, [%rd2+3648];
	st.local.f64 	[%rd3+3648], %fd1130;
	st.local.f64 	[%rd3+3656], %fd1131;
	ld.local.v2.f64 	{%fd1132, %fd1133}, [%rd2+3664];
	st.local.f64 	[%rd3+3664], %fd1132;
	st.local.f64 	[%rd3+3672], %fd1133;
	ld.local.v2.f64 	{%fd1134, %fd1135}, [%rd2+3680];
	st.local.f64 	[%rd3+3680], %fd1134;
	st.local.f64 	[%rd3+3688], %fd1135;
	ld.local.v2.f64 	{%fd1136, %fd1137}, [%rd2+3696];
	st.local.f64 	[%rd3+3696], %fd1136;
	st.local.f64 	[%rd3+3704], %fd1137;
	ld.local.v2.f64 	{%fd1138, %fd1139}, [%rd2+3712];
	st.local.f64 	[%rd3+3712], %fd1138;
	st.local.f64 	[%rd3+3720], %fd1139;
	ld.local.v2.f64 	{%fd1140, %fd1141}, [%rd2+3728];
	st.local.f64 	[%rd3+3728], %fd1140;
	st.local.f64 	[%rd3+3736], %fd1141;
	ld.local.v2.f64 	{%fd1142, %fd1143}, [%rd2+3744];
	st.local.f64 	[%rd3+3744], %fd1142;
	st.local.f64 	[%rd3+3752], %fd1143;
	ld.local.v2.f64 	{%fd1144, %fd1145}, [%rd2+3760];
	st.local.f64 	[%rd3+3760], %fd1144;
	st.local.f64 	[%rd3+3768], %fd1145;
	ld.local.v2.f64 	{%fd1146, %fd1147}, [%rd2+3776];
	st.local.f64 	[%rd3+3776], %fd1146;
	st.local.f64 	[%rd3+3784], %fd1147;
	ld.local.v2.f64 	{%fd1148, %fd1149}, [%rd2+3792];
	st.local.f64 	[%rd3+3792], %fd1148;
	st.local.f64 	[%rd3+3800], %fd1149;
	ld.local.v2.f64 	{%fd1150, %fd1151}, [%rd2+3808];
	st.local.f64 	[%rd3+3808], %fd1150;
	st.local.f64 	[%rd3+3816], %fd1151;
	st.local.u64 	[%rd3+3824], %rd39;
	st.local.u64 	[%rd3+3832], %rd39;
	st.local.u64 	[%rd3+3840], %rd39;
	st.local.u64 	[%rd3+3848], %rd39;
	ld.local.v2.f64 	{%fd1152, %fd1153}, [%rd2+3856];
	st.local.f64 	[%rd3+3856], %fd1152;
	st.local.f64 	[%rd3+3864], %fd1153;
	ld.local.v2.f64 	{%fd1154, %fd1155}, [%rd2+3872];
	st.local.f64 	[%rd3+3872], %fd1154;
	st.local.f64 	[%rd3+3880], %fd1155;
	ld.local.v2.f64 	{%fd1156, %fd1157}, [%rd2+3888];
	st.local.f64 	[%rd3+3888], %fd1156;
	st.local.f64 	[%rd3+3896], %fd1157;
	ld.local.v2.f64 	{%fd1158, %fd1159}, [%rd2+3904];
	st.local.f64 	[%rd3+3904], %fd1158;
	st.local.f64 	[%rd3+3912], %fd1159;
	ld.local.v2.f64 	{%fd1160, %fd1161}, [%rd2+3920];
	st.local.f64 	[%rd3+3920], %fd1160;
	st.local.f64 	[%rd3+3928], %fd1161;
	ld.local.v2.f64 	{%fd1162, %fd1163}, [%rd2+3936];
	st.local.f64 	[%rd3+3936], %fd1162;
	st.local.f64 	[%rd3+3944], %fd1163;
	ld.local.v2.f64 	{%fd1164, %fd1165}, [%rd2+3952];
	st.local.f64 	[%rd3+3952], %fd1164;
	st.local.f64 	[%rd3+3960], %fd1165;
	ld.local.v2.f64 	{%fd1166, %fd1167}, [%rd2+3968];
	st.local.f64 	[%rd3+3968], %fd1166;
	st.local.f64 	[%rd3+3976], %fd1167;
	ld.local.v2.f64 	{%fd1168, %fd1169}, [%rd2+3984];
	st.local.f64 	[%rd3+3984], %fd1168;
	st.local.f64 	[%rd3+3992], %fd1169;
	ld.local.v2.f64 	{%fd1170, %fd1171}, [%rd2+4000];
	st.local.f64 	[%rd3+4000], %fd1170;
	st.local.f64 	[%rd3+4008], %fd1171;
	ld.local.v2.f64 	{%fd1172, %fd1173}, [%rd2+4016];
	st.local.f64 	[%rd3+4016], %fd1172;
	st.local.f64 	[%rd3+4024], %fd1173;
	ld.local.v2.f64 	{%fd1174, %fd1175}, [%rd2+4032];
	st.local.f64 	[%rd3+4032], %fd1174;
	st.local.f64 	[%rd3+4040], %fd1175;
	ld.local.v2.f64 	{%fd1176, %fd1177}, [%rd2+4048];
	st.local.f64 	[%rd3+4048], %fd1176;
	st.local.f64 	[%rd3+4056], %fd1177;
	ld.local.v2.f64 	{%fd1178, %fd1179}, [%rd2+4064];
	st.local.f64 	[%rd3+4064], %fd1178;
	st.local.f64 	[%rd3+4072], %fd1179;
	st.local.u64 	[%rd3+4080], %rd39;
	st.local.u64 	[%rd3+4088], %rd39;
	st.local.u64 	[%rd3+4096], %rd39;
	st.local.u64 	[%rd3+4104], %rd39;
	ld.local.v2.f64 	{%fd1180, %fd1181}, [%rd2+4112];
	st.local.f64 	[%rd3+4112], %fd1180;
	st.local.f64 	[%rd3+4120], %fd1181;
	ld.local.v2.f64 	{%fd1182, %fd1183}, [%rd2+4128];
	st.local.f64 	[%rd3+4128], %fd1182;
	st.local.f64 	[%rd3+4136], %fd1183;
	ld.local.v2.f64 	{%fd1184, %fd1185}, [%rd2+4144];
	st.local.f64 	[%rd3+4144], %fd1184;
	st.local.f64 	[%rd3+4152], %fd1185;
	ld.local.v2.f64 	{%fd1186, %fd1187}, [%rd2+4160];
	st.local.f64 	[%rd3+4160], %fd1186;
	st.local.f64 	[%rd3+4168], %fd1187;
	ld.local.v2.f64 	{%fd1188, %fd1189}, [%rd2+4176];
	st.local.f64 	[%rd3+4176], %fd1188;
	st.local.f64 	[%rd3+4184], %fd1189;
	ld.local.v2.f64 	{%fd1190, %fd1191}, [%rd2+4192];
	st.local.f64 	[%rd3+4192], %fd1190;
	st.local.f64 	[%rd3+4200], %fd1191;
	ld.local.v2.f64 	{%fd1192, %fd1193}, [%rd2+4208];
	st.local.f64 	[%rd3+4208], %fd1192;
	st.local.f64 	[%rd3+4216], %fd1193;
	ld.local.v2.f64 	{%fd1194, %fd1195}, [%rd2+4224];
	st.local.f64 	[%rd3+4224], %fd1194;
	st.local.f64 	[%rd3+4232], %fd1195;
	ld.local.v2.f64 	{%fd1196, %fd1197}, [%rd2+4240];
	st.local.f64 	[%rd3+4240], %fd1196;
	st.local.f64 	[%rd3+4248], %fd1197;
	ld.local.v2.f64 	{%fd1198, %fd1199}, [%rd2+4256];
	st.local.f64 	[%rd3+4256], %fd1198;
	st.local.f64 	[%rd3+4264], %fd1199;
	ld.local.v2.f64 	{%fd1200, %fd1201}, [%rd2+4272];
	st.local.f64 	[%rd3+4272], %fd1200;
	st.local.f64 	[%rd3+4280], %fd1201;
	ld.local.v2.f64 	{%fd1202, %fd1203}, [%rd2+4288];
	st.local.f64 	[%rd3+4288], %fd1202;
	st.local.f64 	[%rd3+4296], %fd1203;
	ld.local.v2.f64 	{%fd1204, %fd1205}, [%rd2+4304];
	st.local.f64 	[%rd3+4304], %fd1204;
	st.local.f64 	[%rd3+4312], %fd1205;
	ld.local.v2.f64 	{%fd1206, %fd1207}, [%rd2+4320];
	st.local.f64 	[%rd3+4320], %fd1206;
	st.local.f64 	[%rd3+4328], %fd1207;
	st.local.u64 	[%rd3+4336], %rd39;
	st.local.u64 	[%rd3+4344], %rd39;
	st.local.u64 	[%rd3+4352], %rd39;
	st.local.u64 	[%rd3+4360], %rd39;
	ld.local.v2.f64 	{%fd1208, %fd1209}, [%rd2+4368];
	st.local.f64 	[%rd3+4368], %fd1208;
	st.local.f64 	[%rd3+4376], %fd1209;
	ld.local.v2.f64 	{%fd1210, %fd1211}, [%rd2+4384];
	st.local.f64 	[%rd3+4384], %fd1210;
	st.local.f64 	[%rd3+4392], %fd1211;
	ld.local.v2.f64 	{%fd1212, %fd1213}, [%rd2+4400];
	st.local.f64 	[%rd3+4400], %fd1212;
	st.local.f64 	[%rd3+4408], %fd1213;
	ld.local.v2.f64 	{%fd1214, %fd1215}, [%rd2+4416];
	st.local.f64 	[%rd3+4416], %fd1214;
	st.local.f64 	[%rd3+4424], %fd1215;
	ld.local.v2.f64 	{%fd1216, %fd1217}, [%rd2+4432];
	st.local.f64 	[%rd3+4432], %fd1216;
	st.local.f64 	[%rd3+4440], %fd1217;
	ld.local.v2.f64 	{%fd1218, %fd1219}, [%rd2+4448];
	st.local.f64 	[%rd3+4448], %fd1218;
	st.local.f64 	[%rd3+4456], %fd1219;
	ld.local.v2.f64 	{%fd1220, %fd1221}, [%rd2+4464];
	st.local.f64 	[%rd3+4464], %fd1220;
	st.local.f64 	[%rd3+4472], %fd1221;
	ld.local.v2.f64 	{%fd1222, %fd1223}, [%rd2+4480];
	st.local.f64 	[%rd3+4480], %fd1222;
	st.local.f64 	[%rd3+4488], %fd1223;
	ld.local.v2.f64 	{%fd1224, %fd1225}, [%rd2+4496];
	st.local.f64 	[%rd3+4496], %fd1224;
	st.local.f64 	[%rd3+4504], %fd1225;
	ld.local.v2.f64 	{%fd1226, %fd1227}, [%rd2+4512];
	st.local.f64 	[%rd3+4512], %fd1226;
	st.local.f64 	[%rd3+4520], %fd1227;
	ld.local.v2.f64 	{%fd1228, %fd1229}, [%rd2+4528];
	st.local.f64 	[%rd3+4528], %fd1228;
	st.local.f64 	[%rd3+4536], %fd1229;
	ld.local.v2.f64 	{%fd1230, %fd1231}, [%rd2+4544];
	st.local.f64 	[%rd3+4544], %fd1230;
	st.local.f64 	[%rd3+4552], %fd1231;
	ld.local.v2.f64 	{%fd1232, %fd1233}, [%rd2+4560];
	st.local.f64 	[%rd3+4560], %fd1232;
	st.local.f64 	[%rd3+4568], %fd1233;
	ld.local.v2.f64 	{%fd1234, %fd1235}, [%rd2+4576];
	st.local.f64 	[%rd3+4576], %fd1234;
	st.local.f64 	[%rd3+4584], %fd1235;
	st.local.u64 	[%rd3+4592], %rd39;
	st.local.u64 	[%rd3+4600], %rd39;
	st.local.u64 	[%rd3+4608], %rd39;
	st.local.u64 	[%rd3+4616], %rd39;
	ld.local.v2.f64 	{%fd1236, %fd1237}, [%rd2+4624];
	st.local.f64 	[%rd3+4624], %fd1236;
	st.local.f64 	[%rd3+4632], %fd1237;
	ld.local.v2.f64 	{%fd1238, %fd1239}, [%rd2+4640];
	st.local.f64 	[%rd3+4640], %fd1238;
	st.local.f64 	[%rd3+4648], %fd1239;
	ld.local.v2.f64 	{%fd1240, %fd1241}, [%rd2+4656];
	st.local.f64 	[%rd3+4656], %fd1240;
	st.local.f64 	[%rd3+4664], %fd1241;
	ld.local.v2.f64 	{%fd1242, %fd1243}, [%rd2+4672];
	st.local.f64 	[%rd3+4672], %fd1242;
	st.local.f64 	[%rd3+4680], %fd1243;
	ld.local.v2.f64 	{%fd1244, %fd1245}, [%rd2+4688];
	st.local.f64 	[%rd3+4688], %fd1244;
	st.local.f64 	[%rd3+4696], %fd1245;
	ld.local.v2.f64 	{%fd1246, %fd1247}, [%rd2+4704];
	st.local.f64 	[%rd3+4704], %fd1246;
	st.local.f64 	[%rd3+4712], %fd1247;
	ld.local.v2.f64 	{%fd1248, %fd1249}, [%rd2+4720];
	st.local.f64 	[%rd3+4720], %fd1248;
	st.local.f64 	[%rd3+4728], %fd1249;
	ld.local.v2.f64 	{%fd1250, %fd1251}, [%rd2+4736];
	st.local.f64 	[%rd3+4736], %fd1250;
	st.local.f64 	[%rd3+4744], %fd1251;
	ld.local.v2.f64 	{%fd1252, %fd1253}, [%rd2+4752];
	st.local.f64 	[%rd3+4752], %fd1252;
	st.local.f64 	[%rd3+4760], %fd1253;
	ld.local.v2.f64 	{%fd1254, %fd1255}, [%rd2+4768];
	st.local.f64 	[%rd3+4768], %fd1254;
	st.local.f64 	[%rd3+4776], %fd1255;
	ld.local.v2.f64 	{%fd1256, %fd1257}, [%rd2+4784];
	st.local.f64 	[%rd3+4784], %fd1256;
	st.local.f64 	[%rd3+4792], %fd1257;
	ld.local.v2.f64 	{%fd1258, %fd1259}, [%rd2+4800];
	st.local.f64 	[%rd3+4800], %fd1258;
	st.local.f64 	[%rd3+4808], %fd1259;
	ld.local.v2.f64 	{%fd1260, %fd1261}, [%rd2+4816];
	st.local.f64 	[%rd3+4816], %fd1260;
	st.local.f64 	[%rd3+4824], %fd1261;
	ld.local.v2.f64 	{%fd1262, %fd1263}, [%rd2+4832];
	st.local.f64 	[%rd3+4832], %fd1262;
	st.local.f64 	[%rd3+4840], %fd1263;
	st.local.u64 	[%rd3+4848], %rd39;
	st.local.u64 	[%rd3+4856], %rd39;
	st.local.u64 	[%rd3+4864], %rd39;
	st.local.u64 	[%rd3+4872], %rd39;
	ld.local.v2.f64 	{%fd1264, %fd1265}, [%rd2+4880];
	st.local.f64 	[%rd3+4880], %fd1264;
	st.local.f64 	[%rd3+4888], %fd1265;
	ld.local.v2.f64 	{%fd1266, %fd1267}, [%rd2+4896];
	st.local.f64 	[%rd3+4896], %fd1266;
	st.local.f64 	[%rd3+4904], %fd1267;
	ld.local.v2.f64 	{%fd1268, %fd1269}, [%rd2+4912];
	st.local.f64 	[%rd3+4912], %fd1268;
	st.local.f64 	[%rd3+4920], %fd1269;
	ld.local.v2.f64 	{%fd1270, %fd1271}, [%rd2+4928];
	st.local.f64 	[%rd3+4928], %fd1270;
	st.local.f64 	[%rd3+4936], %fd1271;
	ld.local.v2.f64 	{%fd1272, %fd1273}, [%rd2+4944];
	st.local.f64 	[%rd3+4944], %fd1272;
	st.local.f64 	[%rd3+4952], %fd1273;
	ld.local.v2.f64 	{%fd1274, %fd1275}, [%rd2+4960];
	st.local.f64 	[%rd3+4960], %fd1274;
	st.local.f64 	[%rd3+4968], %fd1275;
	ld.local.v2.f64 	{%fd1276, %fd1277}, [%rd2+4976];
	st.local.f64 	[%rd3+4976], %fd1276;
	st.local.f64 	[%rd3+4984], %fd1277;
	ld.local.v2.f64 	{%fd1278, %fd1279}, [%rd2+4992];
	st.local.f64 	[%rd3+4992], %fd1278;
	st.local.f64 	[%rd3+5000], %fd1279;
	ld.local.v2.f64 	{%fd1280, %fd1281}, [%rd2+5008];
	st.local.f64 	[%rd3+5008], %fd1280;
	st.local.f64 	[%rd3+5016], %fd1281;
	ld.local.v2.f64 	{%fd1282, %fd1283}, [%rd2+5024];
	st.local.f64 	[%rd3+5024], %fd1282;
	st.local.f64 	[%rd3+5032], %fd1283;
	ld.local.v2.f64 	{%fd1284, %fd1285}, [%rd2+5040];
	st.local.f64 	[%rd3+5040], %fd1284;
	st.local.f64 	[%rd3+5048], %fd1285;
	ld.local.v2.f64 	{%fd1286, %fd1287}, [%rd2+5056];
	st.local.f64 	[%rd3+5056], %fd1286;
	st.local.f64 	[%rd3+5064], %fd1287;
	ld.local.v2.f64 	{%fd1288, %fd1289}, [%rd2+5072];
	st.local.f64 	[%rd3+5072], %fd1288;
	st.local.f64 	[%rd3+5080], %fd1289;
	ld.local.v2.f64 	{%fd1290, %fd1291}, [%rd2+5088];
	st.local.f64 	[%rd3+5088], %fd1290;
	st.local.f64 	[%rd3+5096], %fd1291;
	st.local.u64 	[%rd3+5104], %rd39;
	st.local.u64 	[%rd3+5112], %rd39;
	st.local.u64 	[%rd3+5120], %rd39;
	st.local.u64 	[%rd3+5128], %rd39;
	ld.local.v2.f64 	{%fd1292, %fd1293}, [%rd2+5136];
	st.local.f64 	[%rd3+5136], %fd1292;
	st.local.f64 	[%rd3+5144], %fd1293;
	ld.local.v2.f64 	{%fd1294, %fd1295}, [%rd2+5152];
	st.local.f64 	[%rd3+5152], %fd1294;
	st.local.f64 	[%rd3+5160], %fd1295;
	ld.local.v2.f64 	{%fd1296, %fd1297}, [%rd2+5168];
	st.local.f64 	[%rd3+5168], %fd1296;
	st.local.f64 	[%rd3+5176], %fd1297;
	ld.local.v2.f64 	{%fd1298, %fd1299}, [%rd2+5184];
	st.local.f64 	[%rd3+5184], %fd1298;
	st.local.f64 	[%rd3+5192], %fd1299;
	ld.local.v2.f64 	{%fd1300, %fd1301}, [%rd2+5200];
	st.local.f64 	[%rd3+5200], %fd1300;
	st.local.f64 	[%rd3+5208], %fd1301;
	ld.local.v2.f64 	{%fd1302, %fd1303}, [%rd2+5216];
	st.local.f64 	[%rd3+5216], %fd1302;
	st.local.f64 	[%rd3+5224], %fd1303;
	ld.local.v2.f64 	{%fd1304, %fd1305}, [%rd2+5232];
	st.local.f64 	[%rd3+5232], %fd1304;
	st.local.f64 	[%rd3+5240], %fd1305;
	ld.local.v2.f64 	{%fd1306, %fd1307}, [%rd2+5248];
	st.local.f64 	[%rd3+5248], %fd1306;
	st.local.f64 	[%rd3+5256], %fd1307;
	ld.local.v2.f64 	{%fd1308, %fd1309}, [%rd2+5264];
	st.local.f64 	[%rd3+5264], %fd1308;
	st.local.f64 	[%rd3+5272], %fd1309;
	ld.local.v2.f64 	{%fd1310, %fd1311}, [%rd2+5280];
	st.local.f64 	[%rd3+5280], %fd1310;
	st.local.f64 	[%rd3+5288], %fd1311;
	ld.local.v2.f64 	{%fd1312, %fd1313}, [%rd2+5296];
	st.local.f64 	[%rd3+5296], %fd1312;
	st.local.f64 	[%rd3+5304], %fd1313;
	ld.local.v2.f64 	{%fd1314, %fd1315}, [%rd2+5312];
	st.local.f64 	[%rd3+5312], %fd1314;
	st.local.f64 	[%rd3+5320], %fd1315;
	ld.local.v2.f64 	{%fd1316, %fd1317}, [%rd2+5328];
	st.local.f64 	[%rd3+5328], %fd1316;
	st.local.f64 	[%rd3+5336], %fd1317;
	ld.local.v2.f64 	{%fd1318, %fd1319}, [%rd2+5344];
	st.local.f64 	[%rd3+5344], %fd1318;
	st.local.f64 	[%rd3+5352], %fd1319;
	st.local.u64 	[%rd3+5360], %rd39;
	st.local.u64 	[%rd3+5368], %rd39;
	st.local.u64 	[%rd3+5376], %rd39;
	st.local.u64 	[%rd3+5384], %rd39;
	ld.local.v2.f64 	{%fd1320, %fd1321}, [%rd2+5392];
	st.local.f64 	[%rd3+5392], %fd1320;
	st.local.f64 	[%rd3+5400], %fd1321;
	ld.local.v2.f64 	{%fd1322, %fd1323}, [%rd2+5408];
	st.local.f64 	[%rd3+5408], %fd1322;
	st.local.f64 	[%rd3+5416], %fd1323;
	ld.local.v2.f64 	{%fd1324, %fd1325}, [%rd2+5424];
	st.local.f64 	[%rd3+5424], %fd1324;
	st.local.f64 	[%rd3+5432], %fd1325;
	ld.local.v2.f64 	{%fd1326, %fd1327}, [%rd2+5440];
	st.local.f64 	[%rd3+5440], %fd1326;
	st.local.f64 	[%rd3+5448], %fd1327;
	ld.local.v2.f64 	{%fd1328, %fd1329}, [%rd2+5456];
	st.local.f64 	[%rd3+5456], %fd1328;
	st.local.f64 	[%rd3+5464], %fd1329;
	ld.local.v2.f64 	{%fd1330, %fd1331}, [%rd2+5472];
	st.local.f64 	[%rd3+5472], %fd1330;
	st.local.f64 	[%rd3+5480], %fd1331;
	ld.local.v2.f64 	{%fd1332, %fd1333}, [%rd2+5488];
	st.local.f64 	[%rd3+5488], %fd1332;
	st.local.f64 	[%rd3+5496], %fd1333;
	ld.local.v2.f64 	{%fd1334, %fd1335}, [%rd2+5504];
	st.local.f64 	[%rd3+5504], %fd1334;
	st.local.f64 	[%rd3+5512], %fd1335;
	ld.local.v2.f64 	{%fd1336, %fd1337}, [%rd2+5520];
	st.local.f64 	[%rd3+5520], %fd1336;
	st.local.f64 	[%rd3+5528], %fd1337;
	ld.local.v2.f64 	{%fd1338, %fd1339}, [%rd2+5536];
	st.local.f64 	[%rd3+5536], %fd1338;
	st.local.f64 	[%rd3+5544], %fd1339;
	ld.local.v2.f64 	{%fd1340, %fd1341}, [%rd2+5552];
	st.local.f64 	[%rd3+5552], %fd1340;
	st.local.f64 	[%rd3+5560], %fd1341;
	ld.local.v2.f64 	{%fd1342, %fd1343}, [%rd2+5568];
	st.local.f64 	[%rd3+5568], %fd1342;
	st.local.f64 	[%rd3+5576], %fd1343;
	ld.local.v2.f64 	{%fd1344, %fd1345}, [%rd2+5584];
	st.local.f64 	[%rd3+5584], %fd1344;
	st.local.f64 	[%rd3+5592], %fd1345;
	ld.local.v2.f64 	{%fd1346, %fd1347}, [%rd2+5600];
	st.local.f64 	[%rd3+5600], %fd1346;
	st.local.f64 	[%rd3+5608], %fd1347;
	st.local.u64 	[%rd3+5616], %rd39;
	st.local.u64 	[%rd3+5624], %rd39;
	st.local.u64 	[%rd3+5632], %rd39;
	st.local.u64 	[%rd3+5640], %rd39;
	ld.local.v2.f64 	{%fd1348, %fd1349}, [%rd2+5648];
	st.local.f64 	[%rd3+5648], %fd1348;
	st.local.f64 	[%rd3+5656], %fd1349;
	ld.local.v2.f64 	{%fd1350, %fd1351}, [%rd2+5664];
	st.local.f64 	[%rd3+5664], %fd1350;
	st.local.f64 	[%rd3+5672], %fd1351;
	ld.local.v2.f64 	{%fd1352, %fd1353}, [%rd2+5680];
	st.local.f64 	[%rd3+5680], %fd1352;
	st.local.f64 	[%rd3+5688], %fd1353;
	ld.local.v2.f64 	{%fd1354, %fd1355}, [%rd2+5696];
	st.local.f64 	[%rd3+5696], %fd1354;
	st.local.f64 	[%rd3+5704], %fd1355;
	ld.local.v2.f64 	{%fd1356, %fd1357}, [%rd2+5712];
	st.local.f64 	[%rd3+5712], %fd1356;
	st.local.f64 	[%rd3+5720], %fd1357;
	ld.local.v2.f64 	{%fd1358, %fd1359}, [%rd2+5728];
	st.local.f64 	[%rd3+5728], %fd1358;
	st.local.f64 	[%rd3+5736], %fd1359;
	ld.local.v2.f64 	{%fd1360, %fd1361}, [%rd2+5744];
	st.local.f64 	[%rd3+5744], %fd1360;
	st.local.f64 	[%rd3+5752], %fd1361;
	ld.local.v2.f64 	{%fd1362, %fd1363}, [%rd2+5760];
	st.local.f64 	[%rd3+5760], %fd1362;
	st.local.f64 	[%rd3+5768], %fd1363;
	ld.local.v2.f64 	{%fd1364, %fd1365}, [%rd2+5776];
	st.local.f64 	[%rd3+5776], %fd1364;
	st.local.f64 	[%rd3+5784], %fd1365;
	ld.local.v2.f64 	{%fd1366, %fd1367}, [%rd2+5792];
	st.local.f64 	[%rd3+5792], %fd1366;
	st.local.f64 	[%rd3+5800], %fd1367;
	ld.local.v2.f64 	{%fd1368, %fd1369}, [%rd2+5808];
	st.local.f64 	[%rd3+5808], %fd1368;
	st.local.f64 	[%rd3+5816], %fd1369;
	ld.local.v2.f64 	{%fd1370, %fd1371}, [%rd2+5824];
	st.local.f64 	[%rd3+5824], %fd1370;
	st.local.f64 	[%rd3+5832], %fd1371;
	ld.local.v2.f64 	{%fd1372, %fd1373}, [%rd2+5840];
	st.local.f64 	[%rd3+5840], %fd1372;
	st.local.f64 	[%rd3+5848], %fd1373;
	ld.local.v2.f64 	{%fd1374, %fd1375}, [%rd2+5856];
	st.local.f64 	[%rd3+5856], %fd1374;
	st.local.f64 	[%rd3+5864], %fd1375;
	st.local.u64 	[%rd3+5872], %rd39;
	st.local.u64 	[%rd3+5880], %rd39;
	st.local.u64 	[%rd3+5888], %rd39;
	st.local.u64 	[%rd3+5896], %rd39;
	ld.local.v2.f64 	{%fd1376, %fd1377}, [%rd2+5904];
	st.local.f64 	[%rd3+5904], %fd1376;
	st.local.f64 	[%rd3+5912], %fd1377;
	ld.local.v2.f64 	{%fd1378, %fd1379}, [%rd2+5920];
	st.local.f64 	[%rd3+5920], %fd1378;
	st.local.f64 	[%rd3+5928], %fd1379;
	ld.local.v2.f64 	{%fd1380, %fd1381}, [%rd2+5936];
	st.local.f64 	[%rd3+5936], %fd1380;
	st.local.f64 	[%rd3+5944], %fd1381;
	ld.local.v2.f64 	{%fd1382, %fd1383}, [%rd2+5952];
	st.local.f64 	[%rd3+5952], %fd1382;
	st.local.f64 	[%rd3+5960], %fd1383;
	ld.local.v2.f64 	{%fd1384, %fd1385}, [%rd2+5968];
	st.local.f64 	[%rd3+5968], %fd1384;
	st.local.f64 	[%rd3+5976], %fd1385;
	ld.local.v2.f64 	{%fd1386, %fd1387}, [%rd2+5984];
	st.local.f64 	[%rd3+5984], %fd1386;
	st.local.f64 	[%rd3+5992], %fd1387;
	ld.local.v2.f64 	{%fd1388, %fd1389}, [%rd2+6000];
	st.local.f64 	[%rd3+6000], %fd1388;
	st.local.f64 	[%rd3+6008], %fd1389;
	ld.local.v2.f64 	{%fd1390, %fd1391}, [%rd2+6016];
	st.local.f64 	[%rd3+6016], %fd1390;
	st.local.f64 	[%rd3+6024], %fd1391;
	ld.local.v2.f64 	{%fd1392, %fd1393}, [%rd2+6032];
	st.local.f64 	[%rd3+6032], %fd1392;
	st.local.f64 	[%rd3+6040], %fd1393;
	ld.local.v2.f64 	{%fd1394, %fd1395}, [%rd2+6048];
	st.local.f64 	[%rd3+6048], %fd1394;
	st.local.f64 	[%rd3+6056], %fd1395;
	ld.local.v2.f64 	{%fd1396, %fd1397}, [%rd2+6064];
	st.local.f64 	[%rd3+6064], %fd1396;
	st.local.f64 	[%rd3+6072], %fd1397;
	ld.local.v2.f64 	{%fd1398, %fd1399}, [%rd2+6080];
	st.local.f64 	[%rd3+6080], %fd1398;
	st.local.f64 	[%rd3+6088], %fd1399;
	ld.local.v2.f64 	{%fd1400, %fd1401}, [%rd2+6096];
	st.local.f64 	[%rd3+6096], %fd1400;
	st.local.f64 	[%rd3+6104], %fd1401;
	ld.local.v2.f64 	{%fd1402, %fd1403}, [%rd2+6112];
	st.local.f64 	[%rd3+6112], %fd1402;
	st.local.f64 	[%rd3+6120], %fd1403;
	st.local.u64 	[%rd3+6128], %rd39;
	st.local.u64 	[%rd3+6136], %rd39;
	st.local.u64 	[%rd3+6144], %rd39;
	st.local.u64 	[%rd3+6152], %rd39;
	ld.local.v2.f64 	{%fd1404, %fd1405}, [%rd2+6160];
	st.local.f64 	[%rd3+6160], %fd1404;
	st.local.f64 	[%rd3+6168], %fd1405;
	ld.local.v2.f64 	{%fd1406, %fd1407}, [%rd2+6176];
	st.local.f64 	[%rd3+6176], %fd1406;
	st.local.f64 	[%rd3+6184], %fd1407;
	ld.local.v2.f64 	{%fd1408, %fd1409}, [%rd2+6192];
	st.local.f64 	[%rd3+6192], %fd1408;
	st.local.f64 	[%rd3+6200], %fd1409;
	ld.local.v2.f64 	{%fd1410, %fd1411}, [%rd2+6208];
	st.local.f64 	[%rd3+6208], %fd1410;
	st.local.f64 	[%rd3+6216], %fd1411;
	ld.local.v2.f64 	{%fd1412, %fd1413}, [%rd2+6224];
	st.local.f64 	[%rd3+6224], %fd1412;
	st.local.f64 	[%rd3+6232], %fd1413;
	ld.local.v2.f64 	{%fd1414, %fd1415}, [%rd2+6240];
	st.local.f64 	[%rd3+6240], %fd1414;
	st.local.f64 	[%rd3+6248], %fd1415;
	ld.local.v2.f64 	{%fd1416, %fd1417}, [%rd2+6256];
	st.local.f64 	[%rd3+6256], %fd1416;
	st.local.f64 	[%rd3+6264], %fd1417;
	ld.local.v2.f64 	{%fd1418, %fd1419}, [%rd2+6272];
	st.local.f64 	[%rd3+6272], %fd1418;
	st.local.f64 	[%rd3+6280], %fd1419;
	ld.local.v2.f64 	{%fd1420, %fd1421}, [%rd2+6288];
	st.local.f64 	[%rd3+6288], %fd1420;
	st.local.f64 	[%rd3+6296], %fd1421;
	ld.local.v2.f64 	{%fd1422, %fd1423}, [%rd2+6304];
	st.local.f64 	[%rd3+6304], %fd1422;
	st.local.f64 	[%rd3+6312], %fd1423;
	ld.local.v2.f64 	{%fd1424, %fd1425}, [%rd2+6320];
	st.local.f64 	[%rd3+6320], %fd1424;
	st.local.f64 	[%rd3+6328], %fd1425;
	ld.local.v2.f64 	{%fd1426, %fd1427}, [%rd2+6336];
	st.local.f64 	[%rd3+6336], %fd1426;
	st.local.f64 	[%rd3+6344], %fd1427;
	ld.local.v2.f64 	{%fd1428, %fd1429}, [%rd2+6352];
	st.local.f64 	[%rd3+6352], %fd1428;
	st.local.f64 	[%rd3+6360], %fd1429;
	ld.local.v2.f64 	{%fd1430, %fd1431}, [%rd2+6368];
	st.local.f64 	[%rd3+6368], %fd1430;
	st.local.f64 	[%rd3+6376], %fd1431;
	st.local.u64 	[%rd3+6384], %rd39;
	st.local.u64 	[%rd3+6392], %rd39;
	st.local.u64 	[%rd3+6400], %rd39;
	st.local.u64 	[%rd3+6408], %rd39;
	ld.local.v2.f64 	{%fd1432, %fd1433}, [%rd2+6416];
	st.local.f64 	[%rd3+6416], %fd1432;
	st.local.f64 	[%rd3+6424], %fd1433;
	ld.local.v2.f64 	{%fd1434, %fd1435}, [%rd2+6432];
	st.local.f64 	[%rd3+6432], %fd1434;
	st.local.f64 	[%rd3+6440], %fd1435;
	ld.local.v2.f64 	{%fd1436, %fd1437}, [%rd2+6448];
	st.local.f64 	[%rd3+6448], %fd1436;
	st.local.f64 	[%rd3+6456], %fd1437;
	ld.local.v2.f64 	{%fd1438, %fd1439}, [%rd2+6464];
	st.local.f64 	[%rd3+6464], %fd1438;
	st.local.f64 	[%rd3+6472], %fd1439;
	ld.local.v2.f64 	{%fd1440, %fd1441}, [%rd2+6480];
	st.local.f64 	[%rd3+6480], %fd1440;
	st.local.f64 	[%rd3+6488], %fd1441;
	ld.local.v2.f64 	{%fd1442, %fd1443}, [%rd2+6496];
	st.local.f64 	[%rd3+6496], %fd1442;
	st.local.f64 	[%rd3+6504], %fd1443;
	ld.local.v2.f64 	{%fd1444, %fd1445}, [%rd2+6512];
	st.local.f64 	[%rd3+6512], %fd1444;
	st.local.f64 	[%rd3+6520], %fd1445;
	ld.local.v2.f64 	{%fd1446, %fd1447}, [%rd2+6528];
	st.local.f64 	[%rd3+6528], %fd1446;
	st.local.f64 	[%rd3+6536], %fd1447;
	ld.local.v2.f64 	{%fd1448, %fd1449}, [%rd2+6544];
	st.local.f64 	[%rd3+6544], %fd1448;
	st.local.f64 	[%rd3+6552], %fd1449;
	ld.local.v2.f64 	{%fd1450, %fd1451}, [%rd2+6560];
	st.local.f64 	[%rd3+6560], %fd1450;
	st.local.f64 	[%rd3+6568], %fd1451;
	ld.local.v2.f64 	{%fd1452, %fd1453}, [%rd2+6576];
	st.local.f64 	[%rd3+6576], %fd1452;
	st.local.f64 	[%rd3+6584], %fd1453;
	ld.local.v2.f64 	{%fd1454, %fd1455}, [%rd2+6592];
	st.local.f64 	[%rd3+6592], %fd1454;
	st.local.f64 	[%rd3+6600], %fd1455;
	ld.local.v2.f64 	{%fd1456, %fd1457}, [%rd2+6608];
	st.local.f64 	[%rd3+6608], %fd1456;
	st.local.f64 	[%rd3+6616], %fd1457;
	ld.local.v2.f64 	{%fd1458, %fd1459}, [%rd2+6624];
	st.local.f64 	[%rd3+6624], %fd1458;
	st.local.f64 	[%rd3+6632], %fd1459;
	st.local.u64 	[%rd3+6640], %rd39;
	st.local.u64 	[%rd3+6648], %rd39;
	st.local.u64 	[%rd3+6656], %rd39;
	st.local.u64 	[%rd3+6664], %rd39;
	ld.local.v2.f64 	{%fd1460, %fd1461}, [%rd2+6672];
	st.local.f64 	[%rd3+6672], %fd1460;
	st.local.f64 	[%rd3+6680], %fd1461;
	ld.local.v2.f64 	{%fd1462, %fd1463}, [%rd2+6688];
	st.local.f64 	[%rd3+6688], %fd1462;
	st.local.f64 	[%rd3+6696], %fd1463;
	ld.local.v2.f64 	{%fd1464, %fd1465}, [%rd2+6704];
	st.local.f64 	[%rd3+6704], %fd1464;
	st.local.f64 	[%rd3+6712], %fd1465;
	ld.local.v2.f64 	{%fd1466, %fd1467}, [%rd2+6720];
	st.local.f64 	[%rd3+6720], %fd1466;
	st.local.f64 	[%rd3+6728], %fd1467;
	ld.local.v2.f64 	{%fd1468, %fd1469}, [%rd2+6736];
	st.local.f64 	[%rd3+6736], %fd1468;
	st.local.f64 	[%rd3+6744], %fd1469;
	ld.local.v2.f64 	{%fd1470, %fd1471}, [%rd2+6752];
	st.local.f64 	[%rd3+6752], %fd1470;
	st.local.f64 	[%rd3+6760], %fd1471;
	ld.local.v2.f64 	{%fd1472, %fd1473}, [%rd2+6768];
	st.local.f64 	[%rd3+6768], %fd1472;
	st.local.f64 	[%rd3+6776], %fd1473;
	ld.local.v2.f64 	{%fd1474, %fd1475}, [%rd2+6784];
	st.local.f64 	[%rd3+6784], %fd1474;
	st.local.f64 	[%rd3+6792], %fd1475;
	ld.local.v2.f64 	{%fd1476, %fd1477}, [%rd2+6800];
	st.local.f64 	[%rd3+6800], %fd1476;
	st.local.f64 	[%rd3+6808], %fd1477;
	ld.local.v2.f64 	{%fd1478, %fd1479}, [%rd2+6816];
	st.local.f64 	[%rd3+6816], %fd1478;
	st.local.f64 	[%rd3+6824], %fd1479;
	ld.local.v2.f64 	{%fd1480, %fd1481}, [%rd2+6832];
	st.local.f64 	[%rd3+6832], %fd1480;
	st.local.f64 	[%rd3+6840], %fd1481;
	ld.local.v2.f64 	{%fd1482, %fd1483}, [%rd2+6848];
	st.local.f64 	[%rd3+6848], %fd1482;
	st.local.f64 	[%rd3+6856], %fd1483;
	ld.local.v2.f64 	{%fd1484, %fd1485}, [%rd2+6864];
	st.local.f64 	[%rd3+6864], %fd1484;
	st.local.f64 	[%rd3+6872], %fd1485;
	ld.local.v2.f64 	{%fd1486, %fd1487}, [%rd2+6880];
	st.local.f64 	[%rd3+6880], %fd1486;
	st.local.f64 	[%rd3+6888], %fd1487;
	st.local.u64 	[%rd3+6896], %rd39;
	st.local.u64 	[%rd3+6904], %rd39;
	st.local.u64 	[%rd3+6912], %rd39;
	st.local.u64 	[%rd3+6920], %rd39;
	ld.local.v2.f64 	{%fd1488, %fd1489}, [%rd2+6928];
	st.local.f64 	[%rd3+6928], %fd1488;
	st.local.f64 	[%rd3+6936], %fd1489;
	ld.local.v2.f64 	{%fd1490, %fd1491}, [%rd2+6944];
	st.local.f64 	[%rd3+6944], %fd1490;
	st.local.f64 	[%rd3+6952], %fd1491;
	ld.local.v2.f64 	{%fd1492, %fd1493}, [%rd2+6960];
	st.local.f64 	[%rd3+6960], %fd1492;
	st.local.f64 	[%rd3+6968], %fd1493;
	ld.local.v2.f64 	{%fd1494, %fd1495}, [%rd2+6976];
	st.local.f64 	[%rd3+6976], %fd1494;
	st.local.f64 	[%rd3+6984], %fd1495;
	ld.local.v2.f64 	{%fd1496, %fd1497}, [%rd2+6992];
	st.local.f64 	[%rd3+6992], %fd1496;
	st.local.f64 	[%rd3+7000], %fd1497;
	ld.local.v2.f64 	{%fd1498, %fd1499}, [%rd2+7008];
	st.local.f64 	[%rd3+7008], %fd1498;
	st.local.f64 	[%rd3+7016], %fd1499;
	ld.local.v2.f64 	{%fd1500, %fd1501}, [%rd2+7024];
	st.local.f64 	[%rd3+7024], %fd1500;
	st.local.f64 	[%rd3+7032], %fd1501;
	ld.local.v2.f64 	{%fd1502, %fd1503}, [%rd2+7040];
	st.local.f64 	[%rd3+7040], %fd1502;
	st.local.f64 	[%rd3+7048], %fd1503;
	ld.local.v2.f64 	{%fd1504, %fd1505}, [%rd2+7056];
	st.local.f64 	[%rd3+7056], %fd1504;
	st.local.f64 	[%rd3+7064], %fd1505;
	ld.local.v2.f64 	{%fd1506, %fd1507}, [%rd2+7072];
	st.local.f64 	[%rd3+7072], %fd1506;
	st.local.f64 	[%rd3+7080], %fd1507;
	ld.local.v2.f64 	{%fd1508, %fd1509}, [%rd2+7088];
	st.local.f64 	[%rd3+7088], %fd1508;
	st.local.f64 	[%rd3+7096], %fd1509;
	ld.local.v2.f64 	{%fd1510, %fd1511}, [%rd2+7104];
	st.local.f64 	[%rd3+7104], %fd1510;
	st.local.f64 	[%rd3+7112], %fd1511;
	ld.local.v2.f64 	{%fd1512, %fd1513}, [%rd2+7120];
	st.local.f64 	[%rd3+7120], %fd1512;
	st.local.f64 	[%rd3+7128], %fd1513;
	ld.local.v2.f64 	{%fd1514, %fd1515}, [%rd2+7136];
	st.local.f64 	[%rd3+7136], %fd1514;
	st.local.f64 	[%rd3+7144], %fd1515;
	st.local.u64 	[%rd3+7152], %rd39;
	st.local.u64 	[%rd3+7160], %rd39;
	st.local.u64 	[%rd3+7168], %rd39;
	st.local.u64 	[%rd3+7176], %rd39;
	ld.local.v2.f64 	{%fd1516, %fd1517}, [%rd2+7184];
	st.local.f64 	[%rd3+7184], %fd1516;
	st.local.f64 	[%rd3+7192], %fd1517;
	ld.local.v2.f64 	{%fd1518, %fd1519}, [%rd2+7200];
	st.local.f64 	[%rd3+7200], %fd1518;
	st.local.f64 	[%rd3+7208], %fd1519;
	ld.local.v2.f64 	{%fd1520, %fd1521}, [%rd2+7216];
	st.local.f64 	[%rd3+7216], %fd1520;
	st.local.f64 	[%rd3+7224], %fd1521;
	ld.local.v2.f64 	{%fd1522, %fd1523}, [%rd2+7232];
	st.local.f64 	[%rd3+7232], %fd1522;
	st.local.f64 	[%rd3+7240], %fd1523;
	ld.local.v2.f64 	{%fd1524, %fd1525}, [%rd2+7248];
	st.local.f64 	[%rd3+7248], %fd1524;
	st.local.f64 	[%rd3+7256], %fd1525;
	ld.local.v2.f64 	{%fd1526, %fd1527}, [%rd2+7264];
	st.local.f64 	[%rd3+7264], %fd1526;
	st.local.f64 	[%rd3+7272], %fd1527;
	ld.local.v2.f64 	{%fd1528, %fd1529}, [%rd2+7280];
	st.local.f64 	[%rd3+7280], %fd1528;
	st.local.f64 	[%rd3+7288], %fd1529;
	ld.local.v2.f64 	{%fd1530, %fd1531}, [%rd2+7296];
	st.local.f64 	[%rd3+7296], %fd1530;
	st.local.f64 	[%rd3+7304], %fd1531;
	ld.local.v2.f64 	{%fd1532, %fd1533}, [%rd2+7312];
	st.local.f64 	[%rd3+7312], %fd1532;
	st.local.f64 	[%rd3+7320], %fd1533;
	ld.local.v2.f64 	{%fd1534, %fd1535}, [%rd2+7328];
	st.local.f64 	[%rd3+7328], %fd1534;
	st.local.f64 	[%rd3+7336], %fd1535;
	ld.local.v2.f64 	{%fd1536, %fd1537}, [%rd2+7344];
	st.local.f64 	[%rd3+7344], %fd1536;
	st.local.f64 	[%rd3+7352], %fd1537;
	ld.local.v2.f64 	{%fd1538, %fd1539}, [%rd2+7360];
	st.local.f64 	[%rd3+7360], %fd1538;
	st.local.f64 	[%rd3+7368], %fd1539;
	ld.local.v2.f64 	{%fd1540, %fd1541}, [%rd2+7376];
	st.local.f64 	[%rd3+7376], %fd1540;
	st.local.f64 	[%rd3+7384], %fd1541;
	ld.local.v2.f64 	{%fd1542, %fd1543}, [%rd2+7392];
	st.local.f64 	[%rd3+7392], %fd1542;
	st.local.f64 	[%rd3+7400], %fd1543;
	st.local.u64 	[%rd3+7408], %rd39;
	st.local.u64 	[%rd3+7416], %rd39;
	st.local.u64 	[%rd3+7424], %rd39;
	st.local.u64 	[%rd3+7432], %rd39;
	ld.local.v2.f64 	{%fd1544, %fd1545}, [%rd2+7440];
	st.local.f64 	[%rd3+7440], %fd1544;
	st.local.f64 	[%rd3+7448], %fd1545;
	ld.local.v2.f64 	{%fd1546, %fd1547}, [%rd2+7456];
	st.local.f64 	[%rd3+7456], %fd1546;
	st.local.f64 	[%rd3+7464], %fd1547;
	ld.local.v2.f64 	{%fd1548, %fd1549}, [%rd2+7472];
	st.local.f64 	[%rd3+7472], %fd1548;
	st.local.f64 	[%rd3+7480], %fd1549;
	ld.local.v2.f64 	{%fd1550, %fd1551}, [%rd2+7488];
	st.local.f64 	[%rd3+7488], %fd1550;
	st.local.f64 	[%rd3+7496], %fd1551;
	ld.local.v2.f64 	{%fd1552, %fd1553}, [%rd2+7504];
	st.local.f64 	[%rd3+7504], %fd1552;
	st.local.f64 	[%rd3+7512], %fd1553;
	ld.local.v2.f64 	{%fd1554, %fd1555}, [%rd2+7520];
	st.local.f64 	[%rd3+7520], %fd1554;
	st.local.f64 	[%rd3+7528], %fd1555;
	ld.local.v2.f64 	{%fd1556, %fd1557}, [%rd2+7536];
	st.local.f64 	[%rd3+7536], %fd1556;
	st.local.f64 	[%rd3+7544], %fd1557;
	ld.local.v2.f64 	{%fd1558, %fd1559}, [%rd2+7552];
	st.local.f64 	[%rd3+7552], %fd1558;
	st.local.f64 	[%rd3+7560], %fd1559;
	ld.local.v2.f64 	{%fd1560, %fd1561}, [%rd2+7568];
	st.local.f64 	[%rd3+7568], %fd1560;
	st.local.f64 	[%rd3+7576], %fd1561;
	ld.local.v2.f64 	{%fd1562, %fd1563}, [%rd2+7584];
	st.local.f64 	[%rd3+7584], %fd1562;
	st.local.f64 	[%rd3+7592], %fd1563;
	ld.local.v2.f64 	{%fd1564, %fd1565}, [%rd2+7600];
	st.local.f64 	[%rd3+7600], %fd1564;
	st.local.f64 	[%rd3+7608], %fd1565;
	ld.local.v2.f64 	{%fd1566, %fd1567}, [%rd2+7616];
	st.local.f64 	[%rd3+7616], %fd1566;
	st.local.f64 	[%rd3+7624], %fd1567;
	ld.local.v2.f64 	{%fd1568, %fd1569}, [%rd2+7632];
	st.local.f64 	[%rd3+7632], %fd1568;
	st.local.f64 	[%rd3+7640], %fd1569;
	ld.local.v2.f64 	{%fd1570, %fd1571}, [%rd2+7648];
	st.local.f64 	[%rd3+7648], %fd1570;
	st.local.f64 	[%rd3+7656], %fd1571;
	st.local.u64 	[%rd3+7664], %rd39;
	st.local.u64 	[%rd3+7672], %rd39;
	st.local.u64 	[%rd3+7680], %rd39;
	st.local.u64 	[%rd3+7688], %rd39;
	ld.local.v2.f64 	{%fd1572, %fd1573}, [%rd2+7696];
	st.local.f64 	[%rd3+7696], %fd1572;
	st.local.f64 	[%rd3+7704], %fd1573;
	ld.local.v2.f64 	{%fd1574, %fd1575}, [%rd2+7712];
	st.local.f64 	[%rd3+7712], %fd1574;
	st.local.f64 	[%rd3+7720], %fd1575;
	ld.local.v2.f64 	{%fd1576, %fd1577}, [%rd2+7728];
	st.local.f64 	[%rd3+7728], %fd1576;
	st.local.f64 	[%rd3+7736], %fd1577;
	ld.local.v2.f64 	{%fd1578, %fd1579}, [%rd2+7744];
	st.local.f64 	[%rd3+7744], %fd1578;
	st.local.f64 	[%rd3+7752], %fd1579;
	ld.local.v2.f64 	{%fd1580, %fd1581}, [%rd2+7760];
	st.local.f64 	[%rd3+7760], %fd1580;
	st.local.f64 	[%rd3+7768], %fd1581;
	ld.local.v2.f64 	{%fd1582, %fd1583}, [%rd2+7776];
	st.local.f64 	[%rd3+7776], %fd1582;
	st.local.f64 	[%rd3+7784], %fd1583;
	ld.local.v2.f64 	{%fd1584, %fd1585}, [%rd2+7792];
	st.local.f64 	[%rd3+7792], %fd1584;
	st.local.f64 	[%rd3+7800], %fd1585;
	ld.local.v2.f64 	{%fd1586, %fd1587}, [%rd2+7808];
	st.local.f64 	[%rd3+7808], %fd1586;
	st.local.f64 	[%rd3+7816], %fd1587;
	ld.local.v2.f64 	{%fd1588, %fd1589}, [%rd2+7824];
	st.local.f64 	[%rd3+7824], %fd1588;
	st.local.f64 	[%rd3+7832], %fd1589;
	ld.local.v2.f64 	{%fd1590, %fd1591}, [%rd2+7840];
	st.local.f64 	[%rd3+7840], %fd1590;
	st.local.f64 	[%rd3+7848], %fd1591;
	ld.local.v2.f64 	{%fd1592, %fd1593}, [%rd2+7856];
	st.local.f64 	[%rd3+7856], %fd1592;
	st.local.f64 	[%rd3+7864], %fd1593;
	ld.local.v2.f64 	{%fd1594, %fd1595}, [%rd2+7872];
	st.local.f64 	[%rd3+7872], %fd1594;
	st.local.f64 	[%rd3+7880], %fd1595;
	ld.local.v2.f64 	{%fd1596, %fd1597}, [%rd2+7888];
	st.local.f64 	[%rd3+7888], %fd1596;
	st.local.f64 	[%rd3+7896], %fd1597;
	ld.local.v2.f64 	{%fd1598, %fd1599}, [%rd2+7904];
	st.local.f64 	[%rd3+7904], %fd1598;
	st.local.f64 	[%rd3+7912], %fd1599;
	st.local.u64 	[%rd3+7920], %rd39;
	st.local.u64 	[%rd3+7928], %rd39;
	st.local.u64 	[%rd3+7936], %rd39;
	st.local.u64 	[%rd3+7944], %rd39;
	ld.local.v2.f64 	{%fd1600, %fd1601}, [%rd2+7952];
	st.local.f64 	[%rd3+7952], %fd1600;
	st.local.f64 	[%rd3+7960], %fd1601;
	ld.local.v2.f64 	{%fd1602, %fd1603}, [%rd2+7968];
	st.local.f64 	[%rd3+7968], %fd1602;
	st.local.f64 	[%rd3+7976], %fd1603;
	ld.local.v2.f64 	{%fd1604, %fd1605}, [%rd2+7984];
	st.local.f64 	[%rd3+7984], %fd1604;
	st.local.f64 	[%rd3+7992], %fd1605;
	ld.local.v2.f64 	{%fd1606, %fd1607}, [%rd2+8000];
	st.local.f64 	[%rd3+8000], %fd1606;
	st.local.f64 	[%rd3+8008], %fd1607;
	ld.local.v2.f64 	{%fd1608, %fd1609}, [%rd2+8016];
	st.local.f64 	[%rd3+8016], %fd1608;
	st.local.f64 	[%rd3+8024], %fd1609;
	ld.local.v2.f64 	{%fd1610, %fd1611}, [%rd2+8032];
	st.local.f64 	[%rd3+8032], %fd1610;
	st.local.f64 	[%rd3+8040], %fd1611;
	ld.local.v2.f64 	{%fd1612, %fd1613}, [%rd2+8048];
	st.local.f64 	[%rd3+8048], %fd1612;
	st.local.f64 	[%rd3+8056], %fd1613;
	ld.local.v2.f64 	{%fd1614, %fd1615}, [%rd2+8064];
	st.local.f64 	[%rd3+8064], %fd1614;
	st.local.f64 	[%rd3+8072], %fd1615;
	ld.local.v2.f64 	{%fd1616, %fd1617}, [%rd2+8080];
	st.local.f64 	[%rd3+8080], %fd1616;
	st.local.f64 	[%rd3+8088], %fd1617;
	ld.local.v2.f64 	{%fd1618, %fd1619}, [%rd2+8096];
	st.local.f64 	[%rd3+8096], %fd1618;
	st.local.f64 	[%rd3+8104], %fd1619;
	ld.local.v2.f64 	{%fd1620, %fd1621}, [%rd2+8112];
	st.local.f64 	[%rd3+8112], %fd1620;
	st.local.f64 	[%rd3+8120], %fd1621;
	ld.local.v2.f64 	{%fd1622, %fd1623}, [%rd2+8128];
	st.local.f64 	[%rd3+8128], %fd1622;
	st.local.f64 	[%rd3+8136], %fd1623;
	ld.local.v2.f64 	{%fd1624, %fd1625}, [%rd2+8144];
	st.local.f64 	[%rd3+8144], %fd1624;
	st.local.f64 	[%rd3+8152], %fd1625;
	ld.local.v2.f64 	{%fd1626, %fd1627}, [%rd2+8160];
	st.local.f64 	[%rd3+8160], %fd1626;
	st.local.f64 	[%rd3+8168], %fd1627;
	st.local.u64 	[%rd3+8176], %rd39;
	st.local.u64 	[%rd3+8184], %rd39;
	mov.b32 	%r75, 0;
$L__BB0_8:
	cvt.u64.u32 	%rd10, %r75;
	mul.wide.u32 	%rd40, %r75, 6272;
	add.s64 	%rd11, %rd3, %rd40;
	mul.wide.u32 	%rd41, %r75, 200;
	add.s64 	%rd12, %rd1, %rd41;
	ld.global.f64 	%fd7, [%rd12];
	ld.global.f64 	%fd8, [%rd12+8];
	ld.global.f64 	%fd9, [%rd12+16];
	ld.global.f64 	%fd10, [%rd12+24];
	ld.global.f64 	%fd11, [%rd12+32];
	ld.global.f64 	%fd12, [%rd12+40];
	ld.global.f64 	%fd13, [%rd12+48];
	ld.global.f64 	%fd14, [%rd12+56];
	ld.global.f64 	%fd15, [%rd12+64];
	ld.global.f64 	%fd16, [%rd12+72];
	ld.global.f64 	%fd17, [%rd12+80];
	ld.global.f64 	%fd18, [%rd12+88];
	ld.global.f64 	%fd19, [%rd12+96];
	ld.global.f64 	%fd20, [%rd12+104];
	ld.global.f64 	%fd21, [%rd12+112];
	ld.global.f64 	%fd22, [%rd12+120];
	ld.global.f64 	%fd23, [%rd12+128];
	ld.global.f64 	%fd24, [%rd12+136];
	ld.global.f64 	%fd25, [%rd12+144];
	ld.global.f64 	%fd26, [%rd12+152];
	ld.global.f64 	%fd27, [%rd12+160];
	ld.global.f64 	%fd28, [%rd12+168];
	ld.global.f64 	%fd29, [%rd12+176];
	ld.global.f64 	%fd30, [%rd12+184];
	ld.global.f64 	%fd31, [%rd12+192];
	mov.b32 	%r76, 0;
$L__BB0_9:
	mul.wide.u32 	%rd42, %r76, 224;
	add.s64 	%rd13, %rd11, %rd42;
	mul.wide.u32 	%rd43, %r76, 256;
	add.s64 	%rd14, %rd3, %rd43;
	ld.local.f64 	%fd5165, [%rd14+1032];
	ld.local.f64 	%fd5164, [%rd14+1040];
	ld.local.f64 	%fd5163, [%rd14];
	ld.local.f64 	%fd5162, [%rd14+8];
	ld.local.f64 	%fd5161, [%rd14+16];
	add.s32 	%r76, %r76, 1;
	mov.b32 	%r77, 0;
$L__BB0_10:
	mov.f64 	%fd40, %fd5164;
	mov.f64 	%fd38, %fd5162;
	mov.f64 	%fd5162, %fd5161;
	mul.wide.u32 	%rd44, %r77, 8;
	add.s64 	%rd45, %rd13, %rd44;
	ld.local.f64 	%fd1628, [%rd45+8192];
	fma.rn.f64 	%fd1629, %fd5163, %fd7, %fd1628;
	add.s32 	%r77, %r77, 1;
	fma.rn.f64 	%fd1630, %fd38, %fd8, %fd1629;
	fma.rn.f64 	%fd1631, %fd5162, %fd9, %fd1630;
	add.s64 	%rd46, %rd14, %rd44;
	ld.local.f64 	%fd5161, [%rd46+24];
	fma.rn.f64 	%fd1632, %fd5161, %fd10, %fd1631;
	st.local.f64 	[%rd45+8192], %fd1632;
	ld.local.f64 	%fd1633, [%rd46+32];
	fma.rn.f64 	%fd1634, %fd1633, %fd11, %fd1632;
	st.local.f64 	[%rd45+8192], %fd1634;
	ld.local.f64 	%fd1635, [%rd46+256];
	fma.rn.f64 	%fd1636, %fd1635, %fd12, %fd1634;
	ld.local.f64 	%fd1637, [%rd46+264];
	fma.rn.f64 	%fd1638, %fd1637, %fd13, %fd1636;
	ld.local.f64 	%fd1639, [%rd46+272];
	fma.rn.f64 	%fd1640, %fd1639, %fd14, %fd1638;
	ld.local.f64 	%fd1641, [%rd46+280];
	fma.rn.f64 	%fd1642, %fd1641, %fd15, %fd1640;
	st.local.f64 	[%rd45+8192], %fd1642;
	ld.local.f64 	%fd1643, [%rd46+288];
	fma.rn.f64 	%fd1644, %fd1643, %fd16, %fd1642;
	st.local.f64 	[%rd45+8192], %fd1644;
	ld.local.f64 	%fd1645, [%rd46+512];
	fma.rn.f64 	%fd1646, %fd1645, %fd17, %fd1644;
	ld.local.f64 	%fd1647, [%rd46+520];
	fma.rn.f64 	%fd1648, %fd1647, %fd18, %fd1646;
	ld.local.f64 	%fd1649, [%rd46+528];
	fma.rn.f64 	%fd1650, %fd1649, %fd19, %fd1648;
	ld.local.f64 	%fd1651, [%rd46+536];
	fma.rn.f64 	%fd1652, %fd1651, %fd20, %fd1650;
	st.local.f64 	[%rd45+8192], %fd1652;
	ld.local.f64 	%fd1653, [%rd46+544];
	fma.rn.f64 	%fd1654, %fd1653, %fd21, %fd1652;
	st.local.f64 	[%rd45+8192], %fd1654;
	ld.local.f64 	%fd1655, [%rd46+768];
	fma.rn.f64 	%fd1656, %fd1655, %fd22, %fd1654;
	ld.local.f64 	%fd1657, [%rd46+776];
	fma.rn.f64 	%fd1658, %fd1657, %fd23, %fd1656;
	ld.local.f64 	%fd1659, [%rd46+784];
	fma.rn.f64 	%fd1660, %fd1659, %fd24, %fd1658;
	ld.local.f64 	%fd1661, [%rd46+792];
	fma.rn.f64 	%fd1662, %fd1661, %fd25, %fd1660;
	st.local.f64 	[%rd45+8192], %fd1662;
	ld.local.f64 	%fd1663, [%rd46+800];
	fma.rn.f64 	%fd1664, %fd1663, %fd26, %fd1662;
	st.local.f64 	[%rd45+8192], %fd1664;
	ld.local.f64 	%fd1665, [%rd46+1024];
	fma.rn.f64 	%fd1666, %fd1665, %fd27, %fd1664;
	fma.rn.f64 	%fd1667, %fd5165, %fd28, %fd1666;
	fma.rn.f64 	%fd1668, %fd40, %fd29, %fd1667;
	ld.local.f64 	%fd5164, [%rd46+1048];
	fma.rn.f64 	%fd1669, %fd5164, %fd30, %fd1668;
	st.local.f64 	[%rd45+8192], %fd1669;
	ld.local.f64 	%fd1670, [%rd46+1056];
	fma.rn.f64 	%fd1671, %fd1670, %fd31, %fd1669;
	st.local.f64 	[%rd45+8192], %fd1671;
	setp.ne.s32 	%p5, %r77, 28;
	mov.f64 	%fd5163, %fd38;
	mov.f64 	%fd5165, %fd40;
	@%p5 bra 	$L__BB0_10;
	setp.ne.s32 	%p6, %r76, 28;
	@%p6 bra 	$L__BB0_9;
	mad.lo.s64 	%rd47, %rd10, -192, %rd12;
	ld.global.f64 	%fd44, [%rd47+414000];
	mov.b32 	%r78, 0;
$L__BB0_13:
	mul.wide.u32 	%rd48, %r78, 224;
	add.s64 	%rd49, %rd11, %rd48;
	ld.local.f64 	%fd1672, [%rd49+8192];
	add.f64 	%fd1673, %fd1672, %fd44;
	max.f64 	%fd1674, %fd1673, 0d0000000000000000;
	st.local.f64 	[%rd49+8192], %fd1674;
	ld.local.f64 	%fd1675, [%rd49+8200];
	add.f64 	%fd1676, %fd1675, %fd44;
	max.f64 	%fd1677, %fd1676, 0d0000000000000000;
	st.local.f64 	[%rd49+8200], %fd1677;
	ld.local.f64 	%fd1678, [%rd49+8208];
	add.f64 	%fd1679, %fd1678, %fd44;
	max.f64 	%fd1680, %fd1679, 0d0000000000000000;
	st.local.f64 	[%rd49+8208], %fd1680;
	ld.local.f64 	%fd1681, [%rd49+8216];
	add.f64 	%fd1682, %fd1681, %fd44;
	max.f64 	%fd1683, %fd1682, 0d0000000000000000;
	st.local.f64 	[%rd49+8216], %fd1683;
	ld.local.f64 	%fd1684, [%rd49+8224];
	add.f64 	%fd1685, %fd1684, %fd44;
	max.f64 	%fd1686, %fd1685, 0d0000000000000000;
	st.local.f64 	[%rd49+8224], %fd1686;
	ld.local.f64 	%fd1687, [%rd49+8232];
	add.f64 	%fd1688, %fd1687, %fd44;
	max.f64 	%fd1689, %fd1688, 0d0000000000000000;
	st.local.f64 	[%rd49+8232], %fd1689;
	ld.local.f64 	%fd1690, [%rd49+8240];
	add.f64 	%fd1691, %fd1690, %fd44;
	max.f64 	%fd1692, %fd1691, 0d0000000000000000;
	st.local.f64 	[%rd49+8240], %fd1692;
	ld.local.f64 	%fd1693, [%rd49+8248];
	add.f64 	%fd1694, %fd1693, %fd44;
	max.f64 	%fd1695, %fd1694, 0d0000000000000000;
	st.local.f64 	[%rd49+8248], %fd1695;
	ld.local.f64 	%fd1696, [%rd49+8256];
	add.f64 	%fd1697, %fd1696, %fd44;
	max.f64 	%fd1698, %fd1697, 0d0000000000000000;
	st.local.f64 	[%rd49+8256], %fd1698;
	ld.local.f64 	%fd1699, [%rd49+8264];
	add.f64 	%fd1700, %fd1699, %fd44;
	max.f64 	%fd1701, %fd1700, 0d0000000000000000;
	st.local.f64 	[%rd49+8264], %fd1701;
	ld.local.f64 	%fd1702, [%rd49+8272];
	add.f64 	%fd1703, %fd1702, %fd44;
	max.f64 	%fd1704, %fd1703, 0d0000000000000000;
	st.local.f64 	[%rd49+8272], %fd1704;
	ld.local.f64 	%fd1705, [%rd49+8280];
	add.f64 	%fd1706, %fd1705, %fd44;
	max.f64 	%fd1707, %fd1706, 0d0000000000000000;
	st.local.f64 	[%rd49+8280], %fd1707;
	ld.local.f64 	%fd1708, [%rd49+8288];
	add.f64 	%fd1709, %fd1708, %fd44;
	max.f64 	%fd1710, %fd1709, 0d0000000000000000;
	st.local.f64 	[%rd49+8288], %fd1710;
	ld.local.f64 	%fd1711, [%rd49+8296];
	add.f64 	%fd1712, %fd1711, %fd44;
	max.f64 	%fd1713, %fd1712, 0d0000000000000000;
	st.local.f64 	[%rd49+8296], %fd1713;
	ld.local.f64 	%fd1714, [%rd49+8304];
	add.f64 	%fd1715, %fd1714, %fd44;
	max.f64 	%fd1716, %fd1715, 0d0000000000000000;
	st.local.f64 	[%rd49+8304], %fd1716;
	ld.local.f64 	%fd1717, [%rd49+8312];
	add.f64 	%fd1718, %fd1717, %fd44;
	max.f64 	%fd1719, %fd1718, 0d0000000000000000;
	st.local.f64 	[%rd49+8312], %fd1719;
	ld.local.f64 	%fd1720, [%rd49+8320];
	add.f64 	%fd1721, %fd1720, %fd44;
	max.f64 	%fd1722, %fd1721, 0d0000000000000000;
	st.local.f64 	[%rd49+8320], %fd1722;
	ld.local.f64 	%fd1723, [%rd49+8328];
	add.f64 	%fd1724, %fd1723, %fd44;
	max.f64 	%fd1725, %fd1724, 0d0000000000000000;
	st.local.f64 	[%rd49+8328], %fd1725;
	ld.local.f64 	%fd1726, [%rd49+8336];
	add.f64 	%fd1727, %fd1726, %fd44;
	max.f64 	%fd1728, %fd1727, 0d0000000000000000;
	st.local.f64 	[%rd49+8336], %fd1728;
	ld.local.f64 	%fd1729, [%rd49+8344];
	add.f64 	%fd1730, %fd1729, %fd44;
	max.f64 	%fd1731, %fd1730, 0d0000000000000000;
	st.local.f64 	[%rd49+8344], %fd1731;
	ld.local.f64 	%fd1732, [%rd49+8352];
	add.f64 	%fd1733, %fd1732, %fd44;
	max.f64 	%fd1734, %fd1733, 0d0000000000000000;
	st.local.f64 	[%rd49+8352], %fd1734;
	ld.local.f64 	%fd1735, [%rd49+8360];
	add.f64 	%fd1736, %fd1735, %fd44;
	max.f64 	%fd1737, %fd1736, 0d0000000000000000;
	st.local.f64 	[%rd49+8360], %fd1737;
	ld.local.f64 	%fd1738, [%rd49+8368];
	add.f64 	%fd1739, %fd1738, %fd44;
	max.f64 	%fd1740, %fd1739, 0d0000000000000000;
	st.local.f64 	[%rd49+8368], %fd1740;
	ld.local.f64 	%fd1741, [%rd49+8376];
	add.f64 	%fd1742, %fd1741, %fd44;
	max.f64 	%fd1743, %fd1742, 0d0000000000000000;
	st.local.f64 	[%rd49+8376], %fd1743;
	ld.local.f64 	%fd1744, [%rd49+8384];
	add.f64 	%fd1745, %fd1744, %fd44;
	max.f64 	%fd1746, %fd1745, 0d0000000000000000;
	st.local.f64 	[%rd49+8384], %fd1746;
	ld.local.f64 	%fd1747, [%rd49+8392];
	add.f64 	%fd1748, %fd1747, %fd44;
	max.f64 	%fd1749, %fd1748, 0d0000000000000000;
	st.local.f64 	[%rd49+8392], %fd1749;
	ld.local.f64 	%fd1750, [%rd49+8400];
	add.f64 	%fd1751, %fd1750, %fd44;
	max.f64 	%fd1752, %fd1751, 0d0000000000000000;
	st.local.f64 	[%rd49+8400], %fd1752;
	ld.local.f64 	%fd1753, [%rd49+8408];
	add.f64 	%fd1754, %fd1753, %fd44;
	max.f64 	%fd1755, %fd1754, 0d0000000000000000;
	st.local.f64 	[%rd49+8408], %fd1755;
	ld.local.f64 	%fd1756, [%rd49+8416];
	add.f64 	%fd1757, %fd1756, %fd44;
	max.f64 	%fd1758, %fd1757, 0d0000000000000000;
	st.local.f64 	[%rd49+8416], %fd1758;
	ld.local.f64 	%fd1759, [%rd49+8424];
	add.f64 	%fd1760, %fd1759, %fd44;
	max.f64 	%fd1761, %fd1760, 0d0000000000000000;
	st.local.f64 	[%rd49+8424], %fd1761;
	ld.local.f64 	%fd1762, [%rd49+8432];
	add.f64 	%fd1763, %fd1762, %fd44;
	max.f64 	%fd1764, %fd1763, 0d0000000000000000;
	st.local.f64 	[%rd49+8432], %fd1764;
	ld.local.f64 	%fd1765, [%rd49+8440];
	add.f64 	%fd1766, %fd1765, %fd44;
	max.f64 	%fd1767, %fd1766, 0d0000000000000000;
	st.local.f64 	[%rd49+8440], %fd1767;
	ld.local.f64 	%fd1768, [%rd49+8448];
	add.f64 	%fd1769, %fd1768, %fd44;
	max.f64 	%fd1770, %fd1769, 0d0000000000000000;
	st.local.f64 	[%rd49+8448], %fd1770;
	ld.local.f64 	%fd1771, [%rd49+8456];
	add.f64 	%fd1772, %fd1771, %fd44;
	max.f64 	%fd1773, %fd1772, 0d0000000000000000;
	st.local.f64 	[%rd49+8456], %fd1773;
	ld.local.f64 	%fd1774, [%rd49+8464];
	add.f64 	%fd1775, %fd1774, %fd44;
	max.f64 	%fd1776, %fd1775, 0d0000000000000000;
	st.local.f64 	[%rd49+8464], %fd1776;
	ld.local.f64 	%fd1777, [%rd49+8472];
	add.f64 	%fd1778, %fd1777, %fd44;
	max.f64 	%fd1779, %fd1778, 0d0000000000000000;
	st.local.f64 	[%rd49+8472], %fd1779;
	ld.local.f64 	%fd1780, [%rd49+8480];
	add.f64 	%fd1781, %fd1780, %fd44;
	max.f64 	%fd1782, %fd1781, 0d0000000000000000;
	st.local.f64 	[%rd49+8480], %fd1782;
	ld.local.f64 	%fd1783, [%rd49+8488];
	add.f64 	%fd1784, %fd1783, %fd44;
	max.f64 	%fd1785, %fd1784, 0d0000000000000000;
	st.local.f64 	[%rd49+8488], %fd1785;
	ld.local.f64 	%fd1786, [%rd49+8496];
	add.f64 	%fd1787, %fd1786, %fd44;
	max.f64 	%fd1788, %fd1787, 0d0000000000000000;
	st.local.f64 	[%rd49+8496], %fd1788;
	ld.local.f64 	%fd1789, [%rd49+8504];
	add.f64 	%fd1790, %fd1789, %fd44;
	max.f64 	%fd1791, %fd1790, 0d0000000000000000;
	st.local.f64 	[%rd49+8504], %fd1791;
	ld.local.f64 	%fd1792, [%rd49+8512];
	add.f64 	%fd1793, %fd1792, %fd44;
	max.f64 	%fd1794, %fd1793, 0d0000000000000000;
	st.local.f64 	[%rd49+8512], %fd1794;
	ld.local.f64 	%fd1795, [%rd49+8520];
	add.f64 	%fd1796, %fd1795, %fd44;
	max.f64 	%fd1797, %fd1796, 0d0000000000000000;
	st.local.f64 	[%rd49+8520], %fd1797;
	ld.local.f64 	%fd1798, [%rd49+8528];
	add.f64 	%fd1799, %fd1798, %fd44;
	max.f64 	%fd1800, %fd1799, 0d0000000000000000;
	st.local.f64 	[%rd49+8528], %fd1800;
	ld.local.f64 	%fd1801, [%rd49+8536];
	add.f64 	%fd1802, %fd1801, %fd44;
	max.f64 	%fd1803, %fd1802, 0d0000000000000000;
	st.local.f64 	[%rd49+8536], %fd1803;
	ld.local.f64 	%fd1804, [%rd49+8544];
	add.f64 	%fd1805, %fd1804, %fd44;
	max.f64 	%fd1806, %fd1805, 0d0000000000000000;
	st.local.f64 	[%rd49+8544], %fd1806;
	ld.local.f64 	%fd1807, [%rd49+8552];
	add.f64 	%fd1808, %fd1807, %fd44;
	max.f64 	%fd1809, %fd1808, 0d0000000000000000;
	st.local.f64 	[%rd49+8552], %fd1809;
	ld.local.f64 	%fd1810, [%rd49+8560];
	add.f64 	%fd1811, %fd1810, %fd44;
	max.f64 	%fd1812, %fd1811, 0d0000000000000000;
	st.local.f64 	[%rd49+8560], %fd1812;
	ld.local.f64 	%fd1813, [%rd49+8568];
	add.f64 	%fd1814, %fd1813, %fd44;
	max.f64 	%fd1815, %fd1814, 0d0000000000000000;
	st.local.f64 	[%rd49+8568], %fd1815;
	ld.local.f64 	%fd1816, [%rd49+8576];
	add.f64 	%fd1817, %fd1816, %fd44;
	max.f64 	%fd1818, %fd1817, 0d0000000000000000;
	st.local.f64 	[%rd49+8576], %fd1818;
	ld.local.f64 	%fd1819, [%rd49+8584];
	add.f64 	%fd1820, %fd1819, %fd44;
	max.f64 	%fd1821, %fd1820, 0d0000000000000000;
	st.local.f64 	[%rd49+8584], %fd1821;
	ld.local.f64 	%fd1822, [%rd49+8592];
	add.f64 	%fd1823, %fd1822, %fd44;
	max.f64 	%fd1824, %fd1823, 0d0000000000000000;
	st.local.f64 	[%rd49+8592], %fd1824;
	ld.local.f64 	%fd1825, [%rd49+8600];
	add.f64 	%fd1826, %fd1825, %fd44;
	max.f64 	%fd1827, %fd1826, 0d0000000000000000;
	st.local.f64 	[%rd49+8600], %fd1827;
	ld.local.f64 	%fd1828, [%rd49+8608];
	add.f64 	%fd1829, %fd1828, %fd44;
	max.f64 	%fd1830, %fd1829, 0d0000000000000000;
	st.local.f64 	[%rd49+8608], %fd1830;
	ld.local.f64 	%fd1831, [%rd49+8616];
	add.f64 	%fd1832, %fd1831, %fd44;
	max.f64 	%fd1833, %fd1832, 0d0000000000000000;
	st.local.f64 	[%rd49+8616], %fd1833;
	ld.local.f64 	%fd1834, [%rd49+8624];
	add.f64 	%fd1835, %fd1834, %fd44;
	max.f64 	%fd1836, %fd1835, 0d0000000000000000;
	st.local.f64 	[%rd49+8624], %fd1836;
	ld.local.f64 	%fd1837, [%rd49+8632];
	add.f64 	%fd1838, %fd1837, %fd44;
	max.f64 	%fd1839, %fd1838, 0d0000000000000000;
	st.local.f64 	[%rd49+8632], %fd1839;
	add.s32 	%r78, %r78, 2;
	setp.ne.s32 	%p7, %r78, 28;
	@%p7 bra 	$L__BB0_13;
	cvt.u32.u64 	%r62, %rd10;
	mad.lo.s64 	%rd50, %rd10, -4704, %rd11;
	ld.local.f64 	%fd1840, [%rd11+8192];
	ld.local.f64 	%fd1841, [%rd11+8200];
	max.f64 	%fd1842, %fd1840, %fd1841;
	ld.local.f64 	%fd1843, [%rd11+8416];
	max.f64 	%fd1844, %fd1842, %fd1843;
	ld.local.f64 	%fd1845, [%rd11+8424];
	max.f64 	%fd1846, %fd1844, %fd1845;
	st.local.f64 	[%rd50+45824], %fd1846;
	ld.local.f64 	%fd1847, [%rd11+8208];
	ld.local.f64 	%fd1848, [%rd11+8216];
	max.f64 	%fd1849, %fd1847, %fd1848;
	ld.local.f64 	%fd1850, [%rd11+8432];
	max.f64 	%fd1851, %fd1849, %fd1850;
	ld.local.f64 	%fd1852, [%rd11+8440];
	max.f64 	%fd1853, %fd1851, %fd1852;
	st.local.f64 	[%rd50+45832], %fd1853;
	ld.local.f64 	%fd1854, [%rd11+8224];
	ld.local.f64 	%fd1855, [%rd11+8232];
	max.f64 	%fd1856, %fd1854, %fd1855;
	ld.local.f64 	%fd1857, [%rd11+8448];
	max.f64 	%fd1858, %fd1856, %fd1857;
	ld.local.f64 	%fd1859, [%rd11+8456];
	max.f64 	%fd1860, %fd1858, %fd1859;
	st.local.f64 	[%rd50+45840], %fd1860;
	ld.local.f64 	%fd1861, [%rd11+8240];
	ld.local.f64 	%fd1862, [%rd11+8248];
	max.f64 	%fd1863, %fd1861, %fd1862;
	ld.local.f64 	%fd1864, [%rd11+8464];
	max.f64 	%fd1865, %fd1863, %fd1864;
	ld.local.f64 	%fd1866, [%rd11+8472];
	max.f64 	%fd1867, %fd1865, %fd1866;
	st.local.f64 	[%rd50+45848], %fd1867;
	ld.local.f64 	%fd1868, [%rd11+8256];
	ld.local.f64 	%fd1869, [%rd11+8264];
	max.f64 	%fd1870, %fd1868, %fd1869;
	ld.local.f64 	%fd1871, [%rd11+8480];
	max.f64 	%fd1872, %fd1870, %fd1871;
	ld.local.f64 	%fd1873, [%rd11+8488];
	max.f64 	%fd1874, %fd1872, %fd1873;
	st.local.f64 	[%rd50+45856], %fd1874;
	ld.local.f64 	%fd1875, [%rd11+8272];
	ld.local.f64 	%fd1876, [%rd11+8280];
	max.f64 	%fd1877, %fd1875, %fd1876;
	ld.local.f64 	%fd1878, [%rd11+8496];
	max.f64 	%fd1879, %fd1877, %fd1878;
	ld.local.f64 	%fd1880, [%rd11+8504];
	max.f64 	%fd1881, %fd1879, %fd1880;
	st.local.f64 	[%rd50+45864], %fd1881;
	ld.local.f64 	%fd1882, [%rd11+8288];
	ld.local.f64 	%fd1883, [%rd11+8296];
	max.f64 	%fd1884, %fd1882, %fd1883;
	ld.local.f64 	%fd1885, [%rd11+8512];
	max.f64 	%fd1886, %fd1884, %fd1885;
	ld.local.f64 	%fd1887, [%rd11+8520];
	max.f64 	%fd1888, %fd1886, %fd1887;
	st.local.f64 	[%rd50+45872], %fd1888;
	ld.local.f64 	%fd1889, [%rd11+8304];
	ld.local.f64 	%fd1890, [%rd11+8312];
	max.f64 	%fd1891, %fd1889, %fd1890;
	ld.local.f64 	%fd1892, [%rd11+8528];
	max.f64 	%fd1893, %fd1891, %fd1892;
	ld.local.f64 	%fd1894, [%rd11+8536];
	max.f64 	%fd1895, %fd1893, %fd1894;
	st.local.f64 	[%rd50+45880], %fd1895;
	ld.local.f64 	%fd1896, [%rd11+8320];
	ld.local.f64 	%fd1897, [%rd11+8328];
	max.f64 	%fd1898, %fd1896, %fd1897;
	ld.local.f64 	%fd1899, [%rd11+8544];
	max.f64 	%fd1900, %fd1898, %fd1899;
	ld.local.f64 	%fd1901, [%rd11+8552];
	max.f64 	%fd1902, %fd1900, %fd1901;
	st.local.f64 	[%rd50+45888], %fd1902;
	ld.local.f64 	%fd1903, [%rd11+8336];
	ld.local.f64 	%fd1904, [%rd11+8344];
	max.f64 	%fd1905, %fd1903, %fd1904;
	ld.local.f64 	%fd1906, [%rd11+8560];
	max.f64 	%fd1907, %fd1905, %fd1906;
	ld.local.f64 	%fd1908, [%rd11+8568];
	max.f64 	%fd1909, %fd1907, %fd1908;
	st.local.f64 	[%rd50+45896], %fd1909;
	ld.local.f64 	%fd1910, [%rd11+8352];
	ld.local.f64 	%fd1911, [%rd11+8360];
	max.f64 	%fd1912, %fd1910, %fd1911;
	ld.local.f64 	%fd1913, [%rd11+8576];
	max.f64 	%fd1914, %fd1912, %fd1913;
	ld.local.f64 	%fd1915, [%rd11+8584];
	max.f64 	%fd1916, %fd1914, %fd1915;
	st.local.f64 	[%rd50+45904], %fd1916;
	ld.local.f64 	%fd1917, [%rd11+8368];
	ld.local.f64 	%fd1918, [%rd11+8376];
	max.f64 	%fd1919, %fd1917, %fd1918;
	ld.local.f64 	%fd1920, [%rd11+8592];
	max.f64 	%fd1921, %fd1919, %fd1920;
	ld.local.f64 	%fd1922, [%rd11+8600];
	max.f64 	%fd1923, %fd1921, %fd1922;
	st.local.f64 	[%rd50+45912], %fd1923;
	ld.local.f64 	%fd1924, [%rd11+8384];
	ld.local.f64 	%fd1925, [%rd11+8392];
	max.f64 	%fd1926, %fd1924, %fd1925;
	ld.local.f64 	%fd1927, [%rd11+8608];
	max.f64 	%fd1928, %fd1926, %fd1927;
	ld.local.f64 	%fd1929, [%rd11+8616];
	max.f64 	%fd1930, %fd1928, %fd1929;
	st.local.f64 	[%rd50+45920], %fd1930;
	ld.local.f64 	%fd1931, [%rd11+8400];
	ld.local.f64 	%fd1932, [%rd11+8408];
	max.f64 	%fd1933, %fd1931, %fd1932;
	ld.local.f64 	%fd1934, [%rd11+8624];
	max.f64 	%fd1935, %fd1933, %fd1934;
	ld.local.f64 	%fd1936, [%rd11+8632];
	max.f64 	%fd1937, %fd1935, %fd1936;
	st.local.f64 	[%rd50+45928], %fd1937;
	ld.local.f64 	%fd1938, [%rd11+8640];
	ld.local.f64 	%fd1939, [%rd11+8648];
	max.f64 	%fd1940, %fd1938, %fd1939;
	ld.local.f64 	%fd1941, [%rd11+8864];
	max.f64 	%fd1942, %fd1940, %fd1941;
	ld.local.f64 	%fd1943, [%rd11+8872];
	max.f64 	%fd1944, %fd1942, %fd1943;
	st.local.f64 	[%rd50+45936], %fd1944;
	ld.local.f64 	%fd1945, [%rd11+8656];
	ld.local.f64 	%fd1946, [%rd11+8664];
	max.f64 	%fd1947, %fd1945, %fd1946;
	ld.local.f64 	%fd1948, [%rd11+8880];
	max.f64 	%fd1949, %fd1947, %fd1948;
	ld.local.f64 	%fd1950, [%rd11+8888];
	max.f64 	%fd1951, %fd1949, %fd1950;
	st.local.f64 	[%rd50+45944], %fd1951;
	ld.local.f64 	%fd1952, [%rd11+8672];
	ld.local.f64 	%fd1953, [%rd11+8680];
	max.f64 	%fd1954, %fd1952, %fd1953;
	ld.local.f64 	%fd1955, [%rd11+8896];
	max.f64 	%fd1956, %fd1954, %fd1955;
	ld.local.f64 	%fd1957, [%rd11+8904];
	max.f64 	%fd1958, %fd1956, %fd1957;
	st.local.f64 	[%rd50+45952], %fd1958;
	ld.local.f64 	%fd1959, [%rd11+8688];
	ld.local.f64 	%fd1960, [%rd11+8696];
	max.f64 	%fd1961, %fd1959, %fd1960;
	ld.local.f64 	%fd1962, [%rd11+8912];
	max.f64 	%fd1963, %fd1961, %fd1962;
	ld.local.f64 	%fd1964, [%rd11+8920];
	max.f64 	%fd1965, %fd1963, %fd1964;
	st.local.f64 	[%rd50+45960], %fd1965;
	ld.local.f64 	%fd1966, [%rd11+8704];
	ld.local.f64 	%fd1967, [%rd11+8712];
	max.f64 	%fd1968, %fd1966, %fd1967;
	ld.local.f64 	%fd1969, [%rd11+8928];
	max.f64 	%fd1970, %fd1968, %fd1969;
	ld.local.f64 	%fd1971, [%rd11+8936];
	max.f64 	%fd1972, %fd1970, %fd1971;
	st.local.f64 	[%rd50+45968], %fd1972;
	ld.local.f64 	%fd1973, [%rd11+8720];
	ld.local.f64 	%fd1974, [%rd11+8728];
	max.f64 	%fd1975, %fd1973, %fd1974;
	ld.local.f64 	%fd1976, [%rd11+8944];
	max.f64 	%fd1977, %fd1975, %fd1976;
	ld.local.f64 	%fd1978, [%rd11+8952];
	max.f64 	%fd1979, %fd1977, %fd1978;
	st.local.f64 	[%rd50+45976], %fd1979;
	ld.local.f64 	%fd1980, [%rd11+8736];
	ld.local.f64 	%fd1981, [%rd11+8744];
	max.f64 	%fd1982, %fd1980, %fd1981;
	ld.local.f64 	%fd1983, [%rd11+8960];
	max.f64 	%fd1984, %fd1982, %fd1983;
	ld.local.f64 	%fd1985, [%rd11+8968];
	max.f64 	%fd1986, %fd1984, %fd1985;
	st.local.f64 	[%rd50+45984], %fd1986;
	ld.local.f64 	%fd1987, [%rd11+8752];
	ld.local.f64 	%fd1988, [%rd11+8760];
	max.f64 	%fd1989, %fd1987, %fd1988;
	ld.local.f64 	%fd1990, [%rd11+8976];
	max.f64 	%fd1991, %fd1989, %fd1990;
	ld.local.f64 	%fd1992, [%rd11+8984];
	max.f64 	%fd1993, %fd1991, %fd1992;
	st.local.f64 	[%rd50+45992], %fd1993;
	ld.local.f64 	%fd1994, [%rd11+8768];
	ld.local.f64 	%fd1995, [%rd11+8776];
	max.f64 	%fd1996, %fd1994, %fd1995;
	ld.local.f64 	%fd1997, [%rd11+8992];
	max.f64 	%fd1998, %fd1996, %fd1997;
	ld.local.f64 	%fd1999, [%rd11+9000];
	max.f64 	%fd2000, %fd1998, %fd1999;
	st.local.f64 	[%rd50+46000], %fd2000;
	ld.local.f64 	%fd2001, [%rd11+8784];
	ld.local.f64 	%fd2002, [%rd11+8792];
	max.f64 	%fd2003, %fd2001, %fd2002;
	ld.local.f64 	%fd2004, [%rd11+9008];
	max.f64 	%fd2005, %fd2003, %fd2004;
	ld.local.f64 	%fd2006, [%rd11+9016];
	max.f64 	%fd2007, %fd2005, %fd2006;
	st.local.f64 	[%rd50+46008], %fd2007;
	ld.local.f64 	%fd2008, [%rd11+8800];
	ld.local.f64 	%fd2009, [%rd11+8808];
	max.f64 	%fd2010, %fd2008, %fd2009;
	ld.local.f64 	%fd2011, [%rd11+9024];
	max.f64 	%fd2012, %fd2010, %fd2011;
	ld.local.f64 	%fd2013, [%rd11+9032];
	max.f64 	%fd2014, %fd2012, %fd2013;
	st.local.f64 	[%rd50+46016], %fd2014;
	ld.local.f64 	%fd2015, [%rd11+8816];
	ld.local.f64 	%fd2016, [%rd11+8824];
	max.f64 	%fd2017, %fd2015, %fd2016;
	ld.local.f64 	%fd2018, [%rd11+9040];
	max.f64 	%fd2019, %fd2017, %fd2018;
	ld.local.f64 	%fd2020, [%rd11+9048];
	max.f64 	%fd2021, %fd2019, %fd2020;
	st.local.f64 	[%rd50+46024], %fd2021;
	ld.local.f64 	%fd2022, [%rd11+8832];
	ld.local.f64 	%fd2023, [%rd11+8840];
	max.f64 	%fd2024, %fd2022, %fd2023;
	ld.local.f64 	%fd2025, [%rd11+9056];
	max.f64 	%fd2026, %fd2024, %fd2025;
	ld.local.f64 	%fd2027, [%rd11+9064];
	max.f64 	%fd2028, %fd2026, %fd2027;
	st.local.f64 	[%rd50+46032], %fd2028;
	ld.local.f64 	%fd2029, [%rd11+8848];
	ld.local.f64 	%fd2030, [%rd11+8856];
	max.f64 	%fd2031, %fd2029, %fd2030;
	ld.local.f64 	%fd2032, [%rd11+9072];
	max.f64 	%fd2033, %fd2031, %fd2032;
	ld.local.f64 	%fd2034, [%rd11+9080];
	max.f64 	%fd2035, %fd2033, %fd2034;
	st.local.f64 	[%rd50+46040], %fd2035;
	ld.local.f64 	%fd2036, [%rd11+9088];
	ld.local.f64 	%fd2037, [%rd11+9096];
	max.f64 	%fd2038, %fd2036, %fd2037;
	ld.local.f64 	%fd2039, [%rd11+9312];
	max.f64 	%fd2040, %fd2038, %fd2039;
	ld.local.f64 	%fd2041, [%rd11+9320];
	max.f64 	%fd2042, %fd2040, %fd2041;
	st.local.f64 	[%rd50+46048], %fd2042;
	ld.local.f64 	%fd2043, [%rd11+9104];
	ld.local.f64 	%fd2044, [%rd11+9112];
	max.f64 	%fd2045, %fd2043, %fd2044;
	ld.local.f64 	%fd2046, [%rd11+9328];
	max.f64 	%fd2047, %fd2045, %fd2046;
	ld.local.f64 	%fd2048, [%rd11+9336];
	max.f64 	%fd2049, %fd2047, %fd2048;
	st.local.f64 	[%rd50+46056], %fd2049;
	ld.local.f64 	%fd2050, [%rd11+9120];
	ld.local.f64 	%fd2051, [%rd11+9128];
	max.f64 	%fd2052, %fd2050, %fd2051;
	ld.local.f64 	%fd2053, [%rd11+9344];
	max.f64 	%fd2054, %fd2052, %fd2053;
	ld.local.f64 	%fd2055, [%rd11+9352];
	max.f64 	%fd2056, %fd2054, %fd2055;
	st.local.f64 	[%rd50+46064], %fd2056;
	ld.local.f64 	%fd2057, [%rd11+9136];
	ld.local.f64 	%fd2058, [%rd11+9144];
	max.f64 	%fd2059, %fd2057, %fd2058;
	ld.local.f64 	%fd2060, [%rd11+9360];
	max.f64 	%fd2061, %fd2059, %fd2060;
	ld.local.f64 	%fd2062, [%rd11+9368];
	max.f64 	%fd2063, %fd2061, %fd2062;
	st.local.f64 	[%rd50+46072], %fd2063;
	ld.local.f64 	%fd2064, [%rd11+9152];
	ld.local.f64 	%fd2065, [%rd11+9160];
	max.f64 	%fd2066, %fd2064, %fd2065;
	ld.local.f64 	%fd2067, [%rd11+9376];
	max.f64 	%fd2068, %fd2066, %fd2067;
	ld.local.f64 	%fd2069, [%rd11+9384];
	max.f64 	%fd2070, %fd2068, %fd2069;
	st.local.f64 	[%rd50+46080], %fd2070;
	ld.local.f64 	%fd2071, [%rd11+9168];
	ld.local.f64 	%fd2072, [%rd11+9176];
	max.f64 	%fd2073, %fd2071, %fd2072;
	ld.local.f64 	%fd2074, [%rd11+9392];
	max.f64 	%fd2075, %fd2073, %fd2074;
	ld.local.f64 	%fd2076, [%rd11+9400];
	max.f64 	%fd2077, %fd2075, %fd2076;
	st.local.f64 	[%rd50+46088], %fd2077;
	ld.local.f64 	%fd2078, [%rd11+9184];
	ld.local.f64 	%fd2079, [%rd11+9192];
	max.f64 	%fd2080, %fd2078, %fd2079;
	ld.local.f64 	%fd2081, [%rd11+9408];
	max.f64 	%fd2082, %fd2080, %fd2081;
	ld.local.f64 	%fd2083, [%rd11+9416];
	max.f64 	%fd2084, %fd2082, %fd2083;
	st.local.f64 	[%rd50+46096], %fd2084;
	ld.local.f64 	%fd2085, [%rd11+9200];
	ld.local.f64 	%fd2086, [%rd11+9208];
	max.f64 	%fd2087, %fd2085, %fd2086;
	ld.local.f64 	%fd2088, [%rd11+9424];
	max.f64 	%fd2089, %fd2087, %fd2088;
	ld.local.f64 	%fd2090, [%rd11+9432];
	max.f64 	%fd2091, %fd2089, %fd2090;
	st.local.f64 	[%rd50+46104], %fd2091;
	ld.local.f64 	%fd2092, [%rd11+9216];
	ld.local.f64 	%fd2093, [%rd11+9224];
	max.f64 	%fd2094, %fd2092, %fd2093;
	ld.local.f64 	%fd2095, [%rd11+9440];
	max.f64 	%fd2096, %fd2094, %fd2095;
	ld.local.f64 	%fd2097, [%rd11+9448];
	max.f64 	%fd2098, %fd2096, %fd2097;
	st.local.f64 	[%rd50+46112], %fd2098;
	ld.local.f64 	%fd2099, [%rd11+9232];
	ld.local.f64 	%fd2100, [%rd11+9240];
	max.f64 	%fd2101, %fd2099, %fd2100;
	ld.local.f64 	%fd2102, [%rd11+9456];
	max.f64 	%fd2103, %fd2101, %fd2102;
	ld.local.f64 	%fd2104, [%rd11+9464];
	max.f64 	%fd2105, %fd2103, %fd2104;
	st.local.f64 	[%rd50+46120], %fd2105;
	ld.local.f64 	%fd2106, [%rd11+9248];
	ld.local.f64 	%fd2107, [%rd11+9256];
	max.f64 	%fd2108, %fd2106, %fd2107;
	ld.local.f64 	%fd2109, [%rd11+9472];
	max.f64 	%fd2110, %fd2108, %fd2109;
	ld.local.f64 	%fd2111, [%rd11+9480];
	max.f64 	%fd2112, %fd2110, %fd2111;
	st.local.f64 	[%rd50+46128], %fd2112;
	ld.local.f64 	%fd2113, [%rd11+9264];
	ld.local.f64 	%fd2114, [%rd11+9272];
	max.f64 	%fd2115, %fd2113, %fd2114;
	ld.local.f64 	%fd2116, [%rd11+9488];
	max.f64 	%fd2117, %fd2115, %fd2116;
	ld.local.f64 	%fd2118, [%rd11+9496];
	max.f64 	%fd2119, %fd2117, %fd2118;
	st.local.f64 	[%rd50+46136], %fd2119;
	ld.local.f64 	%fd2120, [%rd11+9280];
	ld.local.f64 	%fd2121, [%rd11+9288];
	max.f64 	%fd2122, %fd2120, %fd2121;
	ld.local.f64 	%fd2123, [%rd11+9504];
	max.f64 	%fd2124, %fd2122, %fd2123;
	ld.local.f64 	%fd2125, [%rd11+9512];
	max.f64 	%fd2126, %fd2124, %fd2125;
	st.local.f64 	[%rd50+46144], %fd2126;
	ld.local.f64 	%fd2127, [%rd11+9296];
	ld.local.f64 	%fd2128, [%rd11+9304];
	max.f64 	%fd2129, %fd2127, %fd2128;
	ld.local.f64 	%fd2130, [%rd11+9520];
	max.f64 	%fd2131, %fd2129, %fd2130;
	ld.local.f64 	%fd2132, [%rd11+9528];
	max.f64 	%fd2133, %fd2131, %fd2132;
	st.local.f64 	[%rd50+46152], %fd2133;
	ld.local.f64 	%fd2134, [%rd11+9536];
	ld.local.f64 	%fd2135, [%rd11+9544];
	max.f64 	%fd2136, %fd2134, %fd2135;
	ld.local.f64 	%fd2137, [%rd11+9760];
	max.f64 	%fd2138, %fd2136, %fd2137;
	ld.local.f64 	%fd2139, [%rd11+9768];
	max.f64 	%fd2140, %fd2138, %fd2139;
	st.local.f64 	[%rd50+46160], %fd2140;
	ld.local.f64 	%fd2141, [%rd11+9552];
	ld.local.f64 	%fd2142, [%rd11+9560];
	max.f64 	%fd2143, %fd2141, %fd2142;
	ld.local.f64 	%fd2144, [%rd11+9776];
	max.f64 	%fd2145, %fd2143, %fd2144;
	ld.local.f64 	%fd2146, [%rd11+9784];
	max.f64 	%fd2147, %fd2145, %fd2146;
	st.local.f64 	[%rd50+46168], %fd2147;
	ld.local.f64 	%fd2148, [%rd11+9568];
	ld.local.f64 	%fd2149, [%rd11+9576];
	max.f64 	%fd2150, %fd2148, %fd2149;
	ld.local.f64 	%fd2151, [%rd11+9792];
	max.f64 	%fd2152, %fd2150, %fd2151;
	ld.local.f64 	%fd2153, [%rd11+9800];
	max.f64 	%fd2154, %fd2152, %fd2153;
	st.local.f64 	[%rd50+46176], %fd2154;
	ld.local.f64 	%fd2155, [%rd11+9584];
	ld.local.f64 	%fd2156, [%rd11+9592];
	max.f64 	%fd2157, %fd2155, %fd2156;
	ld.local.f64 	%fd2158, [%rd11+9808];
	max.f64 	%fd2159, %fd2157, %fd2158;
	ld.local.f64 	%fd2160, [%rd11+9816];
	max.f64 	%fd2161, %fd2159, %fd2160;
	st.local.f64 	[%rd50+46184], %fd2161;
	ld.local.f64 	%fd2162, [%rd11+9600];
	ld.local.f64 	%fd2163, [%rd11+9608];
	max.f64 	%fd2164, %fd2162, %fd2163;
	ld.local.f64 	%fd2165, [%rd11+9824];
	max.f64 	%fd2166, %fd2164, %fd2165;
	ld.local.f64 	%fd2167, [%rd11+9832];
	max.f64 	%fd2168, %fd2166, %fd2167;
	st.local.f64 	[%rd50+46192], %fd2168;
	ld.local.f64 	%fd2169, [%rd11+9616];
	ld.local.f64 	%fd2170, [%rd11+9624];
	max.f64 	%fd2171, %fd2169, %fd2170;
	ld.local.f64 	%fd2172, [%rd11+9840];
	max.f64 	%fd2173, %fd2171, %fd2172;
	ld.local.f64 	%fd2174, [%rd11+9848];
	max.f64 	%fd2175, %fd2173, %fd2174;
	st.local.f64 	[%rd50+46200], %fd2175;
	ld.local.f64 	%fd2176, [%rd11+9632];
	ld.local.f64 	%fd2177, [%rd11+9640];
	max.f64 	%fd2178, %fd2176, %fd2177;
	ld.local.f64 	%fd2179, [%rd11+9856];
	max.f64 	%fd2180, %fd2178, %fd2179;
	ld.local.f64 	%fd2181, [%rd11+9864];
	max.f64 	%fd2182, %fd2180, %fd2181;
	st.local.f64 	[%rd50+46208], %fd2182;
	ld.local.f64 	%fd2183, [%rd11+9648];
	ld.local.f64 	%fd2184, [%rd11+9656];
	max.f64 	%fd2185, %fd2183, %fd2184;
	ld.local.f64 	%fd2186, [%rd11+9872];
	max.f64 	%fd2187, %fd2185, %fd2186;
	ld.local.f64 	%fd2188, [%rd11+9880];
	max.f64 	%fd2189, %fd2187, %fd2188;
	st.local.f64 	[%rd50+46216], %fd2189;
	ld.local.f64 	%fd2190, [%rd11+9664];
	ld.local.f64 	%fd2191, [%rd11+9672];
	max.f64 	%fd2192, %fd2190, %fd2191;
	ld.local.f64 	%fd2193, [%rd11+9888];
	max.f64 	%fd2194, %fd2192, %fd2193;
	ld.local.f64 	%fd2195, [%rd11+9896];
	max.f64 	%fd2196, %fd2194, %fd2195;
	st.local.f64 	[%rd50+46224], %fd2196;
	ld.local.f64 	%fd2197, [%rd11+9680];
	ld.local.f64 	%fd2198, [%rd11+9688];
	max.f64 	%fd2199, %fd2197, %fd2198;
	ld.local.f64 	%fd2200, [%rd11+9904];
	max.f64 	%fd2201, %fd2199, %fd2200;
	ld.local.f64 	%fd2202, [%rd11+9912];
	max.f64 	%fd2203, %fd2201, %fd2202;
	st.local.f64 	[%rd50+46232], %fd2203;
	ld.local.f64 	%fd2204, [%rd11+9696];
	ld.local.f64 	%fd2205, [%rd11+9704];
	max.f64 	%fd2206, %fd2204, %fd2205;
	ld.local.f64 	%fd2207, [%rd11+9920];
	max.f64 	%fd2208, %fd2206, %fd2207;
	ld.local.f64 	%fd2209, [%rd11+9928];
	max.f64 	%fd2210, %fd2208, %fd2209;
	st.local.f64 	[%rd50+46240], %fd2210;
	ld.local.f64 	%fd2211, [%rd11+9712];
	ld.local.f64 	%fd2212, [%rd11+9720];
	max.f64 	%fd2213, %fd2211, %fd2212;
	ld.local.f64 	%fd2214, [%rd11+9936];
	max.f64 	%fd2215, %fd2213, %fd2214;
	ld.local.f64 	%fd2216, [%rd11+9944];
	max.f64 	%fd2217, %fd2215, %fd2216;
	st.local.f64 	[%rd50+46248], %fd2217;
	ld.local.f64 	%fd2218, [%rd11+9728];
	ld.local.f64 	%fd2219, [%rd11+9736];
	max.f64 	%fd2220, %fd2218, %fd2219;
	ld.local.f64 	%fd2221, [%rd11+9952];
	max.f64 	%fd2222, %fd2220, %fd2221;
	ld.local.f64 	%fd2223, [%rd11+9960];
	max.f64 	%fd2224, %fd2222, %fd2223;
	st.local.f64 	[%rd50+46256], %fd2224;
	ld.local.f64 	%fd2225, [%rd11+9744];
	ld.local.f64 	%fd2226, [%rd11+9752];
	max.f64 	%fd2227, %fd2225, %fd2226;
	ld.local.f64 	%fd2228, [%rd11+9968];
	max.f64 	%fd2229, %fd2227, %fd2228;
	ld.local.f64 	%fd2230, [%rd11+9976];
	max.f64 	%fd2231, %fd2229, %fd2230;
	st.local.f64 	[%rd50+46264], %fd2231;
	ld.local.f64 	%fd2232, [%rd11+9984];
	ld.local.f64 	%fd2233, [%rd11+9992];
	max.f64 	%fd2234, %fd2232, %fd2233;
	ld.local.f64 	%fd2235, [%rd11+10208];
	max.f64 	%fd2236, %fd2234, %fd2235;
	ld.local.f64 	%fd2237, [%rd11+10216];
	max.f64 	%fd2238, %fd2236, %fd2237;
	st.local.f64 	[%rd50+46272], %fd2238;
	ld.local.f64 	%fd2239, [%rd11+10000];
	ld.local.f64 	%fd2240, [%rd11+10008];
	max.f64 	%fd2241, %fd2239, %fd2240;
	ld.local.f64 	%fd2242, [%rd11+10224];
	max.f64 	%fd2243, %fd2241, %fd2242;
	ld.local.f64 	%fd2244, [%rd11+10232];
	max.f64 	%fd2245, %fd2243, %fd2244;
	st.local.f64 	[%rd50+46280], %fd2245;
	ld.local.f64 	%fd2246, [%rd11+10016];
	ld.local.f64 	%fd2247, [%rd11+10024];
	max.f64 	%fd2248, %fd2246, %fd2247;
	ld.local.f64 	%fd2249, [%rd11+10240];
	max.f64 	%fd2250, %fd2248, %fd2249;
	ld.local.f64 	%fd2251, [%rd11+10248];
	max.f64 	%fd2252, %fd2250, %fd2251;
	st.local.f64 	[%rd50+46288], %fd2252;
	ld.local.f64 	%fd2253, [%rd11+10032];
	ld.local.f64 	%fd2254, [%rd11+10040];
	max.f64 	%fd2255, %fd2253, %fd2254;
	ld.local.f64 	%fd2256, [%rd11+10256];
	max.f64 	%fd2257, %fd2255, %fd2256;
	ld.local.f64 	%fd2258, [%rd11+10264];
	max.f64 	%fd2259, %fd2257, %fd2258;
	st.local.f64 	[%rd50+46296], %fd2259;
	ld.local.f64 	%fd2260, [%rd11+10048];
	ld.local.f64 	%fd2261, [%rd11+10056];
	max.f64 	%fd2262, %fd2260, %fd2261;
	ld.local.f64 	%fd2263, [%rd11+10272];
	max.f64 	%fd2264, %fd2262, %fd2263;
	ld.local.f64 	%fd2265, [%rd11+10280];
	max.f64 	%fd2266, %fd2264, %fd2265;
	st.local.f64 	[%rd50+46304], %fd2266;
	ld.local.f64 	%fd2267, [%rd11+10064];
	ld.local.f64 	%fd2268, [%rd11+10072];
	max.f64 	%fd2269, %fd2267, %fd2268;
	ld.local.f64 	%fd2270, [%rd11+10288];
	max.f64 	%fd2271, %fd2269, %fd2270;
	ld.local.f64 	%fd2272, [%rd11+10296];
	max.f64 	%fd2273, %fd2271, %fd2272;
	st.local.f64 	[%rd50+46312], %fd2273;
	ld.local.f64 	%fd2274, [%rd11+10080];
	ld.local.f64 	%fd2275, [%rd11+10088];
	max.f64 	%fd2276, %fd2274, %fd2275;
	ld.local.f64 	%fd2277, [%rd11+10304];
	max.f64 	%fd2278, %fd2276, %fd2277;
	ld.local.f64 	%fd2279, [%rd11+10312];
	max.f64 	%fd2280, %fd2278, %fd2279;
	st.local.f64 	[%rd50+46320], %fd2280;
	ld.local.f64 	%fd2281, [%rd11+10096];
	ld.local.f64 	%fd2282, [%rd11+10104];
	max.f64 	%fd2283, %fd2281, %fd2282;
	ld.local.f64 	%fd2284, [%rd11+10320];
	max.f64 	%fd2285, %fd2283, %fd2284;
	ld.local.f64 	%fd2286, [%rd11+10328];
	max.f64 	%fd2287, %fd2285, %fd2286;
	st.local.f64 	[%rd50+46328], %fd2287;
	ld.local.f64 	%fd2288, [%rd11+10112];
	ld.local.f64 	%fd2289, [%rd11+10120];
	max.f64 	%fd2290, %fd2288, %fd2289;
	ld.local.f64 	%fd2291, [%rd11+10336];
	max.f64 	%fd2292, %fd2290, %fd2291;
	ld.local.f64 	%fd2293, [%rd11+10344];
	max.f64 	%fd2294, %fd2292, %fd2293;
	st.local.f64 	[%rd50+46336], %fd2294;
	ld.local.f64 	%fd2295, [%rd11+10128];
	ld.local.f64 	%fd2296, [%rd11+10136];
	max.f64 	%fd2297, %fd2295, %fd2296;
	ld.local.f64 	%fd2298, [%rd11+10352];
	max.f64 	%fd2299, %fd2297, %fd2298;
	ld.local.f64 	%fd2300, [%rd11+10360];
	max.f64 	%fd2301, %fd2299, %fd2300;
	st.local.f64 	[%rd50+46344], %fd2301;
	ld.local.f64 	%fd2302, [%rd11+10144];
	ld.local.f64 	%fd2303, [%rd11+10152];
	max.f64 	%fd2304, %fd2302, %fd2303;
	ld.local.f64 	%fd2305, [%rd11+10368];
	max.f64 	%fd2306, %fd2304, %fd2305;
	ld.local.f64 	%fd2307, [%rd11+10376];
	max.f64 	%fd2308, %fd2306, %fd2307;
	st.local.f64 	[%rd50+46352], %fd2308;
	ld.local.f64 	%fd2309, [%rd11+10160];
	ld.local.f64 	%fd2310, [%rd11+10168];
	max.f64 	%fd2311, %fd2309, %fd2310;
	ld.local.f64 	%fd2312, [%rd11+10384];
	max.f64 	%fd2313, %fd2311, %fd2312;
	ld.local.f64 	%fd2314, [%rd11+10392];
	max.f64 	%fd2315, %fd2313, %fd2314;
	st.local.f64 	[%rd50+46360], %fd2315;
	ld.local.f64 	%fd2316, [%rd11+10176];
	ld.local.f64 	%fd2317, [%rd11+10184];
	max.f64 	%fd2318, %fd2316, %fd2317;
	ld.local.f64 	%fd2319, [%rd11+10400];
	max.f64 	%fd2320, %fd2318, %fd2319;
	ld.local.f64 	%fd2321, [%rd11+10408];
	max.f64 	%fd2322, %fd2320, %fd2321;
	st.local.f64 	[%rd50+46368], %fd2322;
	ld.local.f64 	%fd2323, [%rd11+10192];
	ld.local.f64 	%fd2324, [%rd11+10200];
	max.f64 	%fd2325, %fd2323, %fd2324;
	ld.local.f64 	%fd2326, [%rd11+10416];
	max.f64 	%fd2327, %fd2325, %fd2326;
	ld.local.f64 	%fd2328, [%rd11+10424];
	max.f64 	%fd2329, %fd2327, %fd2328;
	st.local.f64 	[%rd50+46376], %fd2329;
	ld.local.f64 	%fd2330, [%rd11+10432];
	ld.local.f64 	%fd2331, [%rd11+10440];
	max.f64 	%fd2332, %fd2330, %fd2331;
	ld.local.f64 	%fd2333, [%rd11+10656];
	max.f64 	%fd2334, %fd2332, %fd2333;
	ld.local.f64 	%fd2335, [%rd11+10664];
	max.f64 	%fd2336, %fd2334, %fd2335;
	st.local.f64 	[%rd50+46384], %fd2336;
	ld.local.f64 	%fd2337, [%rd11+10448];
	ld.local.f64 	%fd2338, [%rd11+10456];
	max.f64 	%fd2339, %fd2337, %fd2338;
	ld.local.f64 	%fd2340, [%rd11+10672];
	max.f64 	%fd2341, %fd2339, %fd2340;
	ld.local.f64 	%fd2342, [%rd11+10680];
	max.f64 	%fd2343, %fd2341, %fd2342;
	st.local.f64 	[%rd50+46392], %fd2343;
	ld.local.f64 	%fd2344, [%rd11+10464];
	ld.local.f64 	%fd2345, [%rd11+10472];
	max.f64 	%fd2346, %fd2344, %fd2345;
	ld.local.f64 	%fd2347, [%rd11+10688];
	max.f64 	%fd2348, %fd2346, %fd2347;
	ld.local.f64 	%fd2349, [%rd11+10696];
	max.f64 	%fd2350, %fd2348, %fd2349;
	st.local.f64 	[%rd50+46400], %fd2350;
	ld.local.f64 	%fd2351, [%rd11+10480];
	ld.local.f64 	%fd2352, [%rd11+10488];
	max.f64 	%fd2353, %fd2351, %fd2352;
	ld.local.f64 	%fd2354, [%rd11+10704];
	max.f64 	%fd2355, %fd2353, %fd2354;
	ld.local.f64 	%fd2356, [%rd11+10712];
	max.f64 	%fd2357, %fd2355, %fd2356;
	st.local.f64 	[%rd50+46408], %fd2357;
	ld.local.f64 	%fd2358, [%rd11+10496];
	ld.local.f64 	%fd2359, [%rd11+10504];
	max.f64 	%fd2360, %fd2358, %fd2359;
	ld.local.f64 	%fd2361, [%rd11+10720];
	max.f64 	%fd2362, %fd2360, %fd2361;
	ld.local.f64 	%fd2363, [%rd11+10728];
	max.f64 	%fd2364, %fd2362, %fd2363;
	st.local.f64 	[%rd50+46416], %fd2364;
	ld.local.f64 	%fd2365, [%rd11+10512];
	ld.local.f64 	%fd2366, [%rd11+10520];
	max.f64 	%fd2367, %fd2365, %fd2366;
	ld.local.f64 	%fd2368, [%rd11+10736];
	max.f64 	%fd2369, %fd2367, %fd2368;
	ld.local.f64 	%fd2370, [%rd11+10744];
	max.f64 	%fd2371, %fd2369, %fd2370;
	st.local.f64 	[%rd50+46424], %fd2371;
	ld.local.f64 	%fd2372, [%rd11+10528];
	ld.local.f64 	%fd2373, [%rd11+10536];
	max.f64 	%fd2374, %fd2372, %fd2373;
	ld.local.f64 	%fd2375, [%rd11+10752];
	max.f64 	%fd2376, %fd2374, %fd2375;
	ld.local.f64 	%fd2377, [%rd11+10760];
	max.f64 	%fd2378, %fd2376, %fd2377;
	st.local.f64 	[%rd50+46432], %fd2378;
	ld.local.f64 	%fd2379, [%rd11+10544];
	ld.local.f64 	%fd2380, [%rd11+10552];
	max.f64 	%fd2381, %fd2379, %fd2380;
	ld.local.f64 	%fd2382, [%rd11+10768];
	max.f64 	%fd2383, %fd2381, %fd2382;
	ld.local.f64 	%fd2384, [%rd11+10776];
	max.f64 	%fd2385, %fd2383, %fd2384;
	st.local.f64 	[%rd50+46440], %fd2385;
	ld.local.f64 	%fd2386, [%rd11+10560];
	ld.local.f64 	%fd2387, [%rd11+10568];
	max.f64 	%fd2388, %fd2386, %fd2387;
	ld.local.f64 	%fd2389, [%rd11+10784];
	max.f64 	%fd2390, %fd2388, %fd2389;
	ld.local.f64 	%fd2391, [%rd11+10792];
	max.f64 	%fd2392, %fd2390, %fd2391;
	st.local.f64 	[%rd50+46448], %fd2392;
	ld.local.f64 	%fd2393, [%rd11+10576];
	ld.local.f64 	%fd2394, [%rd11+10584];
	max.f64 	%fd2395, %fd2393, %fd2394;
	ld.local.f64 	%fd2396, [%rd11+10800];
	max.f64 	%fd2397, %fd2395, %fd2396;
	ld.local.f64 	%fd2398, [%rd11+10808];
	max.f64 	%fd2399, %fd2397, %fd2398;
	st.local.f64 	[%rd50+46456], %fd2399;
	ld.local.f64 	%fd2400, [%rd11+10592];
	ld.local.f64 	%fd2401, [%rd11+10600];
	max.f64 	%fd2402, %fd2400, %fd2401;
	ld.local.f64 	%fd2403, [%rd11+10816];
	max.f64 	%fd2404, %fd2402, %fd2403;
	ld.local.f64 	%fd2405, [%rd11+10824];
	max.f64 	%fd2406, %fd2404, %fd2405;
	st.local.f64 	[%rd50+46464], %fd2406;
	ld.local.f64 	%fd2407, [%rd11+10608];
	ld.local.f64 	%fd2408, [%rd11+10616];
	max.f64 	%fd2409, %fd2407, %fd2408;
	ld.local.f64 	%fd2410, [%rd11+10832];
	max.f64 	%fd2411, %fd2409, %fd2410;
	ld.local.f64 	%fd2412, [%rd11+10840];
	max.f64 	%fd2413, %fd2411, %fd2412;
	st.local.f64 	[%rd50+46472], %fd2413;
	ld.local.f64 	%fd2414, [%rd11+10624];
	ld.local.f64 	%fd2415, [%rd11+10632];
	max.f64 	%fd2416, %fd2414, %fd2415;
	ld.local.f64 	%fd2417, [%rd11+10848];
	max.f64 	%fd2418, %fd2416, %fd2417;
	ld.local.f64 	%fd2419, [%rd11+10856];
	max.f64 	%fd2420, %fd2418, %fd2419;
	st.local.f64 	[%rd50+46480], %fd2420;
	ld.local.f64 	%fd2421, [%rd11+10640];
	ld.local.f64 	%fd2422, [%rd11+10648];
	max.f64 	%fd2423, %fd2421, %fd2422;
	ld.local.f64 	%fd2424, [%rd11+10864];
	max.f64 	%fd2425, %fd2423, %fd2424;
	ld.local.f64 	%fd2426, [%rd11+10872];
	max.f64 	%fd2427, %fd2425, %fd2426;
	st.local.f64 	[%rd50+46488], %fd2427;
	ld.local.f64 	%fd2428, [%rd11+10880];
	ld.local.f64 	%fd2429, [%rd11+10888];
	max.f64 	%fd2430, %fd2428, %fd2429;
	ld.local.f64 	%fd2431, [%rd11+11104];
	max.f64 	%fd2432, %fd2430, %fd2431;
	ld.local.f64 	%fd2433, [%rd11+11112];
	max.f64 	%fd2434, %fd2432, %fd2433;
	st.local.f64 	[%rd50+46496], %fd2434;
	ld.local.f64 	%fd2435, [%rd11+10896];
	ld.local.f64 	%fd2436, [%rd11+10904];
	max.f64 	%fd2437, %fd2435, %fd2436;
	ld.local.f64 	%fd2438, [%rd11+11120];
	max.f64 	%fd2439, %fd2437, %fd2438;
	ld.local.f64 	%fd2440, [%rd11+11128];
	max.f64 	%fd2441, %fd2439, %fd2440;
	st.local.f64 	[%rd50+46504], %fd2441;
	ld.local.f64 	%fd2442, [%rd11+10912];
	ld.local.f64 	%fd2443, [%rd11+10920];
	max.f64 	%fd2444, %fd2442, %fd2443;
	ld.local.f64 	%fd2445, [%rd11+11136];
	max.f64 	%fd2446, %fd2444, %fd2445;
	ld.local.f64 	%fd2447, [%rd11+11144];
	max.f64 	%fd2448, %fd2446, %fd2447;
	st.local.f64 	[%rd50+46512], %fd2448;
	ld.local.f64 	%fd2449, [%rd11+10928];
	ld.local.f64 	%fd2450, [%rd11+10936];
	max.f64 	%fd2451, %fd2449, %fd2450;
	ld.local.f64 	%fd2452, [%rd11+11152];
	max.f64 	%fd2453, %fd2451, %fd2452;
	ld.local.f64 	%fd2454, [%rd11+11160];
	max.f64 	%fd2455, %fd2453, %fd2454;
	st.local.f64 	[%rd50+46520], %fd2455;
	ld.local.f64 	%fd2456, [%rd11+10944];
	ld.local.f64 	%fd2457, [%rd11+10952];
	max.f64 	%fd2458, %fd2456, %fd2457;
	ld.local.f64 	%fd2459, [%rd11+11168];
	max.f64 	%fd2460, %fd2458, %fd2459;
	ld.local.f64 	%fd2461, [%rd11+11176];
	max.f64 	%fd2462, %fd2460, %fd2461;
	st.local.f64 	[%rd50+46528], %fd2462;
	ld.local.f64 	%fd2463, [%rd11+10960];
	ld.local.f64 	%fd2464, [%rd11+10968];
	max.f64 	%fd2465, %fd2463, %fd2464;
	ld.local.f64 	%fd2466, [%rd11+11184];
	max.f64 	%fd2467, %fd2465, %fd2466;
	ld.local.f64 	%fd2468, [%rd11+11192];
	max.f64 	%fd2469, %fd2467, %fd2468;
	st.local.f64 	[%rd50+46536], %fd2469;
	ld.local.f64 	%fd2470, [%rd11+10976];
	ld.local.f64 	%fd2471, [%rd11+10984];
	max.f64 	%fd2472, %fd2470, %fd2471;
	ld.local.f64 	%fd2473, [%rd11+11200];
	max.f64 	%fd2474, %fd2472, %fd2473;
	ld.local.f64 	%fd2475, [%rd11+11208];
	max.f64 	%fd2476, %fd2474, %fd2475;
	st.local.f64 	[%rd50+46544], %fd2476;
	ld.local.f64 	%fd2477, [%rd11+10992];
	ld.local.f64 	%fd2478, [%rd11+11000];
	max.f64 	%fd2479, %fd2477, %fd2478;
	ld.local.f64 	%fd2480, [%rd11+11216];
	max.f64 	%fd2481, %fd2479, %fd2480;
	ld.local.f64 	%fd2482, [%rd11+11224];
	max.f64 	%fd2483, %fd2481, %fd2482;
	st.local.f64 	[%rd50+46552], %fd2483;
	ld.local.f64 	%fd2484, [%rd11+11008];
	ld.local.f64 	%fd2485, [%rd11+11016];
	max.f64 	%fd2486, %fd2484, %fd2485;
	ld.local.f64 	%fd2487, [%rd11+11232];
	max.f64 	%fd2488, %fd2486, %fd2487;
	ld.local.f64 	%fd2489, [%rd11+11240];
	max.f64 	%fd2490, %fd2488, %fd2489;
	st.local.f64 	[%rd50+46560], %fd2490;
	ld.local.f64 	%fd2491, [%rd11+11024];
	ld.local.f64 	%fd2492, [%rd11+11032];
	max.f64 	%fd2493, %fd2491, %fd2492;
	ld.local.f64 	%fd2494, [%rd11+11248];
	max.f64 	%fd2495, %fd2493, %fd2494;
	ld.local.f64 	%fd2496, [%rd11+11256];
	max.f64 	%fd2497, %fd2495, %fd2496;
	st.local.f64 	[%rd50+46568], %fd2497;
	ld.local.f64 	%fd2498, [%rd11+11040];
	ld.local.f64 	%fd2499, [%rd11+11048];
	max.f64 	%fd2500, %fd2498, %fd2499;
	ld.local.f64 	%fd2501, [%rd11+11264];
	max.f64 	%fd2502, %fd2500, %fd2501;
	ld.local.f64 	%fd2503, [%rd11+11272];
	max.f64 	%fd2504, %fd2502, %fd2503;
	st.local.f64 	[%rd50+46576], %fd2504;
	ld.local.f64 	%fd2505, [%rd11+11056];
	ld.local.f64 	%fd2506, [%rd11+11064];
	max.f64 	%fd2507, %fd2505, %fd2506;
	ld.local.f64 	%fd2508, [%rd11+11280];
	max.f64 	%fd2509, %fd2507, %fd2508;
	ld.local.f64 	%fd2510, [%rd11+11288];
	max.f64 	%fd2511, %fd2509, %fd2510;
	st.local.f64 	[%rd50+46584], %fd2511;
	ld.local.f64 	%fd2512, [%rd11+11072];
	ld.local.f64 	%fd2513, [%rd11+11080];
	max.f64 	%fd2514, %fd2512, %fd2513;
	ld.local.f64 	%fd2515, [%rd11+11296];
	max.f64 	%fd2516, %fd2514, %fd2515;
	ld.local.f64 	%fd2517, [%rd11+11304];
	max.f64 	%fd2518, %fd2516, %fd2517;
	st.local.f64 	[%rd50+46592], %fd2518;
	ld.local.f64 	%fd2519, [%rd11+11088];
	ld.local.f64 	%fd2520, [%rd11+11096];
	max.f64 	%fd2521, %fd2519, %fd2520;
	ld.local.f64 	%fd2522, [%rd11+11312];
	max.f64 	%fd2523, %fd2521, %fd2522;
	ld.local.f64 	%fd2524, [%rd11+11320];
	max.f64 	%fd2525, %fd2523, %fd2524;
	st.local.f64 	[%rd50+46600], %fd2525;
	ld.local.f64 	%fd2526, [%rd11+11328];
	ld.local.f64 	%fd2527, [%rd11+11336];
	max.f64 	%fd2528, %fd2526, %fd2527;
	ld.local.f64 	%fd2529, [%rd11+11552];
	max.f64 	%fd2530, %fd2528, %fd2529;
	ld.local.f64 	%fd2531, [%rd11+11560];
	max.f64 	%fd2532, %fd2530, %fd2531;
	st.local.f64 	[%rd50+46608], %fd2532;
	ld.local.f64 	%fd2533, [%rd11+11344];
	ld.local.f64 	%fd2534, [%rd11+11352];
	max.f64 	%fd2535, %fd2533, %fd2534;
	ld.local.f64 	%fd2536, [%rd11+11568];
	max.f64 	%fd2537, %fd2535, %fd2536;
	ld.local.f64 	%fd2538, [%rd11+11576];
	max.f64 	%fd2539, %fd2537, %fd2538;
	st.local.f64 	[%rd50+46616], %fd2539;
	ld.local.f64 	%fd2540, [%rd11+11360];
	ld.local.f64 	%fd2541, [%rd11+11368];
	max.f64 	%fd2542, %fd2540, %fd2541;
	ld.local.f64 	%fd2543, [%rd11+11584];
	max.f64 	%fd2544, %fd2542, %fd2543;
	ld.local.f64 	%fd2545, [%rd11+11592];
	max.f64 	%fd2546, %fd2544, %fd2545;
	st.local.f64 	[%rd50+46624], %fd2546;
	ld.local.f64 	%fd2547, [%rd11+11376];
	ld.local.f64 	%fd2548, [%rd11+11384];
	max.f64 	%fd2549, %fd2547, %fd2548;
	ld.local.f64 	%fd2550, [%rd11+11600];
	max.f64 	%fd2551, %fd2549, %fd2550;
	ld.local.f64 	%fd2552, [%rd11+11608];
	max.f64 	%fd2553, %fd2551, %fd2552;
	st.local.f64 	[%rd50+46632], %fd2553;
	ld.local.f64 	%fd2554, [%rd11+11392];
	ld.local.f64 	%fd2555, [%rd11+11400];
	max.f64 	%fd2556, %fd2554, %fd2555;
	ld.local.f64 	%fd2557, [%rd11+11616];
	max.f64 	%fd2558, %fd2556, %fd2557;
	ld.local.f64 	%fd2559, [%rd11+11624];
	max.f64 	%fd2560, %fd2558, %fd2559;
	st.local.f64 	[%rd50+46640], %fd2560;
	ld.local.f64 	%fd2561, [%rd11+11408];
	ld.local.f64 	%fd2562, [%rd11+11416];
	max.f64 	%fd2563, %fd2561, %fd2562;
	ld.local.f64 	%fd2564, [%rd11+11632];
	max.f64 	%fd2565, %fd2563, %fd2564;
	ld.local.f64 	%fd2566, [%rd11+11640];
	max.f64 	%fd2567, %fd2565, %fd2566;
	st.local.f64 	[%rd50+46648], %fd2567;
	ld.local.f64 	%fd2568, [%rd11+11424];
	ld.local.f64 	%fd2569, [%rd11+11432];
	max.f64 	%fd2570, %fd2568, %fd2569;
	ld.local.f64 	%fd2571, [%rd11+11648];
	max.f64 	%fd2572, %fd2570, %fd2571;
	ld.local.f64 	%fd2573, [%rd11+11656];
	max.f64 	%fd2574, %fd2572, %fd2573;
	st.local.f64 	[%rd50+46656], %fd2574;
	ld.local.f64 	%fd2575, [%rd11+11440];
	ld.local.f64 	%fd2576, [%rd11+11448];
	max.f64 	%fd2577, %fd2575, %fd2576;
	ld.local.f64 	%fd2578, [%rd11+11664];
	max.f64 	%fd2579, %fd2577, %fd2578;
	ld.local.f64 	%fd2580, [%rd11+11672];
	max.f64 	%fd2581, %fd2579, %fd2580;
	st.local.f64 	[%rd50+46664], %fd2581;
	ld.local.f64 	%fd2582, [%rd11+11456];
	ld.local.f64 	%fd2583, [%rd11+11464];
	max.f64 	%fd2584, %fd2582, %fd2583;
	ld.local.f64 	%fd2585, [%rd11+11680];
	max.f64 	%fd2586, %fd2584, %fd2585;
	ld.local.f64 	%fd2587, [%rd11+11688];
	max.f64 	%fd2588, %fd2586, %fd2587;
	st.local.f64 	[%rd50+46672], %fd2588;
	ld.local.f64 	%fd2589, [%rd11+11472];
	ld.local.f64 	%fd2590, [%rd11+11480];
	max.f64 	%fd2591, %fd2589, %fd2590;
	ld.local.f64 	%fd2592, [%rd11+11696];
	max.f64 	%fd2593, %fd2591, %fd2592;
	ld.local.f64 	%fd2594, [%rd11+11704];
	max.f64 	%fd2595, %fd2593, %fd2594;
	st.local.f64 	[%rd50+46680], %fd2595;
	ld.local.f64 	%fd2596, [%rd11+11488];
	ld.local.f64 	%fd2597, [%rd11+11496];
	max.f64 	%fd2598, %fd2596, %fd2597;
	ld.local.f64 	%fd2599, [%rd11+11712];
	max.f64 	%fd2600, %fd2598, %fd2599;
	ld.local.f64 	%fd2601, [%rd11+11720];
	max.f64 	%fd2602, %fd2600, %fd2601;
	st.local.f64 	[%rd50+46688], %fd2602;
	ld.local.f64 	%fd2603, [%rd11+11504];
	ld.local.f64 	%fd2604, [%rd11+11512];
	max.f64 	%fd2605, %fd2603, %fd2604;
	ld.local.f64 	%fd2606, [%rd11+11728];
	max.f64 	%fd2607, %fd2605, %fd2606;
	ld.local.f64 	%fd2608, [%rd11+11736];
	max.f64 	%fd2609, %fd2607, %fd2608;
	st.local.f64 	[%rd50+46696], %fd2609;
	ld.local.f64 	%fd2610, [%rd11+11520];
	ld.local.f64 	%fd2611, [%rd11+11528];
	max.f64 	%fd2612, %fd2610, %fd2611;
	ld.local.f64 	%fd2613, [%rd11+11744];
	max.f64 	%fd2614, %fd2612, %fd2613;
	ld.local.f64 	%fd2615, [%rd11+11752];
	max.f64 	%fd2616, %fd2614, %fd2615;
	st.local.f64 	[%rd50+46704], %fd2616;
	ld.local.f64 	%fd2617, [%rd11+11536];
	ld.local.f64 	%fd2618, [%rd11+11544];
	max.f64 	%fd2619, %fd2617, %fd2618;
	ld.local.f64 	%fd2620, [%rd11+11760];
	max.f64 	%fd2621, %fd2619, %fd2620;
	ld.local.f64 	%fd2622, [%rd11+11768];
	max.f64 	%fd2623, %fd2621, %fd2622;
	st.local.f64 	[%rd50+46712], %fd2623;
	ld.local.f64 	%fd2624, [%rd11+11776];
	ld.local.f64 	%fd2625, [%rd11+11784];
	max.f64 	%fd2626, %fd2624, %fd2625;
	ld.local.f64 	%fd2627, [%rd11+12000];
	max.f64 	%fd2628, %fd2626, %fd2627;
	ld.local.f64 	%fd2629, [%rd11+12008];
	max.f64 	%fd2630, %fd2628, %fd2629;
	st.local.f64 	[%rd50+46720], %fd2630;
	ld.local.f64 	%fd2631, [%rd11+11792];
	ld.local.f64 	%fd2632, [%rd11+11800];
	max.f64 	%fd2633, %fd2631, %fd2632;
	ld.local.f64 	%fd2634, [%rd11+12016];
	max.f64 	%fd2635, %fd2633, %fd2634;
	ld.local.f64 	%fd2636, [%rd11+12024];
	max.f64 	%fd2637, %fd2635, %fd2636;
	st.local.f64 	[%rd50+46728], %fd2637;
	ld.local.f64 	%fd2638, [%rd11+11808];
	ld.local.f64 	%fd2639, [%rd11+11816];
	max.f64 	%fd2640, %fd2638, %fd2639;
	ld.local.f64 	%fd2641, [%rd11+12032];
	max.f64 	%fd2642, %fd2640, %fd2641;
	ld.local.f64 	%fd2643, [%rd11+12040];
	max.f64 	%fd2644, %fd2642, %fd2643;
	st.local.f64 	[%rd50+46736], %fd2644;
	ld.local.f64 	%fd2645, [%rd11+11824];
	ld.local.f64 	%fd2646, [%rd11+11832];
	max.f64 	%fd2647, %fd2645, %fd2646;
	ld.local.f64 	%fd2648, [%rd11+12048];
	max.f64 	%fd2649, %fd2647, %fd2648;
	ld.local.f64 	%fd2650, [%rd11+12056];
	max.f64 	%fd2651, %fd2649, %fd2650;
	st.local.f64 	[%rd50+46744], %fd2651;
	ld.local.f64 	%fd2652, [%rd11+11840];
	ld.local.f64 	%fd2653, [%rd11+11848];
	max.f64 	%fd2654, %fd2652, %fd2653;
	ld.local.f64 	%fd2655, [%rd11+12064];
	max.f64 	%fd2656, %fd2654, %fd2655;
	ld.local.f64 	%fd2657, [%rd11+12072];
	max.f64 	%fd2658, %fd2656, %fd2657;
	st.local.f64 	[%rd50+46752], %fd2658;
	ld.local.f64 	%fd2659, [%rd11+11856];
	ld.local.f64 	%fd2660, [%rd11+11864];
	max.f64 	%fd2661, %fd2659, %fd2660;
	ld.local.f64 	%fd2662, [%rd11+12080];
	max.f64 	%fd2663, %fd2661, %fd2662;
	ld.local.f64 	%fd2664, [%rd11+12088];
	max.f64 	%fd2665, %fd2663, %fd2664;
	st.local.f64 	[%rd50+46760], %fd2665;
	ld.local.f64 	%fd2666, [%rd11+11872];
	ld.local.f64 	%fd2667, [%rd11+11880];
	max.f64 	%fd2668, %fd2666, %fd2667;
	ld.local.f64 	%fd2669, [%rd11+12096];
	max.f64 	%fd2670, %fd2668, %fd2669;
	ld.local.f64 	%fd2671, [%rd11+12104];
	max.f64 	%fd2672, %fd2670, %fd2671;
	st.local.f64 	[%rd50+46768], %fd2672;
	ld.local.f64 	%fd2673, [%rd11+11888];
	ld.local.f64 	%fd2674, [%rd11+11896];
	max.f64 	%fd2675, %fd2673, %fd2674;
	ld.local.f64 	%fd2676, [%rd11+12112];
	max.f64 	%fd2677, %fd2675, %fd2676;
	ld.local.f64 	%fd2678, [%rd11+12120];
	max.f64 	%fd2679, %fd2677, %fd2678;
	st.local.f64 	[%rd50+46776], %fd2679;
	ld.local.f64 	%fd2680, [%rd11+11904];
	ld.local.f64 	%fd2681, [%rd11+11912];
	max.f64 	%fd2682, %fd2680, %fd2681;
	ld.local.f64 	%fd2683, [%rd11+12128];
	max.f64 	%fd2684, %fd2682, %fd2683;
	ld.local.f64 	%fd2685, [%rd11+12136];
	max.f64 	%fd2686, %fd2684, %fd2685;
	st.local.f64 	[%rd50+46784], %fd2686;
	ld.local.f64 	%fd2687, [%rd11+11920];
	ld.local.f64 	%fd2688, [%rd11+11928];
	max.f64 	%fd2689, %fd2687, %fd2688;
	ld.local.f64 	%fd2690, [%rd11+12144];
	max.f64 	%fd2691, %fd2689, %fd2690;
	ld.local.f64 	%fd2692, [%rd11+12152];
	max.f64 	%fd2693, %fd2691, %fd2692;
	st.local.f64 	[%rd50+46792], %fd2693;
	ld.local.f64 	%fd2694, [%rd11+11936];
	ld.local.f64 	%fd2695, [%rd11+11944];
	max.f64 	%fd2696, %fd2694, %fd2695;
	ld.local.f64 	%fd2697, [%rd11+12160];
	max.f64 	%fd2698, %fd2696, %fd2697;
	ld.local.f64 	%fd2699, [%rd11+12168];
	max.f64 	%fd2700, %fd2698, %fd2699;
	st.local.f64 	[%rd50+46800], %fd2700;
	ld.local.f64 	%fd2701, [%rd11+11952];
	ld.local.f64 	%fd2702, [%rd11+11960];
	max.f64 	%fd2703, %fd2701, %fd2702;
	ld.local.f64 	%fd2704, [%rd11+12176];
	max.f64 	%fd2705, %fd2703, %fd2704;
	ld.local.f64 	%fd2706, [%rd11+12184];
	max.f64 	%fd2707, %fd2705, %fd2706;
	st.local.f64 	[%rd50+46808], %fd2707;
	ld.local.f64 	%fd2708, [%rd11+11968];
	ld.local.f64 	%fd2709, [%rd11+11976];
	max.f64 	%fd2710, %fd2708, %fd2709;
	ld.local.f64 	%fd2711, [%rd11+12192];
	max.f64 	%fd2712, %fd2710, %fd2711;
	ld.local.f64 	%fd2713, [%rd11+12200];
	max.f64 	%fd2714, %fd2712, %fd2713;
	st.local.f64 	[%rd50+46816], %fd2714;
	ld.local.f64 	%fd2715, [%rd11+11984];
	ld.local.f64 	%fd2716, [%rd11+11992];
	max.f64 	%fd2717, %fd2715, %fd2716;
	ld.local.f64 	%fd2718, [%rd11+12208];
	max.f64 	%fd2719, %fd2717, %fd2718;
	ld.local.f64 	%fd2720, [%rd11+12216];
	max.f64 	%fd2721, %fd2719, %fd2720;
	st.local.f64 	[%rd50+46824], %fd2721;
	ld.local.f64 	%fd2722, [%rd11+12224];
	ld.local.f64 	%fd2723, [%rd11+12232];
	max.f64 	%fd2724, %fd2722, %fd2723;
	ld.local.f64 	%fd2725, [%rd11+12448];
	max.f64 	%fd2726, %fd2724, %fd2725;
	ld.local.f64 	%fd2727, [%rd11+12456];
	max.f64 	%fd2728, %fd2726, %fd2727;
	st.local.f64 	[%rd50+46832], %fd2728;
	ld.local.f64 	%fd2729, [%rd11+12240];
	ld.local.f64 	%fd2730, [%rd11+12248];
	max.f64 	%fd2731, %fd2729, %fd2730;
	ld.local.f64 	%fd2732, [%rd11+12464];
	max.f64 	%fd2733, %fd2731, %fd2732;
	ld.local.f64 	%fd2734, [%rd11+12472];
	max.f64 	%fd2735, %fd2733, %fd2734;
	st.local.f64 	[%rd50+46840], %fd2735;
	ld.local.f64 	%fd2736, [%rd11+12256];
	ld.local.f64 	%fd2737, [%rd11+12264];
	max.f64 	%fd2738, %fd2736, %fd2737;
	ld.local.f64 	%fd2739, [%rd11+12480];
	max.f64 	%fd2740, %fd2738, %fd2739;
	ld.local.f64 	%fd2741, [%rd11+12488];
	max.f64 	%fd2742, %fd2740, %fd2741;
	st.local.f64 	[%rd50+46848], %fd2742;
	ld.local.f64 	%fd2743, [%rd11+12272];
	ld.local.f64 	%fd2744, [%rd11+12280];
	max.f64 	%fd2745, %fd2743, %fd2744;
	ld.local.f64 	%fd2746, [%rd11+12496];
	max.f64 	%fd2747, %fd2745, %fd2746;
	ld.local.f64 	%fd2748, [%rd11+12504];
	max.f64 	%fd2749, %fd2747, %fd2748;
	st.local.f64 	[%rd50+46856], %fd2749;
	ld.local.f64 	%fd2750, [%rd11+12288];
	ld.local.f64 	%fd2751, [%rd11+12296];
	max.f64 	%fd2752, %fd2750, %fd2751;
	ld.local.f64 	%fd2753, [%rd11+12512];
	max.f64 	%fd2754, %fd2752, %fd2753;
	ld.local.f64 	%fd2755, [%rd11+12520];
	max.f64 	%fd2756, %fd2754, %fd2755;
	st.local.f64 	[%rd50+46864], %fd2756;
	ld.local.f64 	%fd2757, [%rd11+12304];
	ld.local.f64 	%fd2758, [%rd11+12312];
	max.f64 	%fd2759, %fd2757, %fd2758;
	ld.local.f64 	%fd2760, [%rd11+12528];
	max.f64 	%fd2761, %fd2759, %fd2760;
	ld.local.f64 	%fd2762, [%rd11+12536];
	max.f64 	%fd2763, %fd2761, %fd2762;
	st.local.f64 	[%rd50+46872], %fd2763;
	ld.local.f64 	%fd2764, [%rd11+12320];
	ld.local.f64 	%fd2765, [%rd11+12328];
	max.f64 	%fd2766, %fd2764, %fd2765;
	ld.local.f64 	%fd2767, [%rd11+12544];
	max.f64 	%fd2768, %fd2766, %fd2767;
	ld.local.f64 	%fd2769, [%rd11+12552];
	max.f64 	%fd2770, %fd2768, %fd2769;
	st.local.f64 	[%rd50+46880], %fd2770;
	ld.local.f64 	%fd2771, [%rd11+12336];
	ld.local.f64 	%fd2772, [%rd11+12344];
	max.f64 	%fd2773, %fd2771, %fd2772;
	ld.local.f64 	%fd2774, [%rd11+12560];
	max.f64 	%fd2775, %fd2773, %fd2774;
	ld.local.f64 	%fd2776, [%rd11+12568];
	max.f64 	%fd2777, %fd2775, %fd2776;
	st.local.f64 	[%rd50+46888], %fd2777;
	ld.local.f64 	%fd2778, [%rd11+12352];
	ld.local.f64 	%fd2779, [%rd11+12360];
	max.f64 	%fd2780, %fd2778, %fd2779;
	ld.local.f64 	%fd2781, [%rd11+12576];
	max.f64 	%fd2782, %fd2780, %fd2781;
	ld.local.f64 	%fd2783, [%rd11+12584];
	max.f64 	%fd2784, %fd2782, %fd2783;
	st.local.f64 	[%rd50+46896], %fd2784;
	ld.local.f64 	%fd2785, [%rd11+12368];
	ld.local.f64 	%fd2786, [%rd11+12376];
	max.f64 	%fd2787, %fd2785, %fd2786;
	ld.local.f64 	%fd2788, [%rd11+12592];
	max.f64 	%fd2789, %fd2787, %fd2788;
	ld.local.f64 	%fd2790, [%rd11+12600];
	max.f64 	%fd2791, %fd2789, %fd2790;
	st.local.f64 	[%rd50+46904], %fd2791;
	ld.local.f64 	%fd2792, [%rd11+12384];
	ld.local.f64 	%fd2793, [%rd11+12392];
	max.f64 	%fd2794, %fd2792, %fd2793;
	ld.local.f64 	%fd2795, [%rd11+12608];
	max.f64 	%fd2796, %fd2794, %fd2795;
	ld.local.f64 	%fd2797, [%rd11+12616];
	max.f64 	%fd2798, %fd2796, %fd2797;
	st.local.f64 	[%rd50+46912], %fd2798;
	ld.local.f64 	%fd2799, [%rd11+12400];
	ld.local.f64 	%fd2800, [%rd11+12408];
	max.f64 	%fd2801, %fd2799, %fd2800;
	ld.local.f64 	%fd2802, [%rd11+12624];
	max.f64 	%fd2803, %fd2801, %fd2802;
	ld.local.f64 	%fd2804, [%rd11+12632];
	max.f64 	%fd2805, %fd2803, %fd2804;
	st.local.f64 	[%rd50+46920], %fd2805;
	ld.local.f64 	%fd2806, [%rd11+12416];
	ld.local.f64 	%fd2807, [%rd11+12424];
	max.f64 	%fd2808, %fd2806, %fd2807;
	ld.local.f64 	%fd2809, [%rd11+12640];
	max.f64 	%fd2810, %fd2808, %fd2809;
	ld.local.f64 	%fd2811, [%rd11+12648];
	max.f64 	%fd2812, %fd2810, %fd2811;
	st.local.f64 	[%rd50+46928], %fd2812;
	ld.local.f64 	%fd2813, [%rd11+12432];
	ld.local.f64 	%fd2814, [%rd11+12440];
	max.f64 	%fd2815, %fd2813, %fd2814;
	ld.local.f64 	%fd2816, [%rd11+12656];
	max.f64 	%fd2817, %fd2815, %fd2816;
	ld.local.f64 	%fd2818, [%rd11+12664];
	max.f64 	%fd2819, %fd2817, %fd2818;
	st.local.f64 	[%rd50+46936], %fd2819;
	ld.local.f64 	%fd2820, [%rd11+12672];
	ld.local.f64 	%fd2821, [%rd11+12680];
	max.f64 	%fd2822, %fd2820, %fd2821;
	ld.local.f64 	%fd2823, [%rd11+12896];
	max.f64 	%fd2824, %fd2822, %fd2823;
	ld.local.f64 	%fd2825, [%rd11+12904];
	max.f64 	%fd2826, %fd2824, %fd2825;
	st.local.f64 	[%rd50+46944], %fd2826;
	ld.local.f64 	%fd2827, [%rd11+12688];
	ld.local.f64 	%fd2828, [%rd11+12696];
	max.f64 	%fd2829, %fd2827, %fd2828;
	ld.local.f64 	%fd2830, [%rd11+12912];
	max.f64 	%fd2831, %fd2829, %fd2830;
	ld.local.f64 	%fd2832, [%rd11+12920];
	max.f64 	%fd2833, %fd2831, %fd2832;
	st.local.f64 	[%rd50+46952], %fd2833;
	ld.local.f64 	%fd2834, [%rd11+12704];
	ld.local.f64 	%fd2835, [%rd11+12712];
	max.f64 	%fd2836, %fd2834, %fd2835;
	ld.local.f64 	%fd2837, [%rd11+12928];
	max.f64 	%fd2838, %fd2836, %fd2837;
	ld.local.f64 	%fd2839, [%rd11+12936];
	max.f64 	%fd2840, %fd2838, %fd2839;
	st.local.f64 	[%rd50+46960], %fd2840;
	ld.local.f64 	%fd2841, [%rd11+12720];
	ld.local.f64 	%fd2842, [%rd11+12728];
	max.f64 	%fd2843, %fd2841, %fd2842;
	ld.local.f64 	%fd2844, [%rd11+12944];
	max.f64 	%fd2845, %fd2843, %fd2844;
	ld.local.f64 	%fd2846, [%rd11+12952];
	max.f64 	%fd2847, %fd2845, %fd2846;
	st.local.f64 	[%rd50+46968], %fd2847;
	ld.local.f64 	%fd2848, [%rd11+12736];
	ld.local.f64 	%fd2849, [%rd11+12744];
	max.f64 	%fd2850, %fd2848, %fd2849;
	ld.local.f64 	%fd2851, [%rd11+12960];
	max.f64 	%fd2852, %fd2850, %fd2851;
	ld.local.f64 	%fd2853, [%rd11+12968];
	max.f64 	%fd2854, %fd2852, %fd2853;
	st.local.f64 	[%rd50+46976], %fd2854;
	ld.local.f64 	%fd2855, [%rd11+12752];
	ld.local.f64 	%fd2856, [%rd11+12760];
	max.f64 	%fd2857, %fd2855, %fd2856;
	ld.local.f64 	%fd2858, [%rd11+12976];
	max.f64 	%fd2859, %fd2857, %fd2858;
	ld.local.f64 	%fd2860, [%rd11+12984];
	max.f64 	%fd2861, %fd2859, %fd2860;
	st.local.f64 	[%rd50+46984], %fd2861;
	ld.local.f64 	%fd2862, [%rd11+12768];
	ld.local.f64 	%fd2863, [%rd11+12776];
	max.f64 	%fd2864, %fd2862, %fd2863;
	ld.local.f64 	%fd2865, [%rd11+12992];
	max.f64 	%fd2866, %fd2864, %fd2865;
	ld.local.f64 	%fd2867, [%rd11+13000];
	max.f64 	%fd2868, %fd2866, %fd2867;
	st.local.f64 	[%rd50+46992], %fd2868;
	ld.local.f64 	%fd2869, [%rd11+12784];
	ld.local.f64 	%fd2870, [%rd11+12792];
	max.f64 	%fd2871, %fd2869, %fd2870;
	ld.local.f64 	%fd2872, [%rd11+13008];
	max.f64 	%fd2873, %fd2871, %fd2872;
	ld.local.f64 	%fd2874, [%rd11+13016];
	max.f64 	%fd2875, %fd2873, %fd2874;
	st.local.f64 	[%rd50+47000], %fd2875;
	ld.local.f64 	%fd2876, [%rd11+12800];
	ld.local.f64 	%fd2877, [%rd11+12808];
	max.f64 	%fd2878, %fd2876, %fd2877;
	ld.local.f64 	%fd2879, [%rd11+13024];
	max.f64 	%fd2880, %fd2878, %fd2879;
	ld.local.f64 	%fd2881, [%rd11+13032];
	max.f64 	%fd2882, %fd2880, %fd2881;
	st.local.f64 	[%rd50+47008], %fd2882;
	ld.local.f64 	%fd2883, [%rd11+12816];
	ld.local.f64 	%fd2884, [%rd11+12824];
	max.f64 	%fd2885, %fd2883, %fd2884;
	ld.local.f64 	%fd2886, [%rd11+13040];
	max.f64 	%fd2887, %fd2885, %fd2886;
	ld.local.f64 	%fd2888, [%rd11+13048];
	max.f64 	%fd2889, %fd2887, %fd2888;
	st.local.f64 	[%rd50+47016], %fd2889;
	ld.local.f64 	%fd2890, [%rd11+12832];
	ld.local.f64 	%fd2891, [%rd11+12840];
	max.f64 	%fd2892, %fd2890, %fd2891;
	ld.local.f64 	%fd2893, [%rd11+13056];
	max.f64 	%fd2894, %fd2892, %fd2893;
	ld.local.f64 	%fd2895, [%rd11+13064];
	max.f64 	%fd2896, %fd2894, %fd2895;
	st.local.f64 	[%rd50+47024], %fd2896;
	ld.local.f64 	%fd2897, [%rd11+12848];
	ld.local.f64 	%fd2898, [%rd11+12856];
	max.f64 	%fd2899, %fd2897, %fd2898;
	ld.local.f64 	%fd2900, [%rd11+13072];
	max.f64 	%fd2901, %fd2899, %fd2900;
	ld.local.f64 	%fd2902, [%rd11+13080];
	max.f64 	%fd2903, %fd2901, %fd2902;
	st.local.f64 	[%rd50+47032], %fd2903;
	ld.local.f64 	%fd2904, [%rd11+12864];
	ld.local.f64 	%fd2905, [%rd11+12872];
	max.f64 	%fd2906, %fd2904, %fd2905;
	ld.local.f64 	%fd2907, [%rd11+13088];
	max.f64 	%fd2908, %fd2906, %fd2907;
	ld.local.f64 	%fd2909, [%rd11+13096];
	max.f64 	%fd2910, %fd2908, %fd2909;
	st.local.f64 	[%rd50+47040], %fd2910;
	ld.local.f64 	%fd2911, [%rd11+12880];
	ld.local.f64 	%fd2912, [%rd11+12888];
	max.f64 	%fd2913, %fd2911, %fd2912;
	ld.local.f64 	%fd2914, [%rd11+13104];
	max.f64 	%fd2915, %fd2913, %fd2914;
	ld.local.f64 	%fd2916, [%rd11+13112];
	max.f64 	%fd2917, %fd2915, %fd2916;
	st.local.f64 	[%rd50+47048], %fd2917;
	ld.local.f64 	%fd2918, [%rd11+13120];
	ld.local.f64 	%fd2919, [%rd11+13128];
	max.f64 	%fd2920, %fd2918, %fd2919;
	ld.local.f64 	%fd2921, [%rd11+13344];
	max.f64 	%fd2922, %fd2920, %fd2921;
	ld.local.f64 	%fd2923, [%rd11+13352];
	max.f64 	%fd2924, %fd2922, %fd2923;
	st.local.f64 	[%rd50+47056], %fd2924;
	ld.local.f64 	%fd2925, [%rd11+13136];
	ld.local.f64 	%fd2926, [%rd11+13144];
	max.f64 	%fd2927, %fd2925, %fd2926;
	ld.local.f64 	%fd2928, [%rd11+13360];
	max.f64 	%fd2929, %fd2927, %fd2928;
	ld.local.f64 	%fd2930, [%rd11+13368];
	max.f64 	%fd2931, %fd2929, %fd2930;
	st.local.f64 	[%rd50+47064], %fd2931;
	ld.local.f64 	%fd2932, [%rd11+13152];
	ld.local.f64 	%fd2933, [%rd11+13160];
	max.f64 	%fd2934, %fd2932, %fd2933;
	ld.local.f64 	%fd2935, [%rd11+13376];
	max.f64 	%fd2936, %fd2934, %fd2935;
	ld.local.f64 	%fd2937, [%rd11+13384];
	max.f64 	%fd2938, %fd2936, %fd2937;
	st.local.f64 	[%rd50+47072], %fd2938;
	ld.local.f64 	%fd2939, [%rd11+13168];
	ld.local.f64 	%fd2940, [%rd11+13176];
	max.f64 	%fd2941, %fd2939, %fd2940;
	ld.local.f64 	%fd2942, [%rd11+13392];
	max.f64 	%fd2943, %fd2941, %fd2942;
	ld.local.f64 	%fd2944, [%rd11+13400];
	max.f64 	%fd2945, %fd2943, %fd2944;
	st.local.f64 	[%rd50+47080], %fd2945;
	ld.local.f64 	%fd2946, [%rd11+13184];
	ld.local.f64 	%fd2947, [%rd11+13192];
	max.f64 	%fd2948, %fd2946, %fd2947;
	ld.local.f64 	%fd2949, [%rd11+13408];
	max.f64 	%fd2950, %fd2948, %fd2949;
	ld.local.f64 	%fd2951, [%rd11+13416];
	max.f64 	%fd2952, %fd2950, %fd2951;
	st.local.f64 	[%rd50+47088], %fd2952;
	ld.local.f64 	%fd2953, [%rd11+13200];
	ld.local.f64 	%fd2954, [%rd11+13208];
	max.f64 	%fd2955, %fd2953, %fd2954;
	ld.local.f64 	%fd2956, [%rd11+13424];
	max.f64 	%fd2957, %fd2955, %fd2956;
	ld.local.f64 	%fd2958, [%rd11+13432];
	max.f64 	%fd2959, %fd2957, %fd2958;
	st.local.f64 	[%rd50+47096], %fd2959;
	ld.local.f64 	%fd2960, [%rd11+13216];
	ld.local.f64 	%fd2961, [%rd11+13224];
	max.f64 	%fd2962, %fd2960, %fd2961;
	ld.local.f64 	%fd2963, [%rd11+13440];
	max.f64 	%fd2964, %fd2962, %fd2963;
	ld.local.f64 	%fd2965, [%rd11+13448];
	max.f64 	%fd2966, %fd2964, %fd2965;
	st.local.f64 	[%rd50+47104], %fd2966;
	ld.local.f64 	%fd2967, [%rd11+13232];
	ld.local.f64 	%fd2968, [%rd11+13240];
	max.f64 	%fd2969, %fd2967, %fd2968;
	ld.local.f64 	%fd2970, [%rd11+13456];
	max.f64 	%fd2971, %fd2969, %fd2970;
	ld.local.f64 	%fd2972, [%rd11+13464];
	max.f64 	%fd2973, %fd2971, %fd2972;
	st.local.f64 	[%rd50+47112], %fd2973;
	ld.local.f64 	%fd2974, [%rd11+13248];
	ld.local.f64 	%fd2975, [%rd11+13256];
	max.f64 	%fd2976, %fd2974, %fd2975;
	ld.local.f64 	%fd2977, [%rd11+13472];
	max.f64 	%fd2978, %fd2976, %fd2977;
	ld.local.f64 	%fd2979, [%rd11+13480];
	max.f64 	%fd2980, %fd2978, %fd2979;
	st.local.f64 	[%rd50+47120], %fd2980;
	ld.local.f64 	%fd2981, [%rd11+13264];
	ld.local.f64 	%fd2982, [%rd11+13272];
	max.f64 	%fd2983, %fd2981, %fd2982;
	ld.local.f64 	%fd2984, [%rd11+13488];
	max.f64 	%fd2985, %fd2983, %fd2984;
	ld.local.f64 	%fd2986, [%rd11+13496];
	max.f64 	%fd2987, %fd2985, %fd2986;
	st.local.f64 	[%rd50+47128], %fd2987;
	ld.local.f64 	%fd2988, [%rd11+13280];
	ld.local.f64 	%fd2989, [%rd11+13288];
	max.f64 	%fd2990, %fd2988, %fd2989;
	ld.local.f64 	%fd2991, [%rd11+13504];
	max.f64 	%fd2992, %fd2990, %fd2991;
	ld.local.f64 	%fd2993, [%rd11+13512];
	max.f64 	%fd2994, %fd2992, %fd2993;
	st.local.f64 	[%rd50+47136], %fd2994;
	ld.local.f64 	%fd2995, [%rd11+13296];
	ld.local.f64 	%fd2996, [%rd11+13304];
	max.f64 	%fd2997, %fd2995, %fd2996;
	ld.local.f64 	%fd2998, [%rd11+13520];
	max.f64 	%fd2999, %fd2997, %fd2998;
	ld.local.f64 	%fd3000, [%rd11+13528];
	max.f64 	%fd3001, %fd2999, %fd3000;
	st.local.f64 	[%rd50+47144], %fd3001;
	ld.local.f64 	%fd3002, [%rd11+13312];
	ld.local.f64 	%fd3003, [%rd11+13320];
	max.f64 	%fd3004, %fd3002, %fd3003;
	ld.local.f64 	%fd3005, [%rd11+13536];
	max.f64 	%fd3006, %fd3004, %fd3005;
	ld.local.f64 	%fd3007, [%rd11+13544];
	max.f64 	%fd3008, %fd3006, %fd3007;
	st.local.f64 	[%rd50+47152], %fd3008;
	ld.local.f64 	%fd3009, [%rd11+13328];
	ld.local.f64 	%fd3010, [%rd11+13336];
	max.f64 	%fd3011, %fd3009, %fd3010;
	ld.local.f64 	%fd3012, [%rd11+13552];
	max.f64 	%fd3013, %fd3011, %fd3012;
	ld.local.f64 	%fd3014, [%rd11+13560];
	max.f64 	%fd3015, %fd3013, %fd3014;
	st.local.f64 	[%rd50+47160], %fd3015;
	ld.local.f64 	%fd3016, [%rd11+13568];
	ld.local.f64 	%fd3017, [%rd11+13576];
	max.f64 	%fd3018, %fd3016, %fd3017;
	ld.local.f64 	%fd3019, [%rd11+13792];
	max.f64 	%fd3020, %fd3018, %fd3019;
	ld.local.f64 	%fd3021, [%rd11+13800];
	max.f64 	%fd3022, %fd3020, %fd3021;
	st.local.f64 	[%rd50+47168], %fd3022;
	ld.local.f64 	%fd3023, [%rd11+13584];
	ld.local.f64 	%fd3024, [%rd11+13592];
	max.f64 	%fd3025, %fd3023, %fd3024;
	ld.local.f64 	%fd3026, [%rd11+13808];
	max.f64 	%fd3027, %fd3025, %fd3026;
	ld.local.f64 	%fd3028, [%rd11+13816];
	max.f64 	%fd3029, %fd3027, %fd3028;
	st.local.f64 	[%rd50+47176], %fd3029;
	ld.local.f64 	%fd3030, [%rd11+13600];
	ld.local.f64 	%fd3031, [%rd11+13608];
	max.f64 	%fd3032, %fd3030, %fd3031;
	ld.local.f64 	%fd3033, [%rd11+13824];
	max.f64 	%fd3034, %fd3032, %fd3033;
	ld.local.f64 	%fd3035, [%rd11+13832];
	max.f64 	%fd3036, %fd3034, %fd3035;
	st.local.f64 	[%rd50+47184], %fd3036;
	ld.local.f64 	%fd3037, [%rd11+13616];
	ld.local.f64 	%fd3038, [%rd11+13624];
	max.f64 	%fd3039, %fd3037, %fd3038;
	ld.local.f64 	%fd3040, [%rd11+13840];
	max.f64 	%fd3041, %fd3039, %fd3040;
	ld.local.f64 	%fd3042, [%rd11+13848];
	max.f64 	%fd3043, %fd3041, %fd3042;
	st.local.f64 	[%rd50+47192], %fd3043;
	ld.local.f64 	%fd3044, [%rd11+13632];
	ld.local.f64 	%fd3045, [%rd11+13640];
	max.f64 	%fd3046, %fd3044, %fd3045;
	ld.local.f64 	%fd3047, [%rd11+13856];
	max.f64 	%fd3048, %fd3046, %fd3047;
	ld.local.f64 	%fd3049, [%rd11+13864];
	max.f64 	%fd3050, %fd3048, %fd3049;
	st.local.f64 	[%rd50+47200], %fd3050;
	ld.local.f64 	%fd3051, [%rd11+13648];
	ld.local.f64 	%fd3052, [%rd11+13656];
	max.f64 	%fd3053, %fd3051, %fd3052;
	ld.local.f64 	%fd3054, [%rd11+13872];
	max.f64 	%fd3055, %fd3053, %fd3054;
	ld.local.f64 	%fd3056, [%rd11+13880];
	max.f64 	%fd3057, %fd3055, %fd3056;
	st.local.f64 	[%rd50+47208], %fd3057;
	ld.local.f64 	%fd3058, [%rd11+13664];
	ld.local.f64 	%fd3059, [%rd11+13672];
	max.f64 	%fd3060, %fd3058, %fd3059;
	ld.local.f64 	%fd3061, [%rd11+13888];
	max.f64 	%fd3062, %fd3060, %fd3061;
	ld.local.f64 	%fd3063, [%rd11+13896];
	max.f64 	%fd3064, %fd3062, %fd3063;
	st.local.f64 	[%rd50+47216], %fd3064;
	ld.local.f64 	%fd3065, [%rd11+13680];
	ld.local.f64 	%fd3066, [%rd11+13688];
	max.f64 	%fd3067, %fd3065, %fd3066;
	ld.local.f64 	%fd3068, [%rd11+13904];
	max.f64 	%fd3069, %fd3067, %fd3068;
	ld.local.f64 	%fd3070, [%rd11+13912];
	max.f64 	%fd3071, %fd3069, %fd3070;
	st.local.f64 	[%rd50+47224], %fd3071;
	ld.local.f64 	%fd3072, [%rd11+13696];
	ld.local.f64 	%fd3073, [%rd11+13704];
	max.f64 	%fd3074, %fd3072, %fd3073;
	ld.local.f64 	%fd3075, [%rd11+13920];
	max.f64 	%fd3076, %fd3074, %fd3075;
	ld.local.f64 	%fd3077, [%rd11+13928];
	max.f64 	%fd3078, %fd3076, %fd3077;
	st.local.f64 	[%rd50+47232], %fd3078;
	ld.local.f64 	%fd3079, [%rd11+13712];
	ld.local.f64 	%fd3080, [%rd11+13720];
	max.f64 	%fd3081, %fd3079, %fd3080;
	ld.local.f64 	%fd3082, [%rd11+13936];
	max.f64 	%fd3083, %fd3081, %fd3082;
	ld.local.f64 	%fd3084, [%rd11+13944];
	max.f64 	%fd3085, %fd3083, %fd3084;
	st.local.f64 	[%rd50+47240], %fd3085;
	ld.local.f64 	%fd3086, [%rd11+13728];
	ld.local.f64 	%fd3087, [%rd11+13736];
	max.f64 	%fd3088, %fd3086, %fd3087;
	ld.local.f64 	%fd3089, [%rd11+13952];
	max.f64 	%fd3090, %fd3088, %fd3089;
	ld.local.f64 	%fd3091, [%rd11+13960];
	max.f64 	%fd3092, %fd3090, %fd3091;
	st.local.f64 	[%rd50+47248], %fd3092;
	ld.local.f64 	%fd3093, [%rd11+13744];
	ld.local.f64 	%fd3094, [%rd11+13752];
	max.f64 	%fd3095, %fd3093, %fd3094;
	ld.local.f64 	%fd3096, [%rd11+13968];
	max.f64 	%fd3097, %fd3095, %fd3096;
	ld.local.f64 	%fd3098, [%rd11+13976];
	max.f64 	%fd3099, %fd3097, %fd3098;
	st.local.f64 	[%rd50+47256], %fd3099;
	ld.local.f64 	%fd3100, [%rd11+13760];
	ld.local.f64 	%fd3101, [%rd11+13768];
	max.f64 	%fd3102, %fd3100, %fd3101;
	ld.local.f64 	%fd3103, [%rd11+13984];
	max.f64 	%fd3104, %fd3102, %fd3103;
	ld.local.f64 	%fd3105, [%rd11+13992];
	max.f64 	%fd3106, %fd3104, %fd3105;
	st.local.f64 	[%rd50+47264], %fd3106;
	ld.local.f64 	%fd3107, [%rd11+13776];
	ld.local.f64 	%fd3108, [%rd11+13784];
	max.f64 	%fd3109, %fd3107, %fd3108;
	ld.local.f64 	%fd3110, [%rd11+14000];
	max.f64 	%fd3111, %fd3109, %fd3110;
	ld.local.f64 	%fd3112, [%rd11+14008];
	max.f64 	%fd3113, %fd3111, %fd3112;
	st.local.f64 	[%rd50+47272], %fd3113;
	ld.local.f64 	%fd3114, [%rd11+14016];
	ld.local.f64 	%fd3115, [%rd11+14024];
	max.f64 	%fd3116, %fd3114, %fd3115;
	ld.local.f64 	%fd3117, [%rd11+14240];
	max.f64 	%fd3118, %fd3116, %fd3117;
	ld.local.f64 	%fd3119, [%rd11+14248];
	max.f64 	%fd3120, %fd3118, %fd3119;
	st.local.f64 	[%rd50+47280], %fd3120;
	ld.local.f64 	%fd3121, [%rd11+14032];
	ld.local.f64 	%fd3122, [%rd11+14040];
	max.f64 	%fd3123, %fd3121, %fd3122;
	ld.local.f64 	%fd3124, [%rd11+14256];
	max.f64 	%fd3125, %fd3123, %fd3124;
	ld.local.f64 	%fd3126, [%rd11+14264];
	max.f64 	%fd3127, %fd3125, %fd3126;
	st.local.f64 	[%rd50+47288], %fd3127;
	ld.local.f64 	%fd3128, [%rd11+14048];
	ld.local.f64 	%fd3129, [%rd11+14056];
	max.f64 	%fd3130, %fd3128, %fd3129;
	ld.local.f64 	%fd3131, [%rd11+14272];
	max.f64 	%fd3132, %fd3130, %fd3131;
	ld.local.f64 	%fd3133, [%rd11+14280];
	max.f64 	%fd3134, %fd3132, %fd3133;
	st.local.f64 	[%rd50+47296], %fd3134;
	ld.local.f64 	%fd3135, [%rd11+14064];
	ld.local.f64 	%fd3136, [%rd11+14072];
	max.f64 	%fd3137, %fd3135, %fd3136;
	ld.local.f64 	%fd3138, [%rd11+14288];
	max.f64 	%fd3139, %fd3137, %fd3138;
	ld.local.f64 	%fd3140, [%rd11+14296];
	max.f64 	%fd3141, %fd3139, %fd3140;
	st.local.f64 	[%rd50+47304], %fd3141;
	ld.local.f64 	%fd3142, [%rd11+14080];
	ld.local.f64 	%fd3143, [%rd11+14088];
	max.f64 	%fd3144, %fd3142, %fd3143;
	ld.local.f64 	%fd3145, [%rd11+14304];
	max.f64 	%fd3146, %fd3144, %fd3145;
	ld.local.f64 	%fd3147, [%rd11+14312];
	max.f64 	%fd3148, %fd3146, %fd3147;
	st.local.f64 	[%rd50+47312], %fd3148;
	ld.local.f64 	%fd3149, [%rd11+14096];
	ld.local.f64 	%fd3150, [%rd11+14104];
	max.f64 	%fd3151, %fd3149, %fd3150;
	ld.local.f64 	%fd3152, [%rd11+14320];
	max.f64 	%fd3153, %fd3151, %fd3152;
	ld.local.f64 	%fd3154, [%rd11+14328];
	max.f64 	%fd3155, %fd3153, %fd3154;
	st.local.f64 	[%rd50+47320], %fd3155;
	ld.local.f64 	%fd3156, [%rd11+14112];
	ld.local.f64 	%fd3157, [%rd11+14120];
	max.f64 	%fd3158, %fd3156, %fd3157;
	ld.local.f64 	%fd3159, [%rd11+14336];
	max.f64 	%fd3160, %fd3158, %fd3159;
	ld.local.f64 	%fd3161, [%rd11+14344];
	max.f64 	%fd3162, %fd3160, %fd3161;
	st.local.f64 	[%rd50+47328], %fd3162;
	ld.local.f64 	%fd3163, [%rd11+14128];
	ld.local.f64 	%fd3164, [%rd11+14136];
	max.f64 	%fd3165, %fd3163, %fd3164;
	ld.local.f64 	%fd3166, [%rd11+14352];
	max.f64 	%fd3167, %fd3165, %fd3166;
	ld.local.f64 	%fd3168, [%rd11+14360];
	max.f64 	%fd3169, %fd3167, %fd3168;
	st.local.f64 	[%rd50+47336], %fd3169;
	ld.local.f64 	%fd3170, [%rd11+14144];
	ld.local.f64 	%fd3171, [%rd11+14152];
	max.f64 	%fd3172, %fd3170, %fd3171;
	ld.local.f64 	%fd3173, [%rd11+14368];
	max.f64 	%fd3174, %fd3172, %fd3173;
	ld.local.f64 	%fd3175, [%rd11+14376];
	max.f64 	%fd3176, %fd3174, %fd3175;
	st.local.f64 	[%rd50+47344], %fd3176;
	ld.local.f64 	%fd3177, [%rd11+14160];
	ld.local.f64 	%fd3178, [%rd11+14168];
	max.f64 	%fd3179, %fd3177, %fd3178;
	ld.local.f64 	%fd3180, [%rd11+14384];
	max.f64 	%fd3181, %fd3179, %fd3180;
	ld.local.f64 	%fd3182, [%rd11+14392];
	max.f64 	%fd3183, %fd3181, %fd3182;
	st.local.f64 	[%rd50+47352], %fd3183;
	ld.local.f64 	%fd3184, [%rd11+14176];
	ld.local.f64 	%fd3185, [%rd11+14184];
	max.f64 	%fd3186, %fd3184, %fd3185;
	ld.local.f64 	%fd3187, [%rd11+14400];
	max.f64 	%fd3188, %fd3186, %fd3187;
	ld.local.f64 	%fd3189, [%rd11+14408];
	max.f64 	%fd3190, %fd3188, %fd3189;
	st.local.f64 	[%rd50+47360], %fd3190;
	ld.local.f64 	%fd3191, [%rd11+14192];
	ld.local.f64 	%fd3192, [%rd11+14200];
	max.f64 	%fd3193, %fd3191, %fd3192;
	ld.local.f64 	%fd3194, [%rd11+14416];
	max.f64 	%fd3195, %fd3193, %fd3194;
	ld.local.f64 	%fd3196, [%rd11+14424];
	max.f64 	%fd3197, %fd3195, %fd3196;
	st.local.f64 	[%rd50+47368], %fd3197;
	ld.local.f64 	%fd3198, [%rd11+14208];
	ld.local.f64 	%fd3199, [%rd11+14216];
	max.f64 	%fd3200, %fd3198, %fd3199;
	ld.local.f64 	%fd3201, [%rd11+14432];
	max.f64 	%fd3202, %fd3200, %fd3201;
	ld.local.f64 	%fd3203, [%rd11+14440];
	max.f64 	%fd3204, %fd3202, %fd3203;
	st.local.f64 	[%rd50+47376], %fd3204;
	ld.local.f64 	%fd3205, [%rd11+14224];
	ld.local.f64 	%fd3206, [%rd11+14232];
	max.f64 	%fd3207, %fd3205, %fd3206;
	ld.local.f64 	%fd3208, [%rd11+14448];
	max.f64 	%fd3209, %fd3207, %fd3208;
	ld.local.f64 	%fd3210, [%rd11+14456];
	max.f64 	%fd3211, %fd3209, %fd3210;
	st.local.f64 	[%rd50+47384], %fd3211;
	add.s32 	%r75, %r62, 1;
	setp.ne.s32 	%p8, %r75, 6;
	@%p8 bra 	$L__BB0_8;
	mov.b32 	%r79, 0;
$L__BB0_16:
	cvt.u64.u32 	%rd15, %r79;
	mul.wide.u32 	%rd51, %r79, 800;
	add.s64 	%rd16, %rd3, %rd51;
	mul.wide.u32 	%rd52, %r79, 200;
	add.s64 	%rd17, %rd1, %rd52;
	mov.b32 	%r80, 0;
$L__BB0_17:
	mul.wide.u32 	%rd53, %r80, 1568;
	add.s64 	%rd54, %rd3, %rd53;
	add.s64 	%rd18, %rd54, 45824;
	mul.wide.u32 	%rd55, %r80, 3200;
	add.s64 	%rd56, %rd17, %rd55;
	ld.global.f64 	%fd445, [%rd56+1200];
	ld.global.f64 	%fd446, [%rd56+1208];
	ld.global.f64 	%fd447, [%rd56+1216];
	ld.global.f64 	%fd448, [%rd56+1224];
	ld.global.f64 	%fd449, [%rd56+1232];
	ld.global.f64 	%fd450, [%rd56+1240];
	ld.global.f64 	%fd451, [%rd56+1248];
	ld.global.f64 	%fd452, [%rd56+1256];
	ld.global.f64 	%fd453, [%rd56+1264];
	ld.global.f64 	%fd454, [%rd56+1272];
	ld.global.f64 	%fd455, [%rd56+1280];
	ld.global.f64 	%fd456, [%rd56+1288];
	ld.global.f64 	%fd457, [%rd56+1296];
	ld.global.f64 	%fd458, [%rd56+1304];
	ld.global.f64 	%fd459, [%rd56+1312];
	ld.global.f64 	%fd460, [%rd56+1320];
	ld.global.f64 	%fd461, [%rd56+1328];
	ld.global.f64 	%fd462, [%rd56+1336];
	ld.global.f64 	%fd463, [%rd56+1344];
	ld.global.f64 	%fd464, [%rd56+1352];
	ld.global.f64 	%fd465, [%rd56+1360];
	ld.global.f64 	%fd466, [%rd56+1368];
	ld.global.f64 	%fd467, [%rd56+1376];
	ld.global.f64 	%fd468, [%rd56+1384];
	ld.global.f64 	%fd469, [%rd56+1392];
	mov.b32 	%r81, 0;
$L__BB0_18:
	mul.wide.u32 	%rd57, %r81, 80;
	add.s64 	%rd58, %rd16, %rd57;
	mul.wide.u32 	%rd59, %r81, 112;
	add.s64 	%rd60, %rd18, %rd59;
	ld.local.f64 	%fd3212, [%rd58+55232];
	ld.local.f64 	%fd3213, [%rd60];
	fma.rn.f64 	%fd3214, %fd3213, %fd445, %fd3212;
	ld.local.f64 	%fd3215, [%rd60+8];
	fma.rn.f64 	%fd3216, %fd3215, %fd446, %fd3214;
	ld.local.f64 	%fd3217, [%rd60+16];
	fma.rn.f64 	%fd3218, %fd3217, %fd447, %fd3216;
	ld.local.f64 	%fd3219, [%rd60+24];
	fma.rn.f64 	%fd3220, %fd3219, %fd448, %fd3218;
	st.local.f64 	[%rd58+55232], %fd3220;
	ld.local.f64 	%fd3221, [%rd60+32];
	fma.rn.f64 	%fd3222, %fd3221, %fd449, %fd3220;
	add.s32 	%r81, %r81, 1;
	ld.local.f64 	%fd3223, [%rd60+112];
	fma.rn.f64 	%fd3224, %fd3223, %fd450, %fd3222;
	ld.local.f64 	%fd3225, [%rd60+120];
	fma.rn.f64 	%fd3226, %fd3225, %fd451, %fd3224;
	st.local.f64 	[%rd58+55232], %fd3226;
	ld.local.f64 	%fd3227, [%rd60+128];
	fma.rn.f64 	%fd3228, %fd3227, %fd452, %fd3226;
	ld.local.f64 	%fd3229, [%rd60+136];
	fma.rn.f64 	%fd3230, %fd3229, %fd453, %fd3228;
	ld.local.f64 	%fd3231, [%rd60+144];
	fma.rn.f64 	%fd3232, %fd3231, %fd454, %fd3230;
	st.local.f64 	[%rd58+55232], %fd3232;
	ld.local.f64 	%fd3233, [%rd60+224];
	fma.rn.f64 	%fd3234, %fd3233, %fd455, %fd3232;
	ld.local.f64 	%fd3235, [%rd60+232];
	fma.rn.f64 	%fd3236, %fd3235, %fd456, %fd3234;
	ld.local.f64 	%fd3237, [%rd60+240];
	fma.rn.f64 	%fd3238, %fd3237, %fd457, %fd3236;
	ld.local.f64 	%fd3239, [%rd60+248];
	fma.rn.f64 	%fd3240, %fd3239, %fd458, %fd3238;
	st.local.f64 	[%rd58+55232], %fd3240;
	ld.local.f64 	%fd3241, [%rd60+256];
	fma.rn.f64 	%fd3242, %fd3241, %fd459, %fd3240;
	ld.local.f64 	%fd3243, [%rd60+336];
	fma.rn.f64 	%fd3244, %fd3243, %fd460, %fd3242;
	ld.local.f64 	%fd3245, [%rd60+344];
	fma.rn.f64 	%fd3246, %fd3245, %fd461, %fd3244;
	st.local.f64 	[%rd58+55232], %fd3246;
	ld.local.f64 	%fd3247, [%rd60+352];
	fma.rn.f64 	%fd3248, %fd3247, %fd462, %fd3246;
	ld.local.f64 	%fd3249, [%rd60+360];
	fma.rn.f64 	%fd3250, %fd3249, %fd463, %fd3248;
	ld.local.f64 	%fd3251, [%rd60+368];
	fma.rn.f64 	%fd3252, %fd3251, %fd464, %fd3250;
	st.local.f64 	[%rd58+55232], %fd3252;
	ld.local.f64 	%fd3253, [%rd60+448];
	fma.rn.f64 	%fd3254, %fd3253, %fd465, %fd3252;
	ld.local.f64 	%fd3255, [%rd60+456];
	fma.rn.f64 	%fd3256, %fd3255, %fd466, %fd3254;
	ld.local.f64 	%fd3257, [%rd60+464];
	fma.rn.f64 	%fd3258, %fd3257, %fd467, %fd3256;
	ld.local.f64 	%fd3259, [%rd60+472];
	fma.rn.f64 	%fd3260, %fd3259, %fd468, %fd3258;
	st.local.f64 	[%rd58+55232], %fd3260;
	ld.local.f64 	%fd3261, [%rd60+480];
	fma.rn.f64 	%fd3262, %fd3261, %fd469, %fd3260;
	st.local.f64 	[%rd58+55232], %fd3262;
	ld.local.f64 	%fd3263, [%rd58+55240];
	fma.rn.f64 	%fd3264, %fd3215, %fd445, %fd3263;
	fma.rn.f64 	%fd3265, %fd3217, %fd446, %fd3264;
	fma.rn.f64 	%fd3266, %fd3219, %fd447, %fd3265;
	ld.local.f64 	%fd3267, [%rd60+32];
	fma.rn.f64 	%fd3268, %fd3267, %fd448, %fd3266;
	st.local.f64 	[%rd58+55240], %fd3268;
	ld.local.f64 	%fd3269, [%rd60+40];
	fma.rn.f64 	%fd3270, %fd3269, %fd449, %fd3268;
	fma.rn.f64 	%fd3271, %fd3225, %fd450, %fd3270;
	ld.local.f64 	%fd3272, [%rd60+128];
	fma.rn.f64 	%fd3273, %fd3272, %fd451, %fd3271;
	st.local.f64 	[%rd58+55240], %fd3273;
	ld.local.f64 	%fd3274, [%rd60+136];
	fma.rn.f64 	%fd3275, %fd3274, %fd452, %fd3273;
	fma.rn.f64 	%fd3276, %fd3231, %fd453, %fd3275;
	ld.local.f64 	%fd3277, [%rd60+152];
	fma.rn.f64 	%fd3278, %fd3277, %fd454, %fd3276;
	st.local.f64 	[%rd58+55240], %fd3278;
	ld.local.f64 	%fd3279, [%rd60+232];
	fma.rn.f64 	%fd3280, %fd3279, %fd455, %fd3278;
	fma.rn.f64 	%fd3281, %fd3237, %fd456, %fd3280;
	fma.rn.f64 	%fd3282, %fd3239, %fd457, %fd3281;
	ld.local.f64 	%fd3283, [%rd60+256];
	fma.rn.f64 	%fd3284, %fd3283, %fd458, %fd3282;
	st.local.f64 	[%rd58+55240], %fd3284;
	ld.local.f64 	%fd3285, [%rd60+264];
	fma.rn.f64 	%fd3286, %fd3285, %fd459, %fd3284;
	fma.rn.f64 	%fd3287, %fd3245, %fd460, %fd3286;
	ld.local.f64 	%fd3288, [%rd60+352];
	fma.rn.f64 	%fd3289, %fd3288, %fd461, %fd3287;
	st.local.f64 	[%rd58+55240], %fd3289;
	ld.local.f64 	%fd3290, [%rd60+360];
	fma.rn.f64 	%fd3291, %fd3290, %fd462, %fd3289;
	fma.rn.f64 	%fd3292, %fd3251, %fd463, %fd3291;
	ld.local.f64 	%fd3293, [%rd60+376];
	fma.rn.f64 	%fd3294, %fd3293, %fd464, %fd3292;
	st.local.f64 	[%rd58+55240], %fd3294;
	ld.local.f64 	%fd3295, [%rd60+456];
	fma.rn.f64 	%fd3296, %fd3295, %fd465, %fd3294;
	fma.rn.f64 	%fd3297, %fd3257, %fd466, %fd3296;
	fma.rn.f64 	%fd3298, %fd3259, %fd467, %fd3297;
	ld.local.f64 	%fd3299, [%rd60+480];
	fma.rn.f64 	%fd3300, %fd3299, %fd468, %fd3298;
	st.local.f64 	[%rd58+55240], %fd3300;
	ld.local.f64 	%fd3301, [%rd60+488];
	fma.rn.f64 	%fd3302, %fd3301, %fd469, %fd3300;
	st.local.f64 	[%rd58+55240], %fd3302;
	ld.local.f64 	%fd3303, [%rd58+55248];
	fma.rn.f64 	%fd3304, %fd3217, %fd445, %fd3303;
	fma.rn.f64 	%fd3305, %fd3219, %fd446, %fd3304;
	fma.rn.f64 	%fd3306, %fd3267, %fd447, %fd3305;
	ld.local.f64 	%fd3307, [%rd60+40];
	fma.rn.f64 	%fd3308, %fd3307, %fd448, %fd3306;
	st.local.f64 	[%rd58+55248], %fd3308;
	ld.local.f64 	%fd3309, [%rd60+48];
	fma.rn.f64 	%fd3310, %fd3309, %fd449, %fd3308;
	fma.rn.f64 	%fd3311, %fd3272, %fd450, %fd3310;
	ld.local.f64 	%fd3312, [%rd60+136];
	fma.rn.f64 	%fd3313, %fd3312, %fd451, %fd3311;
	st.local.f64 	[%rd58+55248], %fd3313;
	ld.local.f64 	%fd3314, [%rd60+144];
	fma.rn.f64 	%fd3315, %fd3314, %fd452, %fd3313;
	fma.rn.f64 	%fd3316, %fd3277, %fd453, %fd3315;
	ld.local.f64 	%fd3317, [%rd60+160];
	fma.rn.f64 	%fd3318, %fd3317, %fd454, %fd3316;
	st.local.f64 	[%rd58+55248], %fd3318;
	ld.local.f64 	%fd3319, [%rd60+240];
	fma.rn.f64 	%fd3320, %fd3319, %fd455, %fd3318;
	fma.rn.f64 	%fd3321, %fd3239, %fd456, %fd3320;
	fma.rn.f64 	%fd3322, %fd3283, %fd457, %fd3321;
	ld.local.f64 	%fd3323, [%rd60+264];
	fma.rn.f64 	%fd3324, %fd3323, %fd458, %fd3322;
	st.local.f64 	[%rd58+55248], %fd3324;
	ld.local.f64 	%fd3325, [%rd60+272];
	fma.rn.f64 	%fd3326, %fd3325, %fd459, %fd3324;
	fma.rn.f64 	%fd3327, %fd3288, %fd460, %fd3326;
	ld.local.f64 	%fd3328, [%rd60+360];
	fma.rn.f64 	%fd3329, %fd3328, %fd461, %fd3327;
	st.local.f64 	[%rd58+55248], %fd3329;
	ld.local.f64 	%fd3330, [%rd60+368];
	fma.rn.f64 	%fd3331, %fd3330, %fd462, %fd3329;
	fma.rn.f64 	%fd3332, %fd3293, %fd463, %fd3331;
	ld.local.f64 	%fd3333, [%rd60+384];
	fma.rn.f64 	%fd3334, %fd3333, %fd464, %fd3332;
	st.local.f64 	[%rd58+55248], %fd3334;
	ld.local.f64 	%fd3335, [%rd60+464];
	fma.rn.f64 	%fd3336, %fd3335, %fd465, %fd3334;
	fma.rn.f64 	%fd3337, %fd3259, %fd466, %fd3336;
	fma.rn.f64 	%fd3338, %fd3299, %fd467, %fd3337;
	ld.local.f64 	%fd3339, [%rd60+488];
	fma.rn.f64 	%fd3340, %fd3339, %fd468, %fd3338;
	st.local.f64 	[%rd58+55248], %fd3340;
	ld.local.f64 	%fd3341, [%rd60+496];
	fma.rn.f64 	%fd3342, %fd3341, %fd469, %fd3340;
	st.local.f64 	[%rd58+55248], %fd3342;
	ld.local.f64 	%fd3343, [%rd58+55256];
	fma.rn.f64 	%fd3344, %fd3219, %fd445, %fd3343;
	fma.rn.f64 	%fd3345, %fd3267, %fd446, %fd3344;
	fma.rn.f64 	%fd3346, %fd3307, %fd447, %fd3345;
	ld.local.f64 	%fd3347, [%rd60+48];
	fma.rn.f64 	%fd3348, %fd3347, %fd448, %fd3346;
	st.local.f64 	[%rd58+55256], %fd3348;
	ld.local.f64 	%fd3349, [%rd60+56];
	fma.rn.f64 	%fd3350, %fd3349, %fd449, %fd3348;
	fma.rn.f64 	%fd3351, %fd3312, %fd450, %fd3350;
	ld.local.f64 	%fd3352, [%rd60+144];
	fma.rn.f64 	%fd3353, %fd3352, %fd451, %fd3351;
	st.local.f64 	[%rd58+55256], %fd3353;
	ld.local.f64 	%fd3354, [%rd60+152];
	fma.rn.f64 	%fd3355, %fd3354, %fd452, %fd3353;
	fma.rn.f64 	%fd3356, %fd3317, %fd453, %fd3355;
	ld.local.f64 	%fd3357, [%rd60+168];
	fma.rn.f64 	%fd3358, %fd3357, %fd454, %fd3356;
	st.local.f64 	[%rd58+55256], %fd3358;
	ld.local.f64 	%fd3359, [%rd60+248];
	fma.rn.f64 	%fd3360, %fd3359, %fd455, %fd3358;
	fma.rn.f64 	%fd3361, %fd3283, %fd456, %fd3360;
	fma.rn.f64 	%fd3362, %fd3323, %fd457, %fd3361;
	ld.local.f64 	%fd3363, [%rd60+272];
	fma.rn.f64 	%fd3364, %fd3363, %fd458, %fd3362;
	st.local.f64 	[%rd58+55256], %fd3364;
	ld.local.f64 	%fd3365, [%rd60+280];
	fma.rn.f64 	%fd3366, %fd3365, %fd459, %fd3364;
	fma.rn.f64 	%fd3367, %fd3328, %fd460, %fd3366;
	ld.local.f64 	%fd3368, [%rd60+368];
	fma.rn.f64 	%fd3369, %fd3368, %fd461, %fd3367;
	st.local.f64 	[%rd58+55256], %fd3369;
	ld.local.f64 	%fd3370, [%rd60+376];
	fma.rn.f64 	%fd3371, %fd3370, %fd462, %fd3369;
	fma.rn.f64 	%fd3372, %fd3333, %fd463, %fd3371;
	ld.local.f64 	%fd3373, [%rd60+392];
	fma.rn.f64 	%fd3374, %fd3373, %fd464, %fd3372;
	st.local.f64 	[%rd58+55256], %fd3374;
	ld.local.f64 	%fd3375, [%rd60+472];
	fma.rn.f64 	%fd3376, %fd3375, %fd465, %fd3374;
	fma.rn.f64 	%fd3377, %fd3299, %fd466, %fd3376;
	fma.rn.f64 	%fd3378, %fd3339, %fd467, %fd3377;
	ld.local.f64 	%fd3379, [%rd60+496];
	fma.rn.f64 	%fd3380, %fd3379, %fd468, %fd3378;
	st.local.f64 	[%rd58+55256], %fd3380;
	ld.local.f64 	%fd3381, [%rd60+504];
	fma.rn.f64 	%fd3382, %fd3381, %fd469, %fd3380;
	st.local.f64 	[%rd58+55256], %fd3382;
	ld.local.f64 	%fd3383, [%rd58+55264];
	fma.rn.f64 	%fd3384, %fd3267, %fd445, %fd3383;
	fma.rn.f64 	%fd3385, %fd3307, %fd446, %fd3384;
	fma.rn.f64 	%fd3386, %fd3347, %fd447, %fd3385;
	ld.local.f64 	%fd3387, [%rd60+56];
	fma.rn.f64 	%fd3388, %fd3387, %fd448, %fd3386;
	st.local.f64 	[%rd58+55264], %fd3388;
	ld.local.f64 	%fd3389, [%rd60+64];
	fma.rn.f64 	%fd3390, %fd3389, %fd449, %fd3388;
	fma.rn.f64 	%fd3391, %fd3352, %fd450, %fd3390;
	ld.local.f64 	%fd3392, [%rd60+152];
	fma.rn.f64 	%fd3393, %fd3392, %fd451, %fd3391;
	st.local.f64 	[%rd58+55264], %fd3393;
	ld.local.f64 	%fd3394, [%rd60+160];
	fma.rn.f64 	%fd3395, %fd3394, %fd452, %fd3393;
	fma.rn.f64 	%fd3396, %fd3357, %fd453, %fd3395;
	ld.local.f64 	%fd3397, [%rd60+176];
	fma.rn.f64 	%fd3398, %fd3397, %fd454, %fd3396;
	st.local.f64 	[%rd58+55264], %fd3398;
	ld.local.f64 	%fd3399, [%rd60+256];
	fma.rn.f64 	%fd3400, %fd3399, %fd455, %fd3398;
	fma.rn.f64 	%fd3401, %fd3323, %fd456, %fd3400;
	fma.rn.f64 	%fd3402, %fd3363, %fd457, %fd3401;
	ld.local.f64 	%fd3403, [%rd60+280];
	fma.rn.f64 	%fd3404, %fd3403, %fd458, %fd3402;
	st.local.f64 	[%rd58+55264], %fd3404;
	ld.local.f64 	%fd3405, [%rd60+288];
	fma.rn.f64 	%fd3406, %fd3405, %fd459, %fd3404;
	fma.rn.f64 	%fd3407, %fd3368, %fd460, %fd3406;
	ld.local.f64 	%fd3408, [%rd60+376];
	fma.rn.f64 	%fd3409, %fd3408, %fd461, %fd3407;
	st.local.f64 	[%rd58+55264], %fd3409;
	ld.local.f64 	%fd3410, [%rd60+384];
	fma.rn.f64 	%fd3411, %fd3410, %fd462, %fd3409;
	fma.rn.f64 	%fd3412, %fd3373, %fd463, %fd3411;
	ld.local.f64 	%fd3413, [%rd60+400];
	fma.rn.f64 	%fd3414, %fd3413, %fd464, %fd3412;
	st.local.f64 	[%rd58+55264], %fd3414;
	ld.local.f64 	%fd3415, [%rd60+480];
	fma.rn.f64 	%fd3416, %fd3415, %fd465, %fd3414;
	fma.rn.f64 	%fd3417, %fd3339, %fd466, %fd3416;
	fma.rn.f64 	%fd3418, %fd3379, %fd467, %fd3417;
	ld.local.f64 	%fd3419, [%rd60+504];
	fma.rn.f64 	%fd3420, %fd3419, %fd468, %fd3418;
	st.local.f64 	[%rd58+55264], %fd3420;
	ld.local.f64 	%fd3421, [%rd60+512];
	fma.rn.f64 	%fd3422, %fd3421, %fd469, %fd3420;
	st.local.f64 	[%rd58+55264], %fd3422;
	ld.local.f64 	%fd3423, [%rd58+55272];
	fma.rn.f64 	%fd3424, %fd3307, %fd445, %fd3423;
	fma.rn.f64 	%fd3425, %fd3347, %fd446, %fd3424;
	fma.rn.f64 	%fd3426, %fd3387, %fd447, %fd3425;
	ld.local.f64 	%fd3427, [%rd60+64];
	fma.rn.f64 	%fd3428, %fd3427, %fd448, %fd3426;
	st.local.f64 	[%rd58+55272], %fd3428;
	ld.local.f64 	%fd3429, [%rd60+72];
	fma.rn.f64 	%fd3430, %fd3429, %fd449, %fd3428;
	fma.rn.f64 	%fd3431, %fd3392, %fd450, %fd3430;
	ld.local.f64 	%fd3432, [%rd60+160];
	fma.rn.f64 	%fd3433, %fd3432, %fd451, %fd3431;
	st.local.f64 	[%rd58+55272], %fd3433;
	ld.local.f64 	%fd3434, [%rd60+168];
	fma.rn.f64 	%fd3435, %fd3434, %fd452, %fd3433;
	fma.rn.f64 	%fd3436, %fd3397, %fd453, %fd3435;
	ld.local.f64 	%fd3437, [%rd60+184];
	fma.rn.f64 	%fd3438, %fd3437, %fd454, %fd3436;
	st.local.f64 	[%rd58+55272], %fd3438;
	ld.local.f64 	%fd3439, [%rd60+264];
	fma.rn.f64 	%fd3440, %fd3439, %fd455, %fd3438;
	fma.rn.f64 	%fd3441, %fd3363, %fd456, %fd3440;
	fma.rn.f64 	%fd3442, %fd3403, %fd457, %fd3441;
	ld.local.f64 	%fd3443, [%rd60+288];
	fma.rn.f64 	%fd3444, %fd3443, %fd458, %fd3442;
	st.local.f64 	[%rd58+55272], %fd3444;
	ld.local.f64 	%fd3445, [%rd60+296];
	fma.rn.f64 	%fd3446, %fd3445, %fd459, %fd3444;
	fma.rn.f64 	%fd3447, %fd3408, %fd460, %fd3446;
	ld.local.f64 	%fd3448, [%rd60+384];
	fma.rn.f64 	%fd3449, %fd3448, %fd461, %fd3447;
	st.local.f64 	[%rd58+55272], %fd3449;
	ld.local.f64 	%fd3450, [%rd60+392];
	fma.rn.f64 	%fd3451, %fd3450, %fd462, %fd3449;
	fma.rn.f64 	%fd3452, %fd3413, %fd463, %fd3451;
	ld.local.f64 	%fd3453, [%rd60+408];
	fma.rn.f64 	%fd3454, %fd3453, %fd464, %fd3452;
	st.local.f64 	[%rd58+55272], %fd3454;
	ld.local.f64 	%fd3455, [%rd60+488];
	fma.rn.f64 	%fd3456, %fd3455, %fd465, %fd3454;
	fma.rn.f64 	%fd3457, %fd3379, %fd466, %fd3456;
	fma.rn.f64 	%fd3458, %fd3419, %fd467, %fd3457;
	ld.local.f64 	%fd3459, [%rd60+512];
	fma.rn.f64 	%fd3460, %fd3459, %fd468, %fd3458;
	st.local.f64 	[%rd58+55272], %fd3460;
	ld.local.f64 	%fd3461, [%rd60+520];
	fma.rn.f64 	%fd3462, %fd3461, %fd469, %fd3460;
	st.local.f64 	[%rd58+55272], %fd3462;
	ld.local.f64 	%fd3463, [%rd58+55280];
	fma.rn.f64 	%fd3464, %fd3347, %fd445, %fd3463;
	fma.rn.f64 	%fd3465, %fd3387, %fd446, %fd3464;
	fma.rn.f64 	%fd3466, %fd3427, %fd447, %fd3465;
	ld.local.f64 	%fd3467, [%rd60+72];
	fma.rn.f64 	%fd3468, %fd3467, %fd448, %fd3466;
	st.local.f64 	[%rd58+55280], %fd3468;
	ld.local.f64 	%fd3469, [%rd60+80];
	fma.rn.f64 	%fd3470, %fd3469, %fd449, %fd3468;
	fma.rn.f64 	%fd3471, %fd3432, %fd450, %fd3470;
	ld.local.f64 	%fd3472, [%rd60+168];
	fma.rn.f64 	%fd3473, %fd3472, %fd451, %fd3471;
	st.local.f64 	[%rd58+55280], %fd3473;
	ld.local.f64 	%fd3474, [%rd60+176];
	fma.rn.f64 	%fd3475, %fd3474, %fd452, %fd3473;
	fma.rn.f64 	%fd3476, %fd3437, %fd453, %fd3475;
	ld.local.f64 	%fd3477, [%rd60+192];
	fma.rn.f64 	%fd3478, %fd3477, %fd454, %fd3476;
	st.local.f64 	[%rd58+55280], %fd3478;
	ld.local.f64 	%fd3479, [%rd60+272];
	fma.rn.f64 	%fd3480, %fd3479, %fd455, %fd3478;
	fma.rn.f64 	%fd3481, %fd3403, %fd456, %fd3480;
	fma.rn.f64 	%fd3482, %fd3443, %fd457, %fd3481;
	ld.local.f64 	%fd3483, [%rd60+296];
	fma.rn.f64 	%fd3484, %fd3483, %fd458, %fd3482;
	st.local.f64 	[%rd58+55280], %fd3484;
	ld.local.f64 	%fd3485, [%rd60+304];
	fma.rn.f64 	%fd3486, %fd3485, %fd459, %fd3484;
	fma.rn.f64 	%fd3487, %fd3448, %fd460, %fd3486;
	ld.local.f64 	%fd3488, [%rd60+392];
	fma.rn.f64 	%fd3489, %fd3488, %fd461, %fd3487;
	st.local.f64 	[%rd58+55280], %fd3489;
	ld.local.f64 	%fd3490, [%rd60+400];
	fma.rn.f64 	%fd3491, %fd3490, %fd462, %fd3489;
	fma.rn.f64 	%fd3492, %fd3453, %fd463, %fd3491;
	ld.local.f64 	%fd3493, [%rd60+416];
	fma.rn.f64 	%fd3494, %fd3493, %fd464, %fd3492;
	st.local.f64 	[%rd58+55280], %fd3494;
	ld.local.f64 	%fd3495, [%rd60+496];
	fma.rn.f64 	%fd3496, %fd3495, %fd465, %fd3494;
	fma.rn.f64 	%fd3497, %fd3419, %fd466, %fd3496;
	fma.rn.f64 	%fd3498, %fd3459, %fd467, %fd3497;
	ld.local.f64 	%fd3499, [%rd60+520];
	fma.rn.f64 	%fd3500, %fd3499, %fd468, %fd3498;
	st.local.f64 	[%rd58+55280], %fd3500;
	ld.local.f64 	%fd3501, [%rd60+528];
	fma.rn.f64 	%fd3502, %fd3501, %fd469, %fd3500;
	st.local.f64 	[%rd58+55280], %fd3502;
	ld.local.f64 	%fd3503, [%rd58+55288];
	fma.rn.f64 	%fd3504, %fd3387, %fd445, %fd3503;
	fma.rn.f64 	%fd3505, %fd3427, %fd446, %fd3504;
	fma.rn.f64 	%fd3506, %fd3467, %fd447, %fd3505;
	ld.local.f64 	%fd3507, [%rd60+80];
	fma.rn.f64 	%fd3508, %fd3507, %fd448, %fd3506;
	st.local.f64 	[%rd58+55288], %fd3508;
	ld.local.f64 	%fd3509, [%rd60+88];
	fma.rn.f64 	%fd3510, %fd3509, %fd449, %fd3508;
	fma.rn.f64 	%fd3511, %fd3472, %fd450, %fd3510;
	ld.local.f64 	%fd3512, [%rd60+176];
	fma.rn.f64 	%fd3513, %fd3512, %fd451, %fd3511;
	st.local.f64 	[%rd58+55288], %fd3513;
	ld.local.f64 	%fd3514, [%rd60+184];
	fma.rn.f64 	%fd3515, %fd3514, %fd452, %fd3513;
	fma.rn.f64 	%fd3516, %fd3477, %fd453, %fd3515;
	ld.local.f64 	%fd3517, [%rd60+200];
	fma.rn.f64 	%fd3518, %fd3517, %fd454, %fd3516;
	st.local.f64 	[%rd58+55288], %fd3518;
	ld.local.f64 	%fd3519, [%rd60+280];
	fma.rn.f64 	%fd3520, %fd3519, %fd455, %fd3518;
	fma.rn.f64 	%fd3521, %fd3443, %fd456, %fd3520;
	fma.rn.f64 	%fd3522, %fd3483, %fd457, %fd3521;
	ld.local.f64 	%fd3523, [%rd60+304];
	fma.rn.f64 	%fd3524, %fd3523, %fd458, %fd3522;
	st.local.f64 	[%rd58+55288], %fd3524;
	ld.local.f64 	%fd3525, [%rd60+312];
	fma.rn.f64 	%fd3526, %fd3525, %fd459, %fd3524;
	fma.rn.f64 	%fd3527, %fd3488, %fd460, %fd3526;
	ld.local.f64 	%fd3528, [%rd60+400];
	fma.rn.f64 	%fd3529, %fd3528, %fd461, %fd3527;
	st.local.f64 	[%rd58+55288], %fd3529;
	ld.local.f64 	%fd3530, [%rd60+408];
	fma.rn.f64 	%fd3531, %fd3530, %fd462, %fd3529;
	fma.rn.f64 	%fd3532, %fd3493, %fd463, %fd3531;
	ld.local.f64 	%fd3533, [%rd60+424];
	fma.rn.f64 	%fd3534, %fd3533, %fd464, %fd3532;
	st.local.f64 	[%rd58+55288], %fd3534;
	ld.local.f64 	%fd3535, [%rd60+504];
	fma.rn.f64 	%fd3536, %fd3535, %fd465, %fd3534;
	fma.rn.f64 	%fd3537, %fd3459, %fd466, %fd3536;
	fma.rn.f64 	%fd3538, %fd3499, %fd467, %fd3537;
	ld.local.f64 	%fd3539, [%rd60+528];
	fma.rn.f64 	%fd3540, %fd3539, %fd468, %fd3538;
	st.local.f64 	[%rd58+55288], %fd3540;
	ld.local.f64 	%fd3541, [%rd60+536];
	fma.rn.f64 	%fd3542, %fd3541, %fd469, %fd3540;
	st.local.f64 	[%rd58+55288], %fd3542;
	ld.local.f64 	%fd3543, [%rd58+55296];
	fma.rn.f64 	%fd3544, %fd3427, %fd445, %fd3543;
	fma.rn.f64 	%fd3545, %fd3467, %fd446, %fd3544;
	fma.rn.f64 	%fd3546, %fd3507, %fd447, %fd3545;
	ld.local.f64 	%fd3547, [%rd60+88];
	fma.rn.f64 	%fd3548, %fd3547, %fd448, %fd3546;
	st.local.f64 	[%rd58+55296], %fd3548;
	ld.local.f64 	%fd3549, [%rd60+96];
	fma.rn.f64 	%fd3550, %fd3549, %fd449, %fd3548;
	fma.rn.f64 	%fd3551, %fd3512, %fd450, %fd3550;
	ld.local.f64 	%fd3552, [%rd60+184];
	fma.rn.f64 	%fd3553, %fd3552, %fd451, %fd3551;
	st.local.f64 	[%rd58+55296], %fd3553;
	ld.local.f64 	%fd3554, [%rd60+192];
	fma.rn.f64 	%fd3555, %fd3554, %fd452, %fd3553;
	fma.rn.f64 	%fd3556, %fd3517, %fd453, %fd3555;
	ld.local.f64 	%fd3557, [%rd60+208];
	fma.rn.f64 	%fd3558, %fd3557, %fd454, %fd3556;
	st.local.f64 	[%rd58+55296], %fd3558;
	ld.local.f64 	%fd3559, [%rd60+288];
	fma.rn.f64 	%fd3560, %fd3559, %fd455, %fd3558;
	fma.rn.f64 	%fd3561, %fd3483, %fd456, %fd3560;
	fma.rn.f64 	%fd3562, %fd3523, %fd457, %fd3561;
	ld.local.f64 	%fd3563, [%rd60+312];
	fma.rn.f64 	%fd3564, %fd3563, %fd458, %fd3562;
	st.local.f64 	[%rd58+55296], %fd3564;
	ld.local.f64 	%fd3565, [%rd60+320];
	fma.rn.f64 	%fd3566, %fd3565, %fd459, %fd3564;
	fma.rn.f64 	%fd3567, %fd3528, %fd460, %fd3566;
	ld.local.f64 	%fd3568, [%rd60+408];
	fma.rn.f64 	%fd3569, %fd3568, %fd461, %fd3567;
	st.local.f64 	[%rd58+55296], %fd3569;
	ld.local.f64 	%fd3570, [%rd60+416];
	fma.rn.f64 	%fd3571, %fd3570, %fd462, %fd3569;
	fma.rn.f64 	%fd3572, %fd3533, %fd463, %fd3571;
	ld.local.f64 	%fd3573, [%rd60+432];
	fma.rn.f64 	%fd3574, %fd3573, %fd464, %fd3572;
	st.local.f64 	[%rd58+55296], %fd3574;
	ld.local.f64 	%fd3575, [%rd60+512];
	fma.rn.f64 	%fd3576, %fd3575, %fd465, %fd3574;
	fma.rn.f64 	%fd3577, %fd3499, %fd466, %fd3576;
	fma.rn.f64 	%fd3578, %fd3539, %fd467, %fd3577;
	ld.local.f64 	%fd3579, [%rd60+536];
	fma.rn.f64 	%fd3580, %fd3579, %fd468, %fd3578;
	st.local.f64 	[%rd58+55296], %fd3580;
	ld.local.f64 	%fd3581, [%rd60+544];
	fma.rn.f64 	%fd3582, %fd3581, %fd469, %fd3580;
	st.local.f64 	[%rd58+55296], %fd3582;
	ld.local.f64 	%fd3583, [%rd58+55304];
	fma.rn.f64 	%fd3584, %fd3467, %fd445, %fd3583;
	fma.rn.f64 	%fd3585, %fd3507, %fd446, %fd3584;
	fma.rn.f64 	%fd3586, %fd3547, %fd447, %fd3585;
	ld.local.f64 	%fd3587, [%rd60+96];
	fma.rn.f64 	%fd3588, %fd3587, %fd448, %fd3586;
	st.local.f64 	[%rd58+55304], %fd3588;
	ld.local.f64 	%fd3589, [%rd60+104];
	fma.rn.f64 	%fd3590, %fd3589, %fd449, %fd3588;
	fma.rn.f64 	%fd3591, %fd3552, %fd450, %fd3590;
	ld.local.f64 	%fd3592, [%rd60+192];
	fma.rn.f64 	%fd3593, %fd3592, %fd451, %fd3591;
	st.local.f64 	[%rd58+55304], %fd3593;
	ld.local.f64 	%fd3594, [%rd60+200];
	fma.rn.f64 	%fd3595, %fd3594, %fd452, %fd3593;
	fma.rn.f64 	%fd3596, %fd3557, %fd453, %fd3595;
	ld.local.f64 	%fd3597, [%rd60+216];
	fma.rn.f64 	%fd3598, %fd3597, %fd454, %fd3596;
	st.local.f64 	[%rd58+55304], %fd3598;
	ld.local.f64 	%fd3599, [%rd60+296];
	fma.rn.f64 	%fd3600, %fd3599, %fd455, %fd3598;
	fma.rn.f64 	%fd3601, %fd3523, %fd456, %fd3600;
	fma.rn.f64 	%fd3602, %fd3563, %fd457, %fd3601;
	ld.local.f64 	%fd3603, [%rd60+320];
	fma.rn.f64 	%fd3604, %fd3603, %fd458, %fd3602;
	st.local.f64 	[%rd58+55304], %fd3604;
	ld.local.f64 	%fd3605, [%rd60+328];
	fma.rn.f64 	%fd3606, %fd3605, %fd459, %fd3604;
	fma.rn.f64 	%fd3607, %fd3568, %fd460, %fd3606;
	ld.local.f64 	%fd3608, [%rd60+416];
	fma.rn.f64 	%fd3609, %fd3608, %fd461, %fd3607;
	st.local.f64 	[%rd58+55304], %fd3609;
	ld.local.f64 	%fd3610, [%rd60+424];
	fma.rn.f64 	%fd3611, %fd3610, %fd462, %fd3609;
	fma.rn.f64 	%fd3612, %fd3573, %fd463, %fd3611;
	ld.local.f64 	%fd3613, [%rd60+440];
	fma.rn.f64 	%fd3614, %fd3613, %fd464, %fd3612;
	st.local.f64 	[%rd58+55304], %fd3614;
	ld.local.f64 	%fd3615, [%rd60+520];
	fma.rn.f64 	%fd3616, %fd3615, %fd465, %fd3614;
	fma.rn.f64 	%fd3617, %fd3539, %fd466, %fd3616;
	fma.rn.f64 	%fd3618, %fd3579, %fd467, %fd3617;
	ld.local.f64 	%fd3619, [%rd60+544];
	fma.rn.f64 	%fd3620, %fd3619, %fd468, %fd3618;
	st.local.f64 	[%rd58+55304], %fd3620;
	ld.local.f64 	%fd3621, [%rd60+552];
	fma.rn.f64 	%fd3622, %fd3621, %fd469, %fd3620;
	st.local.f64 	[%rd58+55304], %fd3622;
	setp.ne.s32 	%p9, %r81, 10;
	@%p9 bra 	$L__BB0_18;
	add.s32 	%r80, %r80, 1;
	setp.ne.s32 	%p10, %r80, 6;
	@%p10 bra 	$L__BB0_17;
	cvt.u32.u64 	%r66, %rd15;
	mad.lo.s64 	%rd61, %rd15, -192, %rd17;
	ld.global.f64 	%fd3623, [%rd61+414048];
	ld.local.f64 	%fd3624, [%rd16+55232];
	add.f64 	%fd3625, %fd3624, %fd3623;
	max.f64 	%fd3626, %fd3625, 0d0000000000000000;
	st.local.f64 	[%rd16+55232], %fd3626;
	ld.local.f64 	%fd3627, [%rd16+55240];
	add.f64 	%fd3628, %fd3627, %fd3623;
	max.f64 	%fd3629, %fd3628, 0d0000000000000000;
	st.local.f64 	[%rd16+55240], %fd3629;
	ld.local.f64 	%fd3630, [%rd16+55248];
	add.f64 	%fd3631, %fd3630, %fd3623;
	max.f64 	%fd3632, %fd3631, 0d0000000000000000;
	st.local.f64 	[%rd16+55248], %fd3632;
	ld.local.f64 	%fd3633, [%rd16+55256];
	add.f64 	%fd3634, %fd3633, %fd3623;
	max.f64 	%fd3635, %fd3634, 0d0000000000000000;
	st.local.f64 	[%rd16+55256], %fd3635;
	ld.local.f64 	%fd3636, [%rd16+55264];
	add.f64 	%fd3637, %fd3636, %fd3623;
	max.f64 	%fd3638, %fd3637, 0d0000000000000000;
	st.local.f64 	[%rd16+55264], %fd3638;
	ld.local.f64 	%fd3639, [%rd16+55272];
	add.f64 	%fd3640, %fd3639, %fd3623;
	max.f64 	%fd3641, %fd3640, 0d0000000000000000;
	st.local.f64 	[%rd16+55272], %fd3641;
	ld.local.f64 	%fd3642, [%rd16+55280];
	add.f64 	%fd3643, %fd3642, %fd3623;
	max.f64 	%fd3644, %fd3643, 0d0000000000000000;
	st.local.f64 	[%rd16+55280], %fd3644;
	ld.local.f64 	%fd3645, [%rd16+55288];
	add.f64 	%fd3646, %fd3645, %fd3623;
	max.f64 	%fd3647, %fd3646, 0d0000000000000000;
	st.local.f64 	[%rd16+55288], %fd3647;
	ld.local.f64 	%fd3648, [%rd16+55296];
	add.f64 	%fd3649, %fd3648, %fd3623;
	max.f64 	%fd3650, %fd3649, 0d0000000000000000;
	st.local.f64 	[%rd16+55296], %fd3650;
	ld.local.f64 	%fd3651, [%rd16+55304];
	add.f64 	%fd3652, %fd3651, %fd3623;
	max.f64 	%fd3653, %fd3652, 0d0000000000000000;
	st.local.f64 	[%rd16+55304], %fd3653;
	ld.local.f64 	%fd3654, [%rd16+55312];
	add.f64 	%fd3655, %fd3654, %fd3623;
	max.f64 	%fd3656, %fd3655, 0d0000000000000000;
	st.local.f64 	[%rd16+55312], %fd3656;
	ld.local.f64 	%fd3657, [%rd16+55320];
	add.f64 	%fd3658, %fd3657, %fd3623;
	max.f64 	%fd3659, %fd3658, 0d0000000000000000;
	st.local.f64 	[%rd16+55320], %fd3659;
	ld.local.f64 	%fd3660, [%rd16+55328];
	add.f64 	%fd3661, %fd3660, %fd3623;
	max.f64 	%fd3662, %fd3661, 0d0000000000000000;
	st.local.f64 	[%rd16+55328], %fd3662;
	ld.local.f64 	%fd3663, [%rd16+55336];
	add.f64 	%fd3664, %fd3663, %fd3623;
	max.f64 	%fd3665, %fd3664, 0d0000000000000000;
	st.local.f64 	[%rd16+55336], %fd3665;
	ld.local.f64 	%fd3666, [%rd16+55344];
	add.f64 	%fd3667, %fd3666, %fd3623;
	max.f64 	%fd3668, %fd3667, 0d0000000000000000;
	st.local.f64 	[%rd16+55344], %fd3668;
	ld.local.f64 	%fd3669, [%rd16+55352];
	add.f64 	%fd3670, %fd3669, %fd3623;
	max.f64 	%fd3671, %fd3670, 0d0000000000000000;
	st.local.f64 	[%rd16+55352], %fd3671;
	ld.local.f64 	%fd3672, [%rd16+55360];
	add.f64 	%fd3673, %fd3672, %fd3623;
	max.f64 	%fd3674, %fd3673, 0d0000000000000000;
	st.local.f64 	[%rd16+55360], %fd3674;
	ld.local.f64 	%fd3675, [%rd16+55368];
	add.f64 	%fd3676, %fd3675, %fd3623;
	max.f64 	%fd3677, %fd3676, 0d0000000000000000;
	st.local.f64 	[%rd16+55368], %fd3677;
	ld.local.f64 	%fd3678, [%rd16+55376];
	add.f64 	%fd3679, %fd3678, %fd3623;
	max.f64 	%fd3680, %fd3679, 0d0000000000000000;
	st.local.f64 	[%rd16+55376], %fd3680;
	ld.local.f64 	%fd3681, [%rd16+55384];
	add.f64 	%fd3682, %fd3681, %fd3623;
	max.f64 	%fd3683, %fd3682, 0d0000000000000000;
	st.local.f64 	[%rd16+55384], %fd3683;
	ld.local.f64 	%fd3684, [%rd16+55392];
	add.f64 	%fd3685, %fd3684, %fd3623;
	max.f64 	%fd3686, %fd3685, 0d0000000000000000;
	st.local.f64 	[%rd16+55392], %fd3686;
	ld.local.f64 	%fd3687, [%rd16+55400];
	add.f64 	%fd3688, %fd3687, %fd3623;
	max.f64 	%fd3689, %fd3688, 0d0000000000000000;
	st.local.f64 	[%rd16+55400], %fd3689;
	ld.local.f64 	%fd3690, [%rd16+55408];
	add.f64 	%fd3691, %fd3690, %fd3623;
	max.f64 	%fd3692, %fd3691, 0d0000000000000000;
	st.local.f64 	[%rd16+55408], %fd3692;
	ld.local.f64 	%fd3693, [%rd16+55416];
	add.f64 	%fd3694, %fd3693, %fd3623;
	max.f64 	%fd3695, %fd3694, 0d0000000000000000;
	st.local.f64 	[%rd16+55416], %fd3695;
	ld.local.f64 	%fd3696, [%rd16+55424];
	add.f64 	%fd3697, %fd3696, %fd3623;
	max.f64 	%fd3698, %fd3697, 0d0000000000000000;
	st.local.f64 	[%rd16+55424], %fd3698;
	ld.local.f64 	%fd3699, [%rd16+55432];
	add.f64 	%fd3700, %fd3699, %fd3623;
	max.f64 	%fd3701, %fd3700, 0d0000000000000000;
	st.local.f64 	[%rd16+55432], %fd3701;
	ld.local.f64 	%fd3702, [%rd16+55440];
	add.f64 	%fd3703, %fd3702, %fd3623;
	max.f64 	%fd3704, %fd3703, 0d0000000000000000;
	st.local.f64 	[%rd16+55440], %fd3704;
	ld.local.f64 	%fd3705, [%rd16+55448];
	add.f64 	%fd3706, %fd3705, %fd3623;
	max.f64 	%fd3707, %fd3706, 0d0000000000000000;
	st.local.f64 	[%rd16+55448], %fd3707;
	ld.local.f64 	%fd3708, [%rd16+55456];
	add.f64 	%fd3709, %fd3708, %fd3623;
	max.f64 	%fd3710, %fd3709, 0d0000000000000000;
	st.local.f64 	[%rd16+55456], %fd3710;
	ld.local.f64 	%fd3711, [%rd16+55464];
	add.f64 	%fd3712, %fd3711, %fd3623;
	max.f64 	%fd3713, %fd3712, 0d0000000000000000;
	st.local.f64 	[%rd16+55464], %fd3713;
	ld.local.f64 	%fd3714, [%rd16+55472];
	add.f64 	%fd3715, %fd3714, %fd3623;
	max.f64 	%fd3716, %fd3715, 0d0000000000000000;
	st.local.f64 	[%rd16+55472], %fd3716;
	ld.local.f64 	%fd3717, [%rd16+55480];
	add.f64 	%fd3718, %fd3717, %fd3623;
	max.f64 	%fd3719, %fd3718, 0d0000000000000000;
	st.local.f64 	[%rd16+55480], %fd3719;
	ld.local.f64 	%fd3720, [%rd16+55488];
	add.f64 	%fd3721, %fd3720, %fd3623;
	max.f64 	%fd3722, %fd3721, 0d0000000000000000;
	st.local.f64 	[%rd16+55488], %fd3722;
	ld.local.f64 	%fd3723, [%rd16+55496];
	add.f64 	%fd3724, %fd3723, %fd3623;
	max.f64 	%fd3725, %fd3724, 0d0000000000000000;
	st.local.f64 	[%rd16+55496], %fd3725;
	ld.local.f64 	%fd3726, [%rd16+55504];
	add.f64 	%fd3727, %fd3726, %fd3623;
	max.f64 	%fd3728, %fd3727, 0d0000000000000000;
	st.local.f64 	[%rd16+55504], %fd3728;
	ld.local.f64 	%fd3729, [%rd16+55512];
	add.f64 	%fd3730, %fd3729, %fd3623;
	max.f64 	%fd3731, %fd3730, 0d0000000000000000;
	st.local.f64 	[%rd16+55512], %fd3731;
	ld.local.f64 	%fd3732, [%rd16+55520];
	add.f64 	%fd3733, %fd3732, %fd3623;
	max.f64 	%fd3734, %fd3733, 0d0000000000000000;
	st.local.f64 	[%rd16+55520], %fd3734;
	ld.local.f64 	%fd3735, [%rd16+55528];
	add.f64 	%fd3736, %fd3735, %fd3623;
	max.f64 	%fd3737, %fd3736, 0d0000000000000000;
	st.local.f64 	[%rd16+55528], %fd3737;
	ld.local.f64 	%fd3738, [%rd16+55536];
	add.f64 	%fd3739, %fd3738, %fd3623;
	max.f64 	%fd3740, %fd3739, 0d0000000000000000;
	st.local.f64 	[%rd16+55536], %fd3740;
	ld.local.f64 	%fd3741, [%rd16+55544];
	add.f64 	%fd3742, %fd3741, %fd3623;
	max.f64 	%fd3743, %fd3742, 0d0000000000000000;
	st.local.f64 	[%rd16+55544], %fd3743;
	ld.local.f64 	%fd3744, [%rd16+55552];
	add.f64 	%fd3745, %fd3744, %fd3623;
	max.f64 	%fd3746, %fd3745, 0d0000000000000000;
	st.local.f64 	[%rd16+55552], %fd3746;
	ld.local.f64 	%fd3747, [%rd16+55560];
	add.f64 	%fd3748, %fd3747, %fd3623;
	max.f64 	%fd3749, %fd3748, 0d0000000000000000;
	st.local.f64 	[%rd16+55560], %fd3749;
	ld.local.f64 	%fd3750, [%rd16+55568];
	add.f64 	%fd3751, %fd3750, %fd3623;
	max.f64 	%fd3752, %fd3751, 0d0000000000000000;
	st.local.f64 	[%rd16+55568], %fd3752;
	ld.local.f64 	%fd3753, [%rd16+55576];
	add.f64 	%fd3754, %fd3753, %fd3623;
	max.f64 	%fd3755, %fd3754, 0d0000000000000000;
	st.local.f64 	[%rd16+55576], %fd3755;
	ld.local.f64 	%fd3756, [%rd16+55584];
	add.f64 	%fd3757, %fd3756, %fd3623;
	max.f64 	%fd3758, %fd3757, 0d0000000000000000;
	st.local.f64 	[%rd16+55584], %fd3758;
	ld.local.f64 	%fd3759, [%rd16+55592];
	add.f64 	%fd3760, %fd3759, %fd3623;
	max.f64 	%fd3761, %fd3760, 0d0000000000000000;
	st.local.f64 	[%rd16+55592], %fd3761;
	ld.local.f64 	%fd3762, [%rd16+55600];
	add.f64 	%fd3763, %fd3762, %fd3623;
	max.f64 	%fd3764, %fd3763, 0d0000000000000000;
	st.local.f64 	[%rd16+55600], %fd3764;
	ld.local.f64 	%fd3765, [%rd16+55608];
	add.f64 	%fd3766, %fd3765, %fd3623;
	max.f64 	%fd3767, %fd3766, 0d0000000000000000;
	st.local.f64 	[%rd16+55608], %fd3767;
	ld.local.f64 	%fd3768, [%rd16+55616];
	add.f64 	%fd3769, %fd3768, %fd3623;
	max.f64 	%fd3770, %fd3769, 0d0000000000000000;
	st.local.f64 	[%rd16+55616], %fd3770;
	ld.local.f64 	%fd3771, [%rd16+55624];
	add.f64 	%fd3772, %fd3771, %fd3623;
	max.f64 	%fd3773, %fd3772, 0d0000000000000000;
	st.local.f64 	[%rd16+55624], %fd3773;
	ld.local.f64 	%fd3774, [%rd16+55632];
	add.f64 	%fd3775, %fd3774, %fd3623;
	max.f64 	%fd3776, %fd3775, 0d0000000000000000;
	st.local.f64 	[%rd16+55632], %fd3776;
	ld.local.f64 	%fd3777, [%rd16+55640];
	add.f64 	%fd3778, %fd3777, %fd3623;
	max.f64 	%fd3779, %fd3778, 0d0000000000000000;
	st.local.f64 	[%rd16+55640], %fd3779;
	ld.local.f64 	%fd3780, [%rd16+55648];
	add.f64 	%fd3781, %fd3780, %fd3623;
	max.f64 	%fd3782, %fd3781, 0d0000000000000000;
	st.local.f64 	[%rd16+55648], %fd3782;
	ld.local.f64 	%fd3783, [%rd16+55656];
	add.f64 	%fd3784, %fd3783, %fd3623;
	max.f64 	%fd3785, %fd3784, 0d0000000000000000;
	st.local.f64 	[%rd16+55656], %fd3785;
	ld.local.f64 	%fd3786, [%rd16+55664];
	add.f64 	%fd3787, %fd3786, %fd3623;
	max.f64 	%fd3788, %fd3787, 0d0000000000000000;
	st.local.f64 	[%rd16+55664], %fd3788;
	ld.local.f64 	%fd3789, [%rd16+55672];
	add.f64 	%fd3790, %fd3789, %fd3623;
	max.f64 	%fd3791, %fd3790, 0d0000000000000000;
	st.local.f64 	[%rd16+55672], %fd3791;
	ld.local.f64 	%fd3792, [%rd16+55680];
	add.f64 	%fd3793, %fd3792, %fd3623;
	max.f64 	%fd3794, %fd3793, 0d0000000000000000;
	st.local.f64 	[%rd16+55680], %fd3794;
	ld.local.f64 	%fd3795, [%rd16+55688];
	add.f64 	%fd3796, %fd3795, %fd3623;
	max.f64 	%fd3797, %fd3796, 0d0000000000000000;
	st.local.f64 	[%rd16+55688], %fd3797;
	ld.local.f64 	%fd3798, [%rd16+55696];
	add.f64 	%fd3799, %fd3798, %fd3623;
	max.f64 	%fd3800, %fd3799, 0d0000000000000000;
	st.local.f64 	[%rd16+55696], %fd3800;
	ld.local.f64 	%fd3801, [%rd16+55704];
	add.f64 	%fd3802, %fd3801, %fd3623;
	max.f64 	%fd3803, %fd3802, 0d0000000000000000;
	st.local.f64 	[%rd16+55704], %fd3803;
	ld.local.f64 	%fd3804, [%rd16+55712];
	add.f64 	%fd3805, %fd3804, %fd3623;
	max.f64 	%fd3806, %fd3805, 0d0000000000000000;
	st.local.f64 	[%rd16+55712], %fd3806;
	ld.local.f64 	%fd3807, [%rd16+55720];
	add.f64 	%fd3808, %fd3807, %fd3623;
	max.f64 	%fd3809, %fd3808, 0d0000000000000000;
	st.local.f64 	[%rd16+55720], %fd3809;
	ld.local.f64 	%fd3810, [%rd16+55728];
	add.f64 	%fd3811, %fd3810, %fd3623;
	max.f64 	%fd3812, %fd3811, 0d0000000000000000;
	st.local.f64 	[%rd16+55728], %fd3812;
	ld.local.f64 	%fd3813, [%rd16+55736];
	add.f64 	%fd3814, %fd3813, %fd3623;
	max.f64 	%fd3815, %fd3814, 0d0000000000000000;
	st.local.f64 	[%rd16+55736], %fd3815;
	ld.local.f64 	%fd3816, [%rd16+55744];
	add.f64 	%fd3817, %fd3816, %fd3623;
	max.f64 	%fd3818, %fd3817, 0d0000000000000000;
	st.local.f64 	[%rd16+55744], %fd3818;
	ld.local.f64 	%fd3819, [%rd16+55752];
	add.f64 	%fd3820, %fd3819, %fd3623;
	max.f64 	%fd3821, %fd3820, 0d0000000000000000;
	st.local.f64 	[%rd16+55752], %fd3821;
	ld.local.f64 	%fd3822, [%rd16+55760];
	add.f64 	%fd3823, %fd3822, %fd3623;
	max.f64 	%fd3824, %fd3823, 0d0000000000000000;
	st.local.f64 	[%rd16+55760], %fd3824;
	ld.local.f64 	%fd3825, [%rd16+55768];
	add.f64 	%fd3826, %fd3825, %fd3623;
	max.f64 	%fd3827, %fd3826, 0d0000000000000000;
	st.local.f64 	[%rd16+55768], %fd3827;
	ld.local.f64 	%fd3828, [%rd16+55776];
	add.f64 	%fd3829, %fd3828, %fd3623;
	max.f64 	%fd3830, %fd3829, 0d0000000000000000;
	st.local.f64 	[%rd16+55776], %fd3830;
	ld.local.f64 	%fd3831, [%rd16+55784];
	add.f64 	%fd3832, %fd3831, %fd3623;
	max.f64 	%fd3833, %fd3832, 0d0000000000000000;
	st.local.f64 	[%rd16+55784], %fd3833;
	ld.local.f64 	%fd3834, [%rd16+55792];
	add.f64 	%fd3835, %fd3834, %fd3623;
	max.f64 	%fd3836, %fd3835, 0d0000000000000000;
	st.local.f64 	[%rd16+55792], %fd3836;
	ld.local.f64 	%fd3837, [%rd16+55800];
	add.f64 	%fd3838, %fd3837, %fd3623;
	max.f64 	%fd3839, %fd3838, 0d0000000000000000;
	st.local.f64 	[%rd16+55800], %fd3839;
	ld.local.f64 	%fd3840, [%rd16+55808];
	add.f64 	%fd3841, %fd3840, %fd3623;
	max.f64 	%fd3842, %fd3841, 0d0000000000000000;
	st.local.f64 	[%rd16+55808], %fd3842;
	ld.local.f64 	%fd3843, [%rd16+55816];
	add.f64 	%fd3844, %fd3843, %fd3623;
	max.f64 	%fd3845, %fd3844, 0d0000000000000000;
	st.local.f64 	[%rd16+55816], %fd3845;
	ld.local.f64 	%fd3846, [%rd16+55824];
	add.f64 	%fd3847, %fd3846, %fd3623;
	max.f64 	%fd3848, %fd3847, 0d0000000000000000;
	st.local.f64 	[%rd16+55824], %fd3848;
	ld.local.f64 	%fd3849, [%rd16+55832];
	add.f64 	%fd3850, %fd3849, %fd3623;
	max.f64 	%fd3851, %fd3850, 0d0000000000000000;
	st.local.f64 	[%rd16+55832], %fd3851;
	ld.local.f64 	%fd3852, [%rd16+55840];
	add.f64 	%fd3853, %fd3852, %fd3623;
	max.f64 	%fd3854, %fd3853, 0d0000000000000000;
	st.local.f64 	[%rd16+55840], %fd3854;
	ld.local.f64 	%fd3855, [%rd16+55848];
	add.f64 	%fd3856, %fd3855, %fd3623;
	max.f64 	%fd3857, %fd3856, 0d0000000000000000;
	st.local.f64 	[%rd16+55848], %fd3857;
	ld.local.f64 	%fd3858, [%rd16+55856];
	add.f64 	%fd3859, %fd3858, %fd3623;
	max.f64 	%fd3860, %fd3859, 0d0000000000000000;
	st.local.f64 	[%rd16+55856], %fd3860;
	ld.local.f64 	%fd3861, [%rd16+55864];
	add.f64 	%fd3862, %fd3861, %fd3623;
	max.f64 	%fd3863, %fd3862, 0d0000000000000000;
	st.local.f64 	[%rd16+55864], %fd3863;
	ld.local.f64 	%fd3864, [%rd16+55872];
	add.f64 	%fd3865, %fd3864, %fd3623;
	max.f64 	%fd3866, %fd3865, 0d0000000000000000;
	st.local.f64 	[%rd16+55872], %fd3866;
	ld.local.f64 	%fd3867, [%rd16+55880];
	add.f64 	%fd3868, %fd3867, %fd3623;
	max.f64 	%fd3869, %fd3868, 0d0000000000000000;
	st.local.f64 	[%rd16+55880], %fd3869;
	ld.local.f64 	%fd3870, [%rd16+55888];
	add.f64 	%fd3871, %fd3870, %fd3623;
	max.f64 	%fd3872, %fd3871, 0d0000000000000000;
	st.local.f64 	[%rd16+55888], %fd3872;
	ld.local.f64 	%fd3873, [%rd16+55896];
	add.f64 	%fd3874, %fd3873, %fd3623;
	max.f64 	%fd3875, %fd3874, 0d0000000000000000;
	st.local.f64 	[%rd16+55896], %fd3875;
	ld.local.f64 	%fd3876, [%rd16+55904];
	add.f64 	%fd3877, %fd3876, %fd3623;
	max.f64 	%fd3878, %fd3877, 0d0000000000000000;
	st.local.f64 	[%rd16+55904], %fd3878;
	ld.local.f64 	%fd3879, [%rd16+55912];
	add.f64 	%fd3880, %fd3879, %fd3623;
	max.f64 	%fd3881, %fd3880, 0d0000000000000000;
	st.local.f64 	[%rd16+55912], %fd3881;
	ld.local.f64 	%fd3882, [%rd16+55920];
	add.f64 	%fd3883, %fd3882, %fd3623;
	max.f64 	%fd3884, %fd3883, 0d0000000000000000;
	st.local.f64 	[%rd16+55920], %fd3884;
	ld.local.f64 	%fd3885, [%rd16+55928];
	add.f64 	%fd3886, %fd3885, %fd3623;
	max.f64 	%fd3887, %fd3886, 0d0000000000000000;
	st.local.f64 	[%rd16+55928], %fd3887;
	ld.local.f64 	%fd3888, [%rd16+55936];
	add.f64 	%fd3889, %fd3888, %fd3623;
	max.f64 	%fd3890, %fd3889, 0d0000000000000000;
	st.local.f64 	[%rd16+55936], %fd3890;
	ld.local.f64 	%fd3891, [%rd16+55944];
	add.f64 	%fd3892, %fd3891, %fd3623;
	max.f64 	%fd3893, %fd3892, 0d0000000000000000;
	st.local.f64 	[%rd16+55944], %fd3893;
	ld.local.f64 	%fd3894, [%rd16+55952];
	add.f64 	%fd3895, %fd3894, %fd3623;
	max.f64 	%fd3896, %fd3895, 0d0000000000000000;
	st.local.f64 	[%rd16+55952], %fd3896;
	ld.local.f64 	%fd3897, [%rd16+55960];
	add.f64 	%fd3898, %fd3897, %fd3623;
	max.f64 	%fd3899, %fd3898, 0d0000000000000000;
	st.local.f64 	[%rd16+55960], %fd3899;
	ld.local.f64 	%fd3900, [%rd16+55968];
	add.f64 	%fd3901, %fd3900, %fd3623;
	max.f64 	%fd3902, %fd3901, 0d0000000000000000;
	st.local.f64 	[%rd16+55968], %fd3902;
	ld.local.f64 	%fd3903, [%rd16+55976];
	add.f64 	%fd3904, %fd3903, %fd3623;
	max.f64 	%fd3905, %fd3904, 0d0000000000000000;
	st.local.f64 	[%rd16+55976], %fd3905;
	ld.local.f64 	%fd3906, [%rd16+55984];
	add.f64 	%fd3907, %fd3906, %fd3623;
	max.f64 	%fd3908, %fd3907, 0d0000000000000000;
	st.local.f64 	[%rd16+55984], %fd3908;
	ld.local.f64 	%fd3909, [%rd16+55992];
	add.f64 	%fd3910, %fd3909, %fd3623;
	max.f64 	%fd3911, %fd3910, 0d0000000000000000;
	st.local.f64 	[%rd16+55992], %fd3911;
	ld.local.f64 	%fd3912, [%rd16+56000];
	add.f64 	%fd3913, %fd3912, %fd3623;
	max.f64 	%fd3914, %fd3913, 0d0000000000000000;
	st.local.f64 	[%rd16+56000], %fd3914;
	ld.local.f64 	%fd3915, [%rd16+56008];
	add.f64 	%fd3916, %fd3915, %fd3623;
	max.f64 	%fd3917, %fd3916, 0d0000000000000000;
	st.local.f64 	[%rd16+56008], %fd3917;
	ld.local.f64 	%fd3918, [%rd16+56016];
	add.f64 	%fd3919, %fd3918, %fd3623;
	max.f64 	%fd3920, %fd3919, 0d0000000000000000;
	st.local.f64 	[%rd16+56016], %fd3920;
	ld.local.f64 	%fd3921, [%rd16+56024];
	add.f64 	%fd3922, %fd3921, %fd3623;
	max.f64 	%fd3923, %fd3922, 0d0000000000000000;
	st.local.f64 	[%rd16+56024], %fd3923;
	mad.lo.s64 	%rd62, %rd15, -600, %rd16;
	max.f64 	%fd3924, %fd3626, %fd3629;
	max.f64 	%fd3925, %fd3924, %fd3656;
	max.f64 	%fd3926, %fd3925, %fd3659;
	st.local.f64 	[%rd62+68032], %fd3926;
	ld.local.f64 	%fd3927, [%rd16+55248];
	ld.local.f64 	%fd3928, [%rd16+55256];
	max.f64 	%fd3929, %fd3927, %fd3928;
	ld.local.f64 	%fd3930, [%rd16+55328];
	max.f64 	%fd3931, %fd3929, %fd3930;
	ld.local.f64 	%fd3932, [%rd16+55336];
	max.f64 	%fd3933, %fd3931, %fd3932;
	st.local.f64 	[%rd62+68040], %fd3933;
	ld.local.f64 	%fd3934, [%rd16+55264];
	ld.local.f64 	%fd3935, [%rd16+55272];
	max.f64 	%fd3936, %fd3934, %fd3935;
	ld.local.f64 	%fd3937, [%rd16+55344];
	max.f64 	%fd3938, %fd3936, %fd3937;
	ld.local.f64 	%fd3939, [%rd16+55352];
	max.f64 	%fd3940, %fd3938, %fd3939;
	st.local.f64 	[%rd62+68048], %fd3940;
	ld.local.f64 	%fd3941, [%rd16+55280];
	ld.local.f64 	%fd3942, [%rd16+55288];
	max.f64 	%fd3943, %fd3941, %fd3942;
	ld.local.f64 	%fd3944, [%rd16+55360];
	max.f64 	%fd3945, %fd3943, %fd3944;
	ld.local.f64 	%fd3946, [%rd16+55368];
	max.f64 	%fd3947, %fd3945, %fd3946;
	st.local.f64 	[%rd62+68056], %fd3947;
	ld.local.f64 	%fd3948, [%rd16+55296];
	ld.local.f64 	%fd3949, [%rd16+55304];
	max.f64 	%fd3950, %fd3948, %fd3949;
	ld.local.f64 	%fd3951, [%rd16+55376];
	max.f64 	%fd3952, %fd3950, %fd3951;
	ld.local.f64 	%fd3953, [%rd16+55384];
	max.f64 	%fd3954, %fd3952, %fd3953;
	st.local.f64 	[%rd62+68064], %fd3954;
	ld.local.f64 	%fd3955, [%rd16+55392];
	ld.local.f64 	%fd3956, [%rd16+55400];
	max.f64 	%fd3957, %fd3955, %fd3956;
	ld.local.f64 	%fd3958, [%rd16+55472];
	max.f64 	%fd3959, %fd3957, %fd3958;
	ld.local.f64 	%fd3960, [%rd16+55480];
	max.f64 	%fd3961, %fd3959, %fd3960;
	st.local.f64 	[%rd62+68072], %fd3961;
	ld.local.f64 	%fd3962, [%rd16+55408];
	ld.local.f64 	%fd3963, [%rd16+55416];
	max.f64 	%fd3964, %fd3962, %fd3963;
	ld.local.f64 	%fd3965, [%rd16+55488];
	max.f64 	%fd3966, %fd3964, %fd3965;
	ld.local.f64 	%fd3967, [%rd16+55496];
	max.f64 	%fd3968, %fd3966, %fd3967;
	st.local.f64 	[%rd62+68080], %fd3968;
	ld.local.f64 	%fd3969, [%rd16+55424];
	ld.local.f64 	%fd3970, [%rd16+55432];
	max.f64 	%fd3971, %fd3969, %fd3970;
	ld.local.f64 	%fd3972, [%rd16+55504];
	max.f64 	%fd3973, %fd3971, %fd3972;
	ld.local.f64 	%fd3974, [%rd16+55512];
	max.f64 	%fd3975, %fd3973, %fd3974;
	st.local.f64 	[%rd62+68088], %fd3975;
	ld.local.f64 	%fd3976, [%rd16+55440];
	ld.local.f64 	%fd3977, [%rd16+55448];
	max.f64 	%fd3978, %fd3976, %fd3977;
	ld.local.f64 	%fd3979, [%rd16+55520];
	max.f64 	%fd3980, %fd3978, %fd3979;
	ld.local.f64 	%fd3981, [%rd16+55528];
	max.f64 	%fd3982, %fd3980, %fd3981;
	st.local.f64 	[%rd62+68096], %fd3982;
	ld.local.f64 	%fd3983, [%rd16+55456];
	ld.local.f64 	%fd3984, [%rd16+55464];
	max.f64 	%fd3985, %fd3983, %fd3984;
	ld.local.f64 	%fd3986, [%rd16+55536];
	max.f64 	%fd3987, %fd3985, %fd3986;
	ld.local.f64 	%fd3988, [%rd16+55544];
	max.f64 	%fd3989, %fd3987, %fd3988;
	st.local.f64 	[%rd62+68104], %fd3989;
	ld.local.f64 	%fd3990, [%rd16+55552];
	ld.local.f64 	%fd3991, [%rd16+55560];
	max.f64 	%fd3992, %fd3990, %fd3991;
	ld.local.f64 	%fd3993, [%rd16+55632];
	max.f64 	%fd3994, %fd3992, %fd3993;
	ld.local.f64 	%fd3995, [%rd16+55640];
	max.f64 	%fd3996, %fd3994, %fd3995;
	st.local.f64 	[%rd62+68112], %fd3996;
	ld.local.f64 	%fd3997, [%rd16+55568];
	ld.local.f64 	%fd3998, [%rd16+55576];
	max.f64 	%fd3999, %fd3997, %fd3998;
	ld.local.f64 	%fd4000, [%rd16+55648];
	max.f64 	%fd4001, %fd3999, %fd4000;
	ld.local.f64 	%fd4002, [%rd16+55656];
	max.f64 	%fd4003, %fd4001, %fd4002;
	st.local.f64 	[%rd62+68120], %fd4003;
	ld.local.f64 	%fd4004, [%rd16+55584];
	ld.local.f64 	%fd4005, [%rd16+55592];
	max.f64 	%fd4006, %fd4004, %fd4005;
	ld.local.f64 	%fd4007, [%rd16+55664];
	max.f64 	%fd4008, %fd4006, %fd4007;
	ld.local.f64 	%fd4009, [%rd16+55672];
	max.f64 	%fd4010, %fd4008, %fd4009;
	st.local.f64 	[%rd62+68128], %fd4010;
	ld.local.f64 	%fd4011, [%rd16+55600];
	ld.local.f64 	%fd4012, [%rd16+55608];
	max.f64 	%fd4013, %fd4011, %fd4012;
	ld.local.f64 	%fd4014, [%rd16+55680];
	max.f64 	%fd4015, %fd4013, %fd4014;
	ld.local.f64 	%fd4016, [%rd16+55688];
	max.f64 	%fd4017, %fd4015, %fd4016;
	st.local.f64 	[%rd62+68136], %fd4017;
	ld.local.f64 	%fd4018, [%rd16+55616];
	ld.local.f64 	%fd4019, [%rd16+55624];
	max.f64 	%fd4020, %fd4018, %fd4019;
	ld.local.f64 	%fd4021, [%rd16+55696];
	max.f64 	%fd4022, %fd4020, %fd4021;
	ld.local.f64 	%fd4023, [%rd16+55704];
	max.f64 	%fd4024, %fd4022, %fd4023;
	st.local.f64 	[%rd62+68144], %fd4024;
	ld.local.f64 	%fd4025, [%rd16+55712];
	ld.local.f64 	%fd4026, [%rd16+55720];
	max.f64 	%fd4027, %fd4025, %fd4026;
	ld.local.f64 	%fd4028, [%rd16+55792];
	max.f64 	%fd4029, %fd4027, %fd4028;
	ld.local.f64 	%fd4030, [%rd16+55800];
	max.f64 	%fd4031, %fd4029, %fd4030;
	st.local.f64 	[%rd62+68152], %fd4031;
	ld.local.f64 	%fd4032, [%rd16+55728];
	ld.local.f64 	%fd4033, [%rd16+55736];
	max.f64 	%fd4034, %fd4032, %fd4033;
	ld.local.f64 	%fd4035, [%rd16+55808];
	max.f64 	%fd4036, %fd4034, %fd4035;
	ld.local.f64 	%fd4037, [%rd16+55816];
	max.f64 	%fd4038, %fd4036, %fd4037;
	st.local.f64 	[%rd62+68160], %fd4038;
	ld.local.f64 	%fd4039, [%rd16+55744];
	ld.local.f64 	%fd4040, [%rd16+55752];
	max.f64 	%fd4041, %fd4039, %fd4040;
	ld.local.f64 	%fd4042, [%rd16+55824];
	max.f64 	%fd4043, %fd4041, %fd4042;
	ld.local.f64 	%fd4044, [%rd16+55832];
	max.f64 	%fd4045, %fd4043, %fd4044;
	st.local.f64 	[%rd62+68168], %fd4045;
	ld.local.f64 	%fd4046, [%rd16+55760];
	ld.local.f64 	%fd4047, [%rd16+55768];
	max.f64 	%fd4048, %fd4046, %fd4047;
	ld.local.f64 	%fd4049, [%rd16+55840];
	max.f64 	%fd4050, %fd4048, %fd4049;
	ld.local.f64 	%fd4051, [%rd16+55848];
	max.f64 	%fd4052, %fd4050, %fd4051;
	st.local.f64 	[%rd62+68176], %fd4052;
	ld.local.f64 	%fd4053, [%rd16+55776];
	ld.local.f64 	%fd4054, [%rd16+55784];
	max.f64 	%fd4055, %fd4053, %fd4054;
	ld.local.f64 	%fd4056, [%rd16+55856];
	max.f64 	%fd4057, %fd4055, %fd4056;
	ld.local.f64 	%fd4058, [%rd16+55864];
	max.f64 	%fd4059, %fd4057, %fd4058;
	st.local.f64 	[%rd62+68184], %fd4059;
	ld.local.f64 	%fd4060, [%rd16+55872];
	ld.local.f64 	%fd4061, [%rd16+55880];
	max.f64 	%fd4062, %fd4060, %fd4061;
	ld.local.f64 	%fd4063, [%rd16+55952];
	max.f64 	%fd4064, %fd4062, %fd4063;
	ld.local.f64 	%fd4065, [%rd16+55960];
	max.f64 	%fd4066, %fd4064, %fd4065;
	st.local.f64 	[%rd62+68192], %fd4066;
	ld.local.f64 	%fd4067, [%rd16+55888];
	ld.local.f64 	%fd4068, [%rd16+55896];
	max.f64 	%fd4069, %fd4067, %fd4068;
	ld.local.f64 	%fd4070, [%rd16+55968];
	max.f64 	%fd4071, %fd4069, %fd4070;
	ld.local.f64 	%fd4072, [%rd16+55976];
	max.f64 	%fd4073, %fd4071, %fd4072;
	st.local.f64 	[%rd62+68200], %fd4073;
	ld.local.f64 	%fd4074, [%rd16+55904];
	ld.local.f64 	%fd4075, [%rd16+55912];
	max.f64 	%fd4076, %fd4074, %fd4075;
	ld.local.f64 	%fd4077, [%rd16+55984];
	max.f64 	%fd4078, %fd4076, %fd4077;
	ld.local.f64 	%fd4079, [%rd16+55992];
	max.f64 	%fd4080, %fd4078, %fd4079;
	st.local.f64 	[%rd62+68208], %fd4080;
	ld.local.f64 	%fd4081, [%rd16+55920];
	ld.local.f64 	%fd4082, [%rd16+55928];
	max.f64 	%fd4083, %fd4081, %fd4082;
	ld.local.f64 	%fd4084, [%rd16+56000];
	max.f64 	%fd4085, %fd4083, %fd4084;
	ld.local.f64 	%fd4086, [%rd16+56008];
	max.f64 	%fd4087, %fd4085, %fd4086;
	st.local.f64 	[%rd62+68216], %fd4087;
	ld.local.f64 	%fd4088, [%rd16+55936];
	ld.local.f64 	%fd4089, [%rd16+55944];
	max.f64 	%fd4090, %fd4088, %fd4089;
	ld.local.f64 	%fd4091, [%rd16+56016];
	max.f64 	%fd4092, %fd4090, %fd4091;
	ld.local.f64 	%fd4093, [%rd16+56024];
	max.f64 	%fd4094, %fd4092, %fd4093;
	st.local.f64 	[%rd62+68224], %fd4094;
	add.s32 	%r79, %r66, 1;
	setp.eq.s32 	%p11, %r79, 16;
	@%p11 bra 	$L__BB0_21;
	bra.uni 	$L__BB0_16;
$L__BB0_21:
	ld.local.f64 	%fd45, [%rd3+68032];
	ld.local.f64 	%fd46, [%rd3+68040];
	ld.local.f64 	%fd47, [%rd3+68048];
	ld.local.f64 	%fd48, [%rd3+68056];
	ld.local.f64 	%fd49, [%rd3+68064];
	ld.local.f64 	%fd50, [%rd3+68072];
	ld.local.f64 	%fd51, [%rd3+68080];
	ld.local.f64 	%fd52, [%rd3+68088];
	ld.local.f64 	%fd53, [%rd3+68096];
	ld.local.f64 	%fd54, [%rd3+68104];
	ld.local.f64 	%fd55, [%rd3+68112];
	ld.local.f64 	%fd56, [%rd3+68120];
	ld.local.f64 	%fd57, [%rd3+68128];
	ld.local.f64 	%fd58, [%rd3+68136];
	ld.local.f64 	%fd59, [%rd3+68144];
	ld.local.f64 	%fd60, [%rd3+68152];
	ld.local.f64 	%fd61, [%rd3+68160];
	ld.local.f64 	%fd62, [%rd3+68168];
	ld.local.f64 	%fd63, [%rd3+68176];
	ld.local.f64 	%fd64, [%rd3+68184];
	ld.local.f64 	%fd65, [%rd3+68192];
	ld.local.f64 	%fd66, [%rd3+68200];
	ld.local.f64 	%fd67, [%rd3+68208];
	ld.local.f64 	%fd68, [%rd3+68216];
	ld.local.f64 	%fd69, [%rd3+68224];
	ld.local.f64 	%fd70, [%rd3+68232];
	ld.local.f64 	%fd71, [%rd3+68240];
	ld.local.f64 	%fd72, [%rd3+68248];
	ld.local.f64 	%fd73, [%rd3+68256];
	ld.local.f64 	%fd74, [%rd3+68264];
	ld.local.f64 	%fd75, [%rd3+68272];
	ld.local.f64 	%fd76, [%rd3+68280];
	ld.local.f64 	%fd77, [%rd3+68288];
	ld.local.f64 	%fd78, [%rd3+68296];
	ld.local.f64 	%fd79, [%rd3+68304];
	ld.local.f64 	%fd80, [%rd3+68312];
	ld.local.f64 	%fd81, [%rd3+68320];
	ld.local.f64 	%fd82, [%rd3+68328];
	ld.local.f64 	%fd83, [%rd3+68336];
	ld.local.f64 	%fd84, [%rd3+68344];
	ld.local.f64 	%fd85, [%rd3+68352];
	ld.local.f64 	%fd86, [%rd3+68360];
	ld.local.f64 	%fd87, [%rd3+68368];
	ld.local.f64 	%fd88, [%rd3+68376];
	ld.local.f64 	%fd89, [%rd3+68384];
	ld.local.f64 	%fd90, [%rd3+68392];
	ld.local.f64 	%fd91, [%rd3+68400];
	ld.local.f64 	%fd92, [%rd3+68408];
	ld.local.f64 	%fd93, [%rd3+68416];
	ld.local.f64 	%fd94, [%rd3+68424];
	ld.local.f64 	%fd95, [%rd3+68432];
	ld.local.f64 	%fd96, [%rd3+68440];
	ld.local.f64 	%fd97, [%rd3+68448];
	ld.local.f64 	%fd98, [%rd3+68456];
	ld.local.f64 	%fd99, [%rd3+68464];
	ld.local.f64 	%fd100, [%rd3+68472];
	ld.local.f64 	%fd101, [%rd3+68480];
	ld.local.f64 	%fd102, [%rd3+68488];
	ld.local.f64 	%fd103, [%rd3+68496];
	ld.local.f64 	%fd104, [%rd3+68504];
	ld.local.f64 	%fd105, [%rd3+68512];
	ld.local.f64 	%fd106, [%rd3+68520];
	ld.local.f64 	%fd107, [%rd3+68528];
	ld.local.f64 	%fd108, [%rd3+68536];
	ld.local.f64 	%fd109, [%rd3+68544];
	ld.local.f64 	%fd110, [%rd3+68552];
	ld.local.f64 	%fd111, [%rd3+68560];
	ld.local.f64 	%fd112, [%rd3+68568];
	ld.local.f64 	%fd113, [%rd3+68576];
	ld.local.f64 	%fd114, [%rd3+68584];
	ld.local.f64 	%fd115, [%rd3+68592];
	ld.local.f64 	%fd116, [%rd3+68600];
	ld.local.f64 	%fd117, [%rd3+68608];
	ld.local.f64 	%fd118, [%rd3+68616];
	ld.local.f64 	%fd119, [%rd3+68624];
	ld.local.f64 	%fd120, [%rd3+68632];
	ld.local.f64 	%fd121, [%rd3+68640];
	ld.local.f64 	%fd122, [%rd3+68648];
	ld.local.f64 	%fd123, [%rd3+68656];
	ld.local.f64 	%fd124, [%rd3+68664];
	ld.local.f64 	%fd125, [%rd3+68672];
	ld.local.f64 	%fd126, [%rd3+68680];
	ld.local.f64 	%fd127, [%rd3+68688];
	ld.local.f64 	%fd128, [%rd3+68696];
	ld.local.f64 	%fd129, [%rd3+68704];
	ld.local.f64 	%fd130, [%rd3+68712];
	ld.local.f64 	%fd131, [%rd3+68720];
	ld.local.f64 	%fd132, [%rd3+68728];
	ld.local.f64 	%fd133, [%rd3+68736];
	ld.local.f64 	%fd134, [%rd3+68744];
	ld.local.f64 	%fd135, [%rd3+68752];
	ld.local.f64 	%fd136, [%rd3+68760];
	ld.local.f64 	%fd137, [%rd3+68768];
	ld.local.f64 	%fd138, [%rd3+68776];
	ld.local.f64 	%fd139, [%rd3+68784];
	ld.local.f64 	%fd140, [%rd3+68792];
	ld.local.f64 	%fd141, [%rd3+68800];
	ld.local.f64 	%fd142, [%rd3+68808];
	ld.local.f64 	%fd143, [%rd3+68816];
	ld.local.f64 	%fd144, [%rd3+68824];
	ld.local.f64 	%fd145, [%rd3+68832];
	ld.local.f64 	%fd146, [%rd3+68840];
	ld.local.f64 	%fd147, [%rd3+68848];
	ld.local.f64 	%fd148, [%rd3+68856];
	ld.local.f64 	%fd149, [%rd3+68864];
	ld.local.f64 	%fd150, [%rd3+68872];
	ld.local.f64 	%fd151, [%rd3+68880];
	ld.local.f64 	%fd152, [%rd3+68888];
	ld.local.f64 	%fd153, [%rd3+68896];
	ld.local.f64 	%fd154, [%rd3+68904];
	ld.local.f64 	%fd155, [%rd3+68912];
	ld.local.f64 	%fd156, [%rd3+68920];
	ld.local.f64 	%fd157, [%rd3+68928];
	ld.local.f64 	%fd158, [%rd3+68936];
	ld.local.f64 	%fd159, [%rd3+68944];
	ld.local.f64 	%fd160, [%rd3+68952];
	ld.local.f64 	%fd161, [%rd3+68960];
	ld.local.f64 	%fd162, [%rd3+68968];
	ld.local.f64 	%fd163, [%rd3+68976];
	ld.local.f64 	%fd164, [%rd3+68984];
	ld.local.f64 	%fd165, [%rd3+68992];
	ld.local.f64 	%fd166, [%rd3+69000];
	ld.local.f64 	%fd167, [%rd3+69008];
	ld.local.f64 	%fd168, [%rd3+69016];
	ld.local.f64 	%fd169, [%rd3+69024];
	ld.local.f64 	%fd170, [%rd3+69032];
	ld.local.f64 	%fd171, [%rd3+69040];
	ld.local.f64 	%fd172, [%rd3+69048];
	ld.local.f64 	%fd173, [%rd3+69056];
	ld.local.f64 	%fd174, [%rd3+69064];
	ld.local.f64 	%fd175, [%rd3+69072];
	ld.local.f64 	%fd176, [%rd3+69080];
	ld.local.f64 	%fd177, [%rd3+69088];
	ld.local.f64 	%fd178, [%rd3+69096];
	ld.local.f64 	%fd179, [%rd3+69104];
	ld.local.f64 	%fd180, [%rd3+69112];
	ld.local.f64 	%fd181, [%rd3+69120];
	ld.local.f64 	%fd182, [%rd3+69128];
	ld.local.f64 	%fd183, [%rd3+69136];
	ld.local.f64 	%fd184, [%rd3+69144];
	ld.local.f64 	%fd185, [%rd3+69152];
	ld.local.f64 	%fd186, [%rd3+69160];
	ld.local.f64 	%fd187, [%rd3+69168];
	ld.local.f64 	%fd188, [%rd3+69176];
	ld.local.f64 	%fd189, [%rd3+69184];
	ld.local.f64 	%fd190, [%rd3+69192];
	ld.local.f64 	%fd191, [%rd3+69200];
	ld.local.f64 	%fd192, [%rd3+69208];
	ld.local.f64 	%fd193, [%rd3+69216];
	ld.local.f64 	%fd194, [%rd3+69224];
	ld.local.f64 	%fd195, [%rd3+69232];
	ld.local.f64 	%fd196, [%rd3+69240];
	ld.local.f64 	%fd197, [%rd3+69248];
	ld.local.f64 	%fd198, [%rd3+69256];
	ld.local.f64 	%fd199, [%rd3+69264];
	ld.local.f64 	%fd200, [%rd3+69272];
	ld.local.f64 	%fd201, [%rd3+69280];
	ld.local.f64 	%fd202, [%rd3+69288];
	ld.local.f64 	%fd203, [%rd3+69296];
	ld.local.f64 	%fd204, [%rd3+69304];
	ld.local.f64 	%fd205, [%rd3+69312];
	ld.local.f64 	%fd206, [%rd3+69320];
	ld.local.f64 	%fd207, [%rd3+69328];
	ld.local.f64 	%fd208, [%rd3+69336];
	ld.local.f64 	%fd209, [%rd3+69344];
	ld.local.f64 	%fd210, [%rd3+69352];
	ld.local.f64 	%fd211, [%rd3+69360];
	ld.local.f64 	%fd212, [%rd3+69368];
	ld.local.f64 	%fd213, [%rd3+69376];
	ld.local.f64 	%fd214, [%rd3+69384];
	ld.local.f64 	%fd215, [%rd3+69392];
	ld.local.f64 	%fd216, [%rd3+69400];
	ld.local.f64 	%fd217, [%rd3+69408];
	ld.local.f64 	%fd218, [%rd3+69416];
	ld.local.f64 	%fd219, [%rd3+69424];
	ld.local.f64 	%fd220, [%rd3+69432];
	ld.local.f64 	%fd221, [%rd3+69440];
	ld.local.f64 	%fd222, [%rd3+69448];
	ld.local.f64 	%fd223, [%rd3+69456];
	ld.local.f64 	%fd224, [%rd3+69464];
	ld.local.f64 	%fd225, [%rd3+69472];
	ld.local.f64 	%fd226, [%rd3+69480];
	ld.local.f64 	%fd227, [%rd3+69488];
	ld.local.f64 	%fd228, [%rd3+69496];
	ld.local.f64 	%fd229, [%rd3+69504];
	ld.local.f64 	%fd230, [%rd3+69512];
	ld.local.f64 	%fd231, [%rd3+69520];
	ld.local.f64 	%fd232, [%rd3+69528];
	ld.local.f64 	%fd233, [%rd3+69536];
	ld.local.f64 	%fd234, [%rd3+69544];
	ld.local.f64 	%fd235, [%rd3+69552];
	ld.local.f64 	%fd236, [%rd3+69560];
	ld.local.f64 	%fd237, [%rd3+69568];
	ld.local.f64 	%fd238, [%rd3+69576];
	ld.local.f64 	%fd239, [%rd3+69584];
	ld.local.f64 	%fd240, [%rd3+69592];
	ld.local.f64 	%fd241, [%rd3+69600];
	ld.local.f64 	%fd242, [%rd3+69608];
	ld.local.f64 	%fd243, [%rd3+69616];
	ld.local.f64 	%fd244, [%rd3+69624];
	ld.local.f64 	%fd245, [%rd3+69632];
	ld.local.f64 	%fd246, [%rd3+69640];
	ld.local.f64 	%fd247, [%rd3+69648];
	ld.local.f64 	%fd248, [%rd3+69656];
	ld.local.f64 	%fd249, [%rd3+69664];
	ld.local.f64 	%fd250, [%rd3+69672];
	ld.local.f64 	%fd251, [%rd3+69680];
	ld.local.f64 	%fd252, [%rd3+69688];
	ld.local.f64 	%fd253, [%rd3+69696];
	ld.local.f64 	%fd254, [%rd3+69704];
	ld.local.f64 	%fd255, [%rd3+69712];
	ld.local.f64 	%fd256, [%rd3+69720];
	ld.local.f64 	%fd257, [%rd3+69728];
	ld.local.f64 	%fd258, [%rd3+69736];
	ld.local.f64 	%fd259, [%rd3+69744];
	ld.local.f64 	%fd260, [%rd3+69752];
	ld.local.f64 	%fd261, [%rd3+69760];
	ld.local.f64 	%fd262, [%rd3+69768];
	ld.local.f64 	%fd263, [%rd3+69776];
	ld.local.f64 	%fd264, [%rd3+69784];
	ld.local.f64 	%fd265, [%rd3+69792];
	ld.local.f64 	%fd266, [%rd3+69800];
	ld.local.f64 	%fd267, [%rd3+69808];
	ld.local.f64 	%fd268, [%rd3+69816];
	ld.local.f64 	%fd269, [%rd3+69824];
	ld.local.f64 	%fd270, [%rd3+69832];
	ld.local.f64 	%fd271, [%rd3+69840];
	ld.local.f64 	%fd272, [%rd3+69848];
	ld.local.f64 	%fd273, [%rd3+69856];
	ld.local.f64 	%fd274, [%rd3+69864];
	ld.local.f64 	%fd275, [%rd3+69872];
	ld.local.f64 	%fd276, [%rd3+69880];
	ld.local.f64 	%fd277, [%rd3+69888];
	ld.local.f64 	%fd278, [%rd3+69896];
	ld.local.f64 	%fd279, [%rd3+69904];
	ld.local.f64 	%fd280, [%rd3+69912];
	ld.local.f64 	%fd281, [%rd3+69920];
	ld.local.f64 	%fd282, [%rd3+69928];
	ld.local.f64 	%fd283, [%rd3+69936];
	ld.local.f64 	%fd284, [%rd3+69944];
	ld.local.f64 	%fd285, [%rd3+69952];
	ld.local.f64 	%fd286, [%rd3+69960];
	ld.local.f64 	%fd287, [%rd3+69968];
	ld.local.f64 	%fd288, [%rd3+69976];
	ld.local.f64 	%fd289, [%rd3+69984];
	ld.local.f64 	%fd290, [%rd3+69992];
	ld.local.f64 	%fd291, [%rd3+70000];
	ld.local.f64 	%fd292, [%rd3+70008];
	ld.local.f64 	%fd293, [%rd3+70016];
	ld.local.f64 	%fd294, [%rd3+70024];
	ld.local.f64 	%fd295, [%rd3+70032];
	ld.local.f64 	%fd296, [%rd3+70040];
	ld.local.f64 	%fd297, [%rd3+70048];
	ld.local.f64 	%fd298, [%rd3+70056];
	ld.local.f64 	%fd299, [%rd3+70064];
	ld.local.f64 	%fd300, [%rd3+70072];
	ld.local.f64 	%fd301, [%rd3+70080];
	ld.local.f64 	%fd302, [%rd3+70088];
	ld.local.f64 	%fd303, [%rd3+70096];
	ld.local.f64 	%fd304, [%rd3+70104];
	ld.local.f64 	%fd305, [%rd3+70112];
	ld.local.f64 	%fd306, [%rd3+70120];
	ld.local.f64 	%fd307, [%rd3+70128];
	ld.local.f64 	%fd308, [%rd3+70136];
	ld.local.f64 	%fd309, [%rd3+70144];
	ld.local.f64 	%fd310, [%rd3+70152];
	ld.local.f64 	%fd311, [%rd3+70160];
	ld.local.f64 	%fd312, [%rd3+70168];
	ld.local.f64 	%fd313, [%rd3+70176];
	ld.local.f64 	%fd314, [%rd3+70184];
	ld.local.f64 	%fd315, [%rd3+70192];
	ld.local.f64 	%fd316, [%rd3+70200];
	ld.local.f64 	%fd317, [%rd3+70208];
	ld.local.f64 	%fd318, [%rd3+70216];
	ld.local.f64 	%fd319, [%rd3+70224];
	ld.local.f64 	%fd320, [%rd3+70232];
	ld.local.f64 	%fd321, [%rd3+70240];
	ld.local.f64 	%fd322, [%rd3+70248];
	ld.local.f64 	%fd323, [%rd3+70256];
	ld.local.f64 	%fd324, [%rd3+70264];
	ld.local.f64 	%fd325, [%rd3+70272];
	ld.local.f64 	%fd326, [%rd3+70280];
	ld.local.f64 	%fd327, [%rd3+70288];
	ld.local.f64 	%fd328, [%rd3+70296];
	ld.local.f64 	%fd329, [%rd3+70304];
	ld.local.f64 	%fd330, [%rd3+70312];
	ld.local.f64 	%fd331, [%rd3+70320];
	ld.local.f64 	%fd332, [%rd3+70328];
	ld.local.f64 	%fd333, [%rd3+70336];
	ld.local.f64 	%fd334, [%rd3+70344];
	ld.local.f64 	%fd335, [%rd3+70352];
	ld.local.f64 	%fd336, [%rd3+70360];
	ld.local.f64 	%fd337, [%rd3+70368];
	ld.local.f64 	%fd338, [%rd3+70376];
	ld.local.f64 	%fd339, [%rd3+70384];
	ld.local.f64 	%fd340, [%rd3+70392];
	ld.local.f64 	%fd341, [%rd3+70400];
	ld.local.f64 	%fd342, [%rd3+70408];
	ld.local.f64 	%fd343, [%rd3+70416];
	ld.local.f64 	%fd344, [%rd3+70424];
	ld.local.f64 	%fd345, [%rd3+70432];
	ld.local.f64 	%fd346, [%rd3+70440];
	ld.local.f64 	%fd347, [%rd3+70448];
	ld.local.f64 	%fd348, [%rd3+70456];
	ld.local.f64 	%fd349, [%rd3+70464];
	ld.local.f64 	%fd350, [%rd3+70472];
	ld.local.f64 	%fd351, [%rd3+70480];
	ld.local.f64 	%fd352, [%rd3+70488];
	ld.local.f64 	%fd353, [%rd3+70496];
	ld.local.f64 	%fd354, [%rd3+70504];
	ld.local.f64 	%fd355, [%rd3+70512];
	ld.local.f64 	%fd356, [%rd3+70520];
	ld.local.f64 	%fd357, [%rd3+70528];
	ld.local.f64 	%fd358, [%rd3+70536];
	ld.local.f64 	%fd359, [%rd3+70544];
	ld.local.f64 	%fd360, [%rd3+70552];
	ld.local.f64 	%fd361, [%rd3+70560];
	ld.local.f64 	%fd362, [%rd3+70568];
	ld.local.f64 	%fd363, [%rd3+70576];
	ld.local.f64 	%fd364, [%rd3+70584];
	ld.local.f64 	%fd365, [%rd3+70592];
	ld.local.f64 	%fd366, [%rd3+70600];
	ld.local.f64 	%fd367, [%rd3+70608];
	ld.local.f64 	%fd368, [%rd3+70616];
	ld.local.f64 	%fd369, [%rd3+70624];
	ld.local.f64 	%fd370, [%rd3+70632];
	ld.local.f64 	%fd371, [%rd3+70640];
	ld.local.f64 	%fd372, [%rd3+70648];
	ld.local.f64 	%fd373, [%rd3+70656];
	ld.local.f64 	%fd374, [%rd3+70664];
	ld.local.f64 	%fd375, [%rd3+70672];
	ld.local.f64 	%fd376, [%rd3+70680];
	ld.local.f64 	%fd377, [%rd3+70688];
	ld.local.f64 	%fd378, [%rd3+70696];
	ld.local.f64 	%fd379, [%rd3+70704];
	ld.local.f64 	%fd380, [%rd3+70712];
	ld.local.f64 	%fd381, [%rd3+70720];
	ld.local.f64 	%fd382, [%rd3+70728];
	ld.local.f64 	%fd383, [%rd3+70736];
	ld.local.f64 	%fd384, [%rd3+70744];
	ld.local.f64 	%fd385, [%rd3+70752];
	ld.local.f64 	%fd386, [%rd3+70760];
	ld.local.f64 	%fd387, [%rd3+70768];
	ld.local.f64 	%fd388, [%rd3+70776];
	ld.local.f64 	%fd389, [%rd3+70784];
	ld.local.f64 	%fd390, [%rd3+70792];
	ld.local.f64 	%fd391, [%rd3+70800];
	ld.local.f64 	%fd392, [%rd3+70808];
	ld.local.f64 	%fd393, [%rd3+70816];
	ld.local.f64 	%fd394, [%rd3+70824];
	ld.local.f64 	%fd395, [%rd3+70832];
	ld.local.f64 	%fd396, [%rd3+70840];
	ld.local.f64 	%fd397, [%rd3+70848];
	ld.local.f64 	%fd398, [%rd3+70856];
	ld.local.f64 	%fd399, [%rd3+70864];
	ld.local.f64 	%fd400, [%rd3+70872];
	ld.local.f64 	%fd401, [%rd3+70880];
	ld.local.f64 	%fd402, [%rd3+70888];
	ld.local.f64 	%fd403, [%rd3+70896];
	ld.local.f64 	%fd404, [%rd3+70904];
	ld.local.f64 	%fd405, [%rd3+70912];
	ld.local.f64 	%fd406, [%rd3+70920];
	ld.local.f64 	%fd407, [%rd3+70928];
	ld.local.f64 	%fd408, [%rd3+70936];
	ld.local.f64 	%fd409, [%rd3+70944];
	ld.local.f64 	%fd410, [%rd3+70952];
	ld.local.f64 	%fd411, [%rd3+70960];
	ld.local.f64 	%fd412, [%rd3+70968];
	ld.local.f64 	%fd413, [%rd3+70976];
	ld.local.f64 	%fd414, [%rd3+70984];
	ld.local.f64 	%fd415, [%rd3+70992];
	ld.local.f64 	%fd416, [%rd3+71000];
	ld.local.f64 	%fd417, [%rd3+71008];
	ld.local.f64 	%fd418, [%rd3+71016];
	ld.local.f64 	%fd419, [%rd3+71024];
	ld.local.f64 	%fd420, [%rd3+71032];
	ld.local.f64 	%fd421, [%rd3+71040];
	ld.local.f64 	%fd422, [%rd3+71048];
	ld.local.f64 	%fd423, [%rd3+71056];
	ld.local.f64 	%fd424, [%rd3+71064];
	ld.local.f64 	%fd425, [%rd3+71072];
	ld.local.f64 	%fd426, [%rd3+71080];
	ld.local.f64 	%fd427, [%rd3+71088];
	ld.local.f64 	%fd428, [%rd3+71096];
	ld.local.f64 	%fd429, [%rd3+71104];
	ld.local.f64 	%fd430, [%rd3+71112];
	ld.local.f64 	%fd431, [%rd3+71120];
	ld.local.f64 	%fd432, [%rd3+71128];
	ld.local.f64 	%fd433, [%rd3+71136];
	ld.local.f64 	%fd434, [%rd3+71144];
	ld.local.f64 	%fd435, [%rd3+71152];
	ld.local.f64 	%fd436, [%rd3+71160];
	ld.local.f64 	%fd437, [%rd3+71168];
	ld.local.f64 	%fd438, [%rd3+71176];
	ld.local.f64 	%fd439, [%rd3+71184];
	ld.local.f64 	%fd440, [%rd3+71192];
	ld.local.f64 	%fd441, [%rd3+71200];
	ld.local.f64 	%fd442, [%rd3+71208];
	ld.local.f64 	%fd443, [%rd3+71216];
	ld.local.f64 	%fd444, [%rd3+71224];
	mov.b32 	%r82, 0;
$L__BB0_22:
	ld.param.u64 	%rd74, [_Z14predict_kernelPA28_A28_KhP6LeNet5Ph_param_1];
	cvt.u64.u32 	%rd63, %r82;
	mul.wide.u32 	%rd64, %r82, 8;
	add.s64 	%rd65, %rd3, %rd64;
	cvta.to.global.u64 	%rd66, %rd74;
	mul.wide.u32 	%rd67, %r82, 200;
	add.s64 	%rd68, %rd66, %rd67;
	ld.local.f64 	%fd4095, [%rd65+71232];
	ld.global.f64 	%fd4096, [%rd68+20400];
	fma.rn.f64 	%fd4097, %fd45, %fd4096, %fd4095;
	ld.global.f64 	%fd4098, [%rd68+20408];
	fma.rn.f64 	%fd4099, %fd46, %fd4098, %fd4097;
	ld.global.f64 	%fd4100, [%rd68+20416];
	fma.rn.f64 	%fd4101, %fd47, %fd4100, %fd4099;
	ld.global.f64 	%fd4102, [%rd68+20424];
	fma.rn.f64 	%fd4103, %fd48, %fd4102, %fd4101;
	ld.global.f64 	%fd4104, [%rd68+20432];
	fma.rn.f64 	%fd4105, %fd49, %fd4104, %fd4103;
	ld.global.f64 	%fd4106, [%rd68+20440];
	fma.rn.f64 	%fd4107, %fd50, %fd4106, %fd4105;
	ld.global.f64 	%fd4108, [%rd68+20448];
	fma.rn.f64 	%fd4109, %fd51, %fd4108, %fd4107;
	ld.global.f64 	%fd4110, [%rd68+20456];
	fma.rn.f64 	%fd4111, %fd52, %fd4110, %fd4109;
	ld.global.f64 	%fd4112, [%rd68+20464];
	fma.rn.f64 	%fd4113, %fd53, %fd4112, %fd4111;
	ld.global.f64 	%fd4114, [%rd68+20472];
	fma.rn.f64 	%fd4115, %fd54, %fd4114, %fd4113;
	ld.global.f64 	%fd4116, [%rd68+20480];
	fma.rn.f64 	%fd4117, %fd55, %fd4116, %fd4115;
	ld.global.f64 	%fd4118, [%rd68+20488];
	fma.rn.f64 	%fd4119, %fd56, %fd4118, %fd4117;
	ld.global.f64 	%fd4120, [%rd68+20496];
	fma.rn.f64 	%fd4121, %fd57, %fd4120, %fd4119;
	ld.global.f64 	%fd4122, [%rd68+20504];
	fma.rn.f64 	%fd4123, %fd58, %fd4122, %fd4121;
	ld.global.f64 	%fd4124, [%rd68+20512];
	fma.rn.f64 	%fd4125, %fd59, %fd4124, %fd4123;
	ld.global.f64 	%fd4126, [%rd68+20520];
	fma.rn.f64 	%fd4127, %fd60, %fd4126, %fd4125;
	ld.global.f64 	%fd4128, [%rd68+20528];
	fma.rn.f64 	%fd4129, %fd61, %fd4128, %fd4127;
	ld.global.f64 	%fd4130, [%rd68+20536];
	fma.rn.f64 	%fd4131, %fd62, %fd4130, %fd4129;
	ld.global.f64 	%fd4132, [%rd68+20544];
	fma.rn.f64 	%fd4133, %fd63, %fd4132, %fd4131;
	ld.global.f64 	%fd4134, [%rd68+20552];
	fma.rn.f64 	%fd4135, %fd64, %fd4134, %fd4133;
	ld.global.f64 	%fd4136, [%rd68+20560];
	fma.rn.f64 	%fd4137, %fd65, %fd4136, %fd4135;
	ld.global.f64 	%fd4138, [%rd68+20568];
	fma.rn.f64 	%fd4139, %fd66, %fd4138, %fd4137;
	ld.global.f64 	%fd4140, [%rd68+20576];
	fma.rn.f64 	%fd4141, %fd67, %fd4140, %fd4139;
	ld.global.f64 	%fd4142, [%rd68+20584];
	fma.rn.f64 	%fd4143, %fd68, %fd4142, %fd4141;
	ld.global.f64 	%fd4144, [%rd68+20592];
	fma.rn.f64 	%fd4145, %fd69, %fd4144, %fd4143;
	ld.global.f64 	%fd4146, [%rd68+44400];
	fma.rn.f64 	%fd4147, %fd70, %fd4146, %fd4145;
	ld.global.f64 	%fd4148, [%rd68+44408];
	fma.rn.f64 	%fd4149, %fd71, %fd4148, %fd4147;
	ld.global.f64 	%fd4150, [%rd68+44416];
	fma.rn.f64 	%fd4151, %fd72, %fd4150, %fd4149;
	ld.global.f64 	%fd4152, [%rd68+44424];
	fma.rn.f64 	%fd4153, %fd73, %fd4152, %fd4151;
	ld.global.f64 	%fd4154, [%rd68+44432];
	fma.rn.f64 	%fd4155, %fd74, %fd4154, %fd4153;
	ld.global.f64 	%fd4156, [%rd68+44440];
	fma.rn.f64 	%fd4157, %fd75, %fd4156, %fd4155;
	ld.global.f64 	%fd4158, [%rd68+44448];
	fma.rn.f64 	%fd4159, %fd76, %fd4158, %fd4157;
	ld.global.f64 	%fd4160, [%rd68+44456];
	fma.rn.f64 	%fd4161, %fd77, %fd4160, %fd4159;
	ld.global.f64 	%fd4162, [%rd68+44464];
	fma.rn.f64 	%fd4163, %fd78, %fd4162, %fd4161;
	ld.global.f64 	%fd4164, [%rd68+44472];
	fma.rn.f64 	%fd4165, %fd79, %fd4164, %fd4163;
	ld.global.f64 	%fd4166, [%rd68+44480];
	fma.rn.f64 	%fd4167, %fd80, %fd4166, %fd4165;
	ld.global.f64 	%fd4168, [%rd68+44488];
	fma.rn.f64 	%fd4169, %fd81, %fd4168, %fd4167;
	ld.global.f64 	%fd4170, [%rd68+44496];
	fma.rn.f64 	%fd4171, %fd82, %fd4170, %fd4169;
	ld.global.f64 	%fd4172, [%rd68+44504];
	fma.rn.f64 	%fd4173, %fd83, %fd4172, %fd4171;
	ld.global.f64 	%fd4174, [%rd68+44512];
	fma.rn.f64 	%fd4175, %fd84, %fd4174, %fd4173;
	ld.global.f64 	%fd4176, [%rd68+44520];
	fma.rn.f64 	%fd4177, %fd85, %fd4176, %fd4175;
	ld.global.f64 	%fd4178, [%rd68+44528];
	fma.rn.f64 	%fd4179, %fd86, %fd4178, %fd4177;
	ld.global.f64 	%fd4180, [%rd68+44536];
	fma.rn.f64 	%fd4181, %fd87, %fd4180, %fd4179;
	ld.global.f64 	%fd4182, [%rd68+44544];
	fma.rn.f64 	%fd4183, %fd88, %fd4182, %fd4181;
	ld.global.f64 	%fd4184, [%rd68+44552];
	fma.rn.f64 	%fd4185, %fd89, %fd4184, %fd4183;
	ld.global.f64 	%fd4186, [%rd68+44560];
	fma.rn.f64 	%fd4187, %fd90, %fd4186, %fd4185;
	ld.global.f64 	%fd4188, [%rd68+44568];
	fma.rn.f64 	%fd4189, %fd91, %fd4188, %fd4187;
	ld.global.f64 	%fd4190, [%rd68+44576];
	fma.rn.f64 	%fd4191, %fd92, %fd4190, %fd4189;
	ld.global.f64 	%fd4192, [%rd68+44584];
	fma.rn.f64 	%fd4193, %fd93, %fd4192, %fd4191;
	ld.global.f64 	%fd4194, [%rd68+44592];
	fma.rn.f64 	%fd4195, %fd94, %fd4194, %fd4193;
	ld.global.f64 	%fd4196, [%rd68+68400];
	fma.rn.f64 	%fd4197, %fd95, %fd4196, %fd4195;
	ld.global.f64 	%fd4198, [%rd68+68408];
	fma.rn.f64 	%fd4199, %fd96, %fd4198, %fd4197;
	ld.global.f64 	%fd4200, [%rd68+68416];
	fma.rn.f64 	%fd4201, %fd97, %fd4200, %fd4199;
	ld.global.f64 	%fd4202, [%rd68+68424];
	fma.rn.f64 	%fd4203, %fd98, %fd4202, %fd4201;
	ld.global.f64 	%fd4204, [%rd68+68432];
	fma.rn.f64 	%fd4205, %fd99, %fd4204, %fd4203;
	ld.global.f64 	%fd4206, [%rd68+68440];
	fma.rn.f64 	%fd4207, %fd100, %fd4206, %fd4205;
	ld.global.f64 	%fd4208, [%rd68+68448];
	fma.rn.f64 	%fd4209, %fd101, %fd4208, %fd4207;
	ld.global.f64 	%fd4210, [%rd68+68456];
	fma.rn.f64 	%fd4211, %fd102, %fd4210, %fd4209;
	ld.global.f64 	%fd4212, [%rd68+68464];
	fma.rn.f64 	%fd4213, %fd103, %fd4212, %fd4211;
	ld.global.f64 	%fd4214, [%rd68+68472];
	fma.rn.f64 	%fd4215, %fd104, %fd4214, %fd4213;
	ld.global.f64 	%fd4216, [%rd68+68480];
	fma.rn.f64 	%fd4217, %fd105, %fd4216, %fd4215;
	ld.global.f64 	%fd4218, [%rd68+68488];
	fma.rn.f64 	%fd4219, %fd106, %fd4218, %fd4217;
	ld.global.f64 	%fd4220, [%rd68+68496];
	fma.rn.f64 	%fd4221, %fd107, %fd4220, %fd4219;
	ld.global.f64 	%fd4222, [%rd68+68504];
	fma.rn.f64 	%fd4223, %fd108, %fd4222, %fd4221;
	ld.global.f64 	%fd4224, [%rd68+68512];
	fma.rn.f64 	%fd4225, %fd109, %fd4224, %fd4223;
	ld.global.f64 	%fd4226, [%rd68+68520];
	fma.rn.f64 	%fd4227, %fd110, %fd4226, %fd4225;
	ld.global.f64 	%fd4228, [%rd68+68528];
	fma.rn.f64 	%fd4229, %fd111, %fd4228, %fd4227;
	ld.global.f64 	%fd4230, [%rd68+68536];
	fma.rn.f64 	%fd4231, %fd112, %fd4230, %fd4229;
	ld.global.f64 	%fd4232, [%rd68+68544];
	fma.rn.f64 	%fd4233, %fd113, %fd4232, %fd4231;
	ld.global.f64 	%fd4234, [%rd68+68552];
	fma.rn.f64 	%fd4235, %fd114, %fd4234, %fd4233;
	ld.global.f64 	%fd4236, [%rd68+68560];
	fma.rn.f64 	%fd4237, %fd115, %fd4236, %fd4235;
	ld.global.f64 	%fd4238, [%rd68+68568];
	fma.rn.f64 	%fd4239, %fd116, %fd4238, %fd4237;
	ld.global.f64 	%fd4240, [%rd68+68576];
	fma.rn.f64 	%fd4241, %fd117, %fd4240, %fd4239;
	ld.global.f64 	%fd4242, [%rd68+68584];
	fma.rn.f64 	%fd4243, %fd118, %fd4242, %fd4241;
	ld.global.f64 	%fd4244, [%rd68+68592];
	fma.rn.f64 	%fd4245, %fd119, %fd4244, %fd4243;
	ld.global.f64 	%fd4246, [%rd68+92400];
	fma.rn.f64 	%fd4247, %fd120, %fd4246, %fd4245;
	ld.global.f64 	%fd4248, [%rd68+92408];
	fma.rn.f64 	%fd4249, %fd121, %fd4248, %fd4247;
	ld.global.f64 	%fd4250, [%rd68+92416];
	fma.rn.f64 	%fd4251, %fd122, %fd4250, %fd4249;
	ld.global.f64 	%fd4252, [%rd68+92424];
	fma.rn.f64 	%fd4253, %fd123, %fd4252, %fd4251;
	ld.global.f64 	%fd4254, [%rd68+92432];
	fma.rn.f64 	%fd4255, %fd124, %fd4254, %fd4253;
	ld.global.f64 	%fd4256, [%rd68+92440];
	fma.rn.f64 	%fd4257, %fd125, %fd4256, %fd4255;
	ld.global.f64 	%fd4258, [%rd68+92448];
	fma.rn.f64 	%fd4259, %fd126, %fd4258, %fd4257;
	ld.global.f64 	%fd4260, [%rd68+92456];
	fma.rn.f64 	%fd4261, %fd127, %fd4260, %fd4259;
	ld.global.f64 	%fd4262, [%rd68+92464];
	fma.rn.f64 	%fd4263, %fd128, %fd4262, %fd4261;
	ld.global.f64 	%fd4264, [%rd68+92472];
	fma.rn.f64 	%fd4265, %fd129, %fd4264, %fd4263;
	ld.global.f64 	%fd4266, [%rd68+92480];
	fma.rn.f64 	%fd4267, %fd130, %fd4266, %fd4265;
	ld.global.f64 	%fd4268, [%rd68+92488];
	fma.rn.f64 	%fd4269, %fd131, %fd4268, %fd4267;
	ld.global.f64 	%fd4270, [%rd68+92496];
	fma.rn.f64 	%fd4271, %fd132, %fd4270, %fd4269;
	ld.global.f64 	%fd4272, [%rd68+92504];
	fma.rn.f64 	%fd4273, %fd133, %fd4272, %fd4271;
	ld.global.f64 	%fd4274, [%rd68+92512];
	fma.rn.f64 	%fd4275, %fd134, %fd4274, %fd4273;
	ld.global.f64 	%fd4276, [%rd68+92520];
	fma.rn.f64 	%fd4277, %fd135, %fd4276, %fd4275;
	ld.global.f64 	%fd4278, [%rd68+92528];
	fma.rn.f64 	%fd4279, %fd136, %fd4278, %fd4277;
	ld.global.f64 	%fd4280, [%rd68+92536];
	fma.rn.f64 	%fd4281, %fd137, %fd4280, %fd4279;
	ld.global.f64 	%fd4282, [%rd68+92544];
	fma.rn.f64 	%fd4283, %fd138, %fd4282, %fd4281;
	ld.global.f64 	%fd4284, [%rd68+92552];
	fma.rn.f64 	%fd4285, %fd139, %fd4284, %fd4283;
	ld.global.f64 	%fd4286, [%rd68+92560];
	fma.rn.f64 	%fd4287, %fd140, %fd4286, %fd4285;
	ld.global.f64 	%fd4288, [%rd68+92568];
	fma.rn.f64 	%fd4289, %fd141, %fd4288, %fd4287;
	ld.global.f64 	%fd4290, [%rd68+92576];
	fma.rn.f64 	%fd4291, %fd142, %fd4290, %fd4289;
	ld.global.f64 	%fd4292, [%rd68+92584];
	fma.rn.f64 	%fd4293, %fd143, %fd4292, %fd4291;
	ld.global.f64 	%fd4294, [%rd68+92592];
	fma.rn.f64 	%fd4295, %fd144, %fd4294, %fd4293;
	ld.global.f64 	%fd4296, [%rd68+116400];
	fma.rn.f64 	%fd4297, %fd145, %fd4296, %fd4295;
	ld.global.f64 	%fd4298, [%rd68+116408];
	fma.rn.f64 	%fd4299, %fd146, %fd4298, %fd4297;
	ld.global.f64 	%fd4300, [%rd68+116416];
	fma.rn.f64 	%fd4301, %fd147, %fd4300, %fd4299;
	ld.global.f64 	%fd4302, [%rd68+116424];
	fma.rn.f64 	%fd4303, %fd148, %fd4302, %fd4301;
	ld.global.f64 	%fd4304, [%rd68+116432];
	fma.rn.f64 	%fd4305, %fd149, %fd4304, %fd4303;
	ld.global.f64 	%fd4306, [%rd68+116440];
	fma.rn.f64 	%fd4307, %fd150, %fd4306, %fd4305;
	ld.global.f64 	%fd4308, [%rd68+116448];
	fma.rn.f64 	%fd4309, %fd151, %fd4308, %fd4307;
	ld.global.f64 	%fd4310, [%rd68+116456];
	fma.rn.f64 	%fd4311, %fd152, %fd4310, %fd4309;
	ld.global.f64 	%fd4312, [%rd68+116464];
	fma.rn.f64 	%fd4313, %fd153, %fd4312, %fd4311;
	ld.global.f64 	%fd4314, [%rd68+116472];
	fma.rn.f64 	%fd4315, %fd154, %fd4314, %fd4313;
	ld.global.f64 	%fd4316, [%rd68+116480];
	fma.rn.f64 	%fd4317, %fd155, %fd4316, %fd4315;
	ld.global.f64 	%fd4318, [%rd68+116488];
	fma.rn.f64 	%fd4319, %fd156, %fd4318, %fd4317;
	ld.global.f64 	%fd4320, [%rd68+116496];
	fma.rn.f64 	%fd4321, %fd157, %fd4320, %fd4319;
	ld.global.f64 	%fd4322, [%rd68+116504];
	fma.rn.f64 	%fd4323, %fd158, %fd4322, %fd4321;
	ld.global.f64 	%fd4324, [%rd68+116512];
	fma.rn.f64 	%fd4325, %fd159, %fd4324, %fd4323;
	ld.global.f64 	%fd4326, [%rd68+116520];
	fma.rn.f64 	%fd4327, %fd160, %fd4326, %fd4325;
	ld.global.f64 	%fd4328, [%rd68+116528];
	fma.rn.f64 	%fd4329, %fd161, %fd4328, %fd4327;
	ld.global.f64 	%fd4330, [%rd68+116536];
	fma.rn.f64 	%fd4331, %fd162, %fd4330, %fd4329;
	ld.global.f64 	%fd4332, [%rd68+116544];
	fma.rn.f64 	%fd4333, %fd163, %fd4332, %fd4331;
	ld.global.f64 	%fd4334, [%rd68+116552];
	fma.rn.f64 	%fd4335, %fd164, %fd4334, %fd4333;
	ld.global.f64 	%fd4336, [%rd68+116560];
	fma.rn.f64 	%fd4337, %fd165, %fd4336, %fd4335;
	ld.global.f64 	%fd4338, [%rd68+116568];
	fma.rn.f64 	%fd4339, %fd166, %fd4338, %fd4337;
	ld.global.f64 	%fd4340, [%rd68+116576];
	fma.rn.f64 	%fd4341, %fd167, %fd4340, %fd4339;
	ld.global.f64 	%fd4342, [%rd68+116584];
	fma.rn.f64 	%fd4343, %fd168, %fd4342, %fd4341;
	ld.global.f64 	%fd4344, [%rd68+116592];
	fma.rn.f64 	%fd4345, %fd169, %fd4344, %fd4343;
	ld.global.f64 	%fd4346, [%rd68+140400];
	fma.rn.f64 	%fd4347, %fd170, %fd4346, %fd4345;
	ld.global.f64 	%fd4348, [%rd68+140408];
	fma.rn.f64 	%fd4349, %fd171, %fd4348, %fd4347;
	ld.global.f64 	%fd4350, [%rd68+140416];
	fma.rn.f64 	%fd4351, %fd172, %fd4350, %fd4349;
	ld.global.f64 	%fd4352, [%rd68+140424];
	fma.rn.f64 	%fd4353, %fd173, %fd4352, %fd4351;
	ld.global.f64 	%fd4354, [%rd68+140432];
	fma.rn.f64 	%fd4355, %fd174, %fd4354, %fd4353;
	ld.global.f64 	%fd4356, [%rd68+140440];
	fma.rn.f64 	%fd4357, %fd175, %fd4356, %fd4355;
	ld.global.f64 	%fd4358, [%rd68+140448];
	fma.rn.f64 	%fd4359, %fd176, %fd4358, %fd4357;
	ld.global.f64 	%fd4360, [%rd68+140456];
	fma.rn.f64 	%fd4361, %fd177, %fd4360, %fd4359;
	ld.global.f64 	%fd4362, [%rd68+140464];
	fma.rn.f64 	%fd4363, %fd178, %fd4362, %fd4361;
	ld.global.f64 	%fd4364, [%rd68+140472];
	fma.rn.f64 	%fd4365, %fd179, %fd4364, %fd4363;
	ld.global.f64 	%fd4366, [%rd68+140480];
	fma.rn.f64 	%fd4367, %fd180, %fd4366, %fd4365;
	ld.global.f64 	%fd4368, [%rd68+140488];
	fma.rn.f64 	%fd4369, %fd181, %fd4368, %fd4367;
	ld.global.f64 	%fd4370, [%rd68+140496];
	fma.rn.f64 	%fd4371, %fd182, %fd4370, %fd4369;
	ld.global.f64 	%fd4372, [%rd68+140504];
	fma.rn.f64 	%fd4373, %fd183, %fd4372, %fd4371;
	ld.global.f64 	%fd4374, [%rd68+140512];
	fma.rn.f64 	%fd4375, %fd184, %fd4374, %fd4373;
	ld.global.f64 	%fd4376, [%rd68+140520];
	fma.rn.f64 	%fd4377, %fd185, %fd4376, %fd4375;
	ld.global.f64 	%fd4378, [%rd68+140528];
	fma.rn.f64 	%fd4379, %fd186, %fd4378, %fd4377;
	ld.global.f64 	%fd4380, [%rd68+140536];
	fma.rn.f64 	%fd4381, %fd187, %fd4380, %fd4379;
	ld.global.f64 	%fd4382, [%rd68+140544];
	fma.rn.f64 	%fd4383, %fd188, %fd4382, %fd4381;
	ld.global.f64 	%fd4384, [%rd68+140552];
	fma.rn.f64 	%fd4385, %fd189, %fd4384, %fd4383;
	ld.global.f64 	%fd4386, [%rd68+140560];
	fma.rn.f64 	%fd4387, %fd190, %fd4386, %fd4385;
	ld.global.f64 	%fd4388, [%rd68+140568];
	fma.rn.f64 	%fd4389, %fd191, %fd4388, %fd4387;
	ld.global.f64 	%fd4390, [%rd68+140576];
	fma.rn.f64 	%fd4391, %fd192, %fd4390, %fd4389;
	ld.global.f64 	%fd4392, [%rd68+140584];
	fma.rn.f64 	%fd4393, %fd193, %fd4392, %fd4391;
	ld.global.f64 	%fd4394, [%rd68+140592];
	fma.rn.f64 	%fd4395, %fd194, %fd4394, %fd4393;
	ld.global.f64 	%fd4396, [%rd68+164400];
	fma.rn.f64 	%fd4397, %fd195, %fd4396, %fd4395;
	ld.global.f64 	%fd4398, [%rd68+164408];
	fma.rn.f64 	%fd4399, %fd196, %fd4398, %fd4397;
	ld.global.f64 	%fd4400, [%rd68+164416];
	fma.rn.f64 	%fd4401, %fd197, %fd4400, %fd4399;
	ld.global.f64 	%fd4402, [%rd68+164424];
	fma.rn.f64 	%fd4403, %fd198, %fd4402, %fd4401;
	ld.global.f64 	%fd4404, [%rd68+164432];
	fma.rn.f64 	%fd4405, %fd199, %fd4404, %fd4403;
	ld.global.f64 	%fd4406, [%rd68+164440];
	fma.rn.f64 	%fd4407, %fd200, %fd4406, %fd4405;
	ld.global.f64 	%fd4408, [%rd68+164448];
	fma.rn.f64 	%fd4409, %fd201, %fd4408, %fd4407;
	ld.global.f64 	%fd4410, [%rd68+164456];
	fma.rn.f64 	%fd4411, %fd202, %fd4410, %fd4409;
	ld.global.f64 	%fd4412, [%rd68+164464];
	fma.rn.f64 	%fd4413, %fd203, %fd4412, %fd4411;
	ld.global.f64 	%fd4414, [%rd68+164472];
	fma.rn.f64 	%fd4415, %fd204, %fd4414, %fd4413;
	ld.global.f64 	%fd4416, [%rd68+164480];
	fma.rn.f64 	%fd4417, %fd205, %fd4416, %fd4415;
	ld.global.f64 	%fd4418, [%rd68+164488];
	fma.rn.f64 	%fd4419, %fd206, %fd4418, %fd4417;
	ld.global.f64 	%fd4420, [%rd68+164496];
	fma.rn.f64 	%fd4421, %fd207, %fd4420, %fd4419;
	ld.global.f64 	%fd4422, [%rd68+164504];
	fma.rn.f64 	%fd4423, %fd208, %fd4422, %fd4421;
	ld.global.f64 	%fd4424, [%rd68+164512];
	fma.rn.f64 	%fd4425, %fd209, %fd4424, %fd4423;
	ld.global.f64 	%fd4426, [%rd68+164520];
	fma.rn.f64 	%fd4427, %fd210, %fd4426, %fd4425;
	ld.global.f64 	%fd4428, [%rd68+164528];
	fma.rn.f64 	%fd4429, %fd211, %fd4428, %fd4427;
	ld.global.f64 	%fd4430, [%rd68+164536];
	fma.rn.f64 	%fd4431, %fd212, %fd4430, %fd4429;
	ld.global.f64 	%fd4432, [%rd68+164544];
	fma.rn.f64 	%fd4433, %fd213, %fd4432, %fd4431;
	ld.global.f64 	%fd4434, [%rd68+164552];
	fma.rn.f64 	%fd4435, %fd214, %fd4434, %fd4433;
	ld.global.f64 	%fd4436, [%rd68+164560];
	fma.rn.f64 	%fd4437, %fd215, %fd4436, %fd4435;
	ld.global.f64 	%fd4438, [%rd68+164568];
	fma.rn.f64 	%fd4439, %fd216, %fd4438, %fd4437;
	ld.global.f64 	%fd4440, [%rd68+164576];
	fma.rn.f64 	%fd4441, %fd217, %fd4440, %fd4439;
	ld.global.f64 	%fd4442, [%rd68+164584];
	fma.rn.f64 	%fd4443, %fd218, %fd4442, %fd4441;
	ld.global.f64 	%fd4444, [%rd68+164592];
	fma.rn.f64 	%fd4445, %fd219, %fd4444, %fd4443;
	ld.global.f64 	%fd4446, [%rd68+188400];
	fma.rn.f64 	%fd4447, %fd220, %fd4446, %fd4445;
	ld.global.f64 	%fd4448, [%rd68+188408];
	fma.rn.f64 	%fd4449, %fd221, %fd4448, %fd4447;
	ld.global.f64 	%fd4450, [%rd68+188416];
	fma.rn.f64 	%fd4451, %fd222, %fd4450, %fd4449;
	ld.global.f64 	%fd4452, [%rd68+188424];
	fma.rn.f64 	%fd4453, %fd223, %fd4452, %fd4451;
	ld.global.f64 	%fd4454, [%rd68+188432];
	fma.rn.f64 	%fd4455, %fd224, %fd4454, %fd4453;
	ld.global.f64 	%fd4456, [%rd68+188440];
	fma.rn.f64 	%fd4457, %fd225, %fd4456, %fd4455;
	ld.global.f64 	%fd4458, [%rd68+188448];
	fma.rn.f64 	%fd4459, %fd226, %fd4458, %fd4457;
	ld.global.f64 	%fd4460, [%rd68+188456];
	fma.rn.f64 	%fd4461, %fd227, %fd4460, %fd4459;
	ld.global.f64 	%fd4462, [%rd68+188464];
	fma.rn.f64 	%fd4463, %fd228, %fd4462, %fd4461;
	ld.global.f64 	%fd4464, [%rd68+188472];
	fma.rn.f64 	%fd4465, %fd229, %fd4464, %fd4463;
	ld.global.f64 	%fd4466, [%rd68+188480];
	fma.rn.f64 	%fd4467, %fd230, %fd4466, %fd4465;
	ld.global.f64 	%fd4468, [%rd68+188488];
	fma.rn.f64 	%fd4469, %fd231, %fd4468, %fd4467;
	ld.global.f64 	%fd4470, [%rd68+188496];
	fma.rn.f64 	%fd4471, %fd232, %fd4470, %fd4469;
	ld.global.f64 	%fd4472, [%rd68+188504];
	fma.rn.f64 	%fd4473, %fd233, %fd4472, %fd4471;
	ld.global.f64 	%fd4474, [%rd68+188512];
	fma.rn.f64 	%fd4475, %fd234, %fd4474, %fd4473;
	ld.global.f64 	%fd4476, [%rd68+188520];
	fma.rn.f64 	%fd4477, %fd235, %fd4476, %fd4475;
	ld.global.f64 	%fd4478, [%rd68+188528];
	fma.rn.f64 	%fd4479, %fd236, %fd4478, %fd4477;
	ld.global.f64 	%fd4480, [%rd68+188536];
	fma.rn.f64 	%fd4481, %fd237, %fd4480, %fd4479;
	ld.global.f64 	%fd4482, [%rd68+188544];
	fma.rn.f64 	%fd4483, %fd238, %fd4482, %fd4481;
	ld.global.f64 	%fd4484, [%rd68+188552];
	fma.rn.f64 	%fd4485, %fd239, %fd4484, %fd4483;
	ld.global.f64 	%fd4486, [%rd68+188560];
	fma.rn.f64 	%fd4487, %fd240, %fd4486, %fd4485;
	ld.global.f64 	%fd4488, [%rd68+188568];
	fma.rn.f64 	%fd4489, %fd241, %fd4488, %fd4487;
	ld.global.f64 	%fd4490, [%rd68+188576];
	fma.rn.f64 	%fd4491, %fd242, %fd4490, %fd4489;
	ld.global.f64 	%fd4492, [%rd68+188584];
	fma.rn.f64 	%fd4493, %fd243, %fd4492, %fd4491;
	ld.global.f64 	%fd4494, [%rd68+188592];
	fma.rn.f64 	%fd4495, %fd244, %fd4494, %fd4493;
	ld.global.f64 	%fd4496, [%rd68+212400];
	fma.rn.f64 	%fd4497, %fd245, %fd4496, %fd4495;
	ld.global.f64 	%fd4498, [%rd68+212408];
	fma.rn.f64 	%fd4499, %fd246, %fd4498, %fd4497;
	ld.global.f64 	%fd4500, [%rd68+212416];
	fma.rn.f64 	%fd4501, %fd247, %fd4500, %fd4499;
	ld.global.f64 	%fd4502, [%rd68+212424];
	fma.rn.f64 	%fd4503, %fd248, %fd4502, %fd4501;
	ld.global.f64 	%fd4504, [%rd68+212432];
	fma.rn.f64 	%fd4505, %fd249, %fd4504, %fd4503;
	ld.global.f64 	%fd4506, [%rd68+212440];
	fma.rn.f64 	%fd4507, %fd250, %fd4506, %fd4505;
	ld.global.f64 	%fd4508, [%rd68+212448];
	fma.rn.f64 	%fd4509, %fd251, %fd4508, %fd4507;
	ld.global.f64 	%fd4510, [%rd68+212456];
	fma.rn.f64 	%fd4511, %fd252, %fd4510, %fd4509;
	ld.global.f64 	%fd4512, [%rd68+212464];
	fma.rn.f64 	%fd4513, %fd253, %fd4512, %fd4511;
	ld.global.f64 	%fd4514, [%rd68+212472];
	fma.rn.f64 	%fd4515, %fd254, %fd4514, %fd4513;
	ld.global.f64 	%fd4516, [%rd68+212480];
	fma.rn.f64 	%fd4517, %fd255, %fd4516, %fd4515;
	ld.global.f64 	%fd4518, [%rd68+212488];
	fma.rn.f64 	%fd4519, %fd256, %fd4518, %fd4517;
	ld.global.f64 	%fd4520, [%rd68+212496];
	fma.rn.f64 	%fd4521, %fd257, %fd4520, %fd4519;
	ld.global.f64 	%fd4522, [%rd68+212504];
	fma.rn.f64 	%fd4523, %fd258, %fd4522, %fd4521;
	ld.global.f64 	%fd4524, [%rd68+212512];
	fma.rn.f64 	%fd4525, %fd259, %fd4524, %fd4523;
	ld.global.f64 	%fd4526, [%rd68+212520];
	fma.rn.f64 	%fd4527, %fd260, %fd4526, %fd4525;
	ld.global.f64 	%fd4528, [%rd68+212528];
	fma.rn.f64 	%fd4529, %fd261, %fd4528, %fd4527;
	ld.global.f64 	%fd4530, [%rd68+212536];
	fma.rn.f64 	%fd4531, %fd262, %fd4530, %fd4529;
	ld.global.f64 	%fd4532, [%rd68+212544];
	fma.rn.f64 	%fd4533, %fd263, %fd4532, %fd4531;
	ld.global.f64 	%fd4534, [%rd68+212552];
	fma.rn.f64 	%fd4535, %fd264, %fd4534, %fd4533;
	ld.global.f64 	%fd4536, [%rd68+212560];
	fma.rn.f64 	%fd4537, %fd265, %fd4536, %fd4535;
	ld.global.f64 	%fd4538, [%rd68+212568];
	fma.rn.f64 	%fd4539, %fd266, %fd4538, %fd4537;
	ld.global.f64 	%fd4540, [%rd68+212576];
	fma.rn.f64 	%fd4541, %fd267, %fd4540, %fd4539;
	ld.global.f64 	%fd4542, [%rd68+212584];
	fma.rn.f64 	%fd4543, %fd268, %fd4542, %fd4541;
	ld.global.f64 	%fd4544, [%rd68+212592];
	fma.rn.f64 	%fd4545, %fd269, %fd4544, %fd4543;
	ld.global.f64 	%fd4546, [%rd68+236400];
	fma.rn.f64 	%fd4547, %fd270, %fd4546, %fd4545;
	ld.global.f64 	%fd4548, [%rd68+236408];
	fma.rn.f64 	%fd4549, %fd271, %fd4548, %fd4547;
	ld.global.f64 	%fd4550, [%rd68+236416];
	fma.rn.f64 	%fd4551, %fd272, %fd4550, %fd4549;
	ld.global.f64 	%fd4552, [%rd68+236424];
	fma.rn.f64 	%fd4553, %fd273, %fd4552, %fd4551;
	ld.global.f64 	%fd4554, [%rd68+236432];
	fma.rn.f64 	%fd4555, %fd274, %fd4554, %fd4553;
	ld.global.f64 	%fd4556, [%rd68+236440];
	fma.rn.f64 	%fd4557, %fd275, %fd4556, %fd4555;
	ld.global.f64 	%fd4558, [%rd68+236448];
	fma.rn.f64 	%fd4559, %fd276, %fd4558, %fd4557;
	ld.global.f64 	%fd4560, [%rd68+236456];
	fma.rn.f64 	%fd4561, %fd277, %fd4560, %fd4559;
	ld.global.f64 	%fd4562, [%rd68+236464];
	fma.rn.f64 	%fd4563, %fd278, %fd4562, %fd4561;
	ld.global.f64 	%fd4564, [%rd68+236472];
	fma.rn.f64 	%fd4565, %fd279, %fd4564, %fd4563;
	ld.global.f64 	%fd4566, [%rd68+236480];
	fma.rn.f64 	%fd4567, %fd280, %fd4566, %fd4565;
	ld.global.f64 	%fd4568, [%rd68+236488];
	fma.rn.f64 	%fd4569, %fd281, %fd4568, %fd4567;
	ld.global.f64 	%fd4570, [%rd68+236496];
	fma.rn.f64 	%fd4571, %fd282, %fd4570, %fd4569;
	ld.global.f64 	%fd4572, [%rd68+236504];
	fma.rn.f64 	%fd4573, %fd283, %fd4572, %fd4571;
	ld.global.f64 	%fd4574, [%rd68+236512];
	fma.rn.f64 	%fd4575, %fd284, %fd4574, %fd4573;
	ld.global.f64 	%fd4576, [%rd68+236520];
	fma.rn.f64 	%fd4577, %fd285, %fd4576, %fd4575;
	ld.global.f64 	%fd4578, [%rd68+236528];
	fma.rn.f64 	%fd4579, %fd286, %fd4578, %fd4577;
	ld.global.f64 	%fd4580, [%rd68+236536];
	fma.rn.f64 	%fd4581, %fd287, %fd4580, %fd4579;
	ld.global.f64 	%fd4582, [%rd68+236544];
	fma.rn.f64 	%fd4583, %fd288, %fd4582, %fd4581;
	ld.global.f64 	%fd4584, [%rd68+236552];
	fma.rn.f64 	%fd4585, %fd289, %fd4584, %fd4583;
	ld.global.f64 	%fd4586, [%rd68+236560];
	fma.rn.f64 	%fd4587, %fd290, %fd4586, %fd4585;
	ld.global.f64 	%fd4588, [%rd68+236568];
	fma.rn.f64 	%fd4589, %fd291, %fd4588, %fd4587;
	ld.global.f64 	%fd4590, [%rd68+236576];
	fma.rn.f64 	%fd4591, %fd292, %fd4590, %fd4589;
	ld.global.f64 	%fd4592, [%rd68+236584];
	fma.rn.f64 	%fd4593, %fd293, %fd4592, %fd4591;
	ld.global.f64 	%fd4594, [%rd68+236592];
	fma.rn.f64 	%fd4595, %fd294, %fd4594, %fd4593;
	ld.global.f64 	%fd4596, [%rd68+260400];
	fma.rn.f64 	%fd4597, %fd295, %fd4596, %fd4595;
	ld.global.f64 	%fd4598, [%rd68+260408];
	fma.rn.f64 	%fd4599, %fd296, %fd4598, %fd4597;
	ld.global.f64 	%fd4600, [%rd68+260416];
	fma.rn.f64 	%fd4601, %fd297, %fd4600, %fd4599;
	ld.global.f64 	%fd4602, [%rd68+260424];
	fma.rn.f64 	%fd4603, %fd298, %fd4602, %fd4601;
	ld.global.f64 	%fd4604, [%rd68+260432];
	fma.rn.f64 	%fd4605, %fd299, %fd4604, %fd4603;
	ld.global.f64 	%fd4606, [%rd68+260440];
	fma.rn.f64 	%fd4607, %fd300, %fd4606, %fd4605;
	ld.global.f64 	%fd4608, [%rd68+260448];
	fma.rn.f64 	%fd4609, %fd301, %fd4608, %fd4607;
	ld.global.f64 	%fd4610, [%rd68+260456];
	fma.rn.f64 	%fd4611, %fd302, %fd4610, %fd4609;
	ld.global.f64 	%fd4612, [%rd68+260464];
	fma.rn.f64 	%fd4613, %fd303, %fd4612, %fd4611;
	ld.global.f64 	%fd4614, [%rd68+260472];
	fma.rn.f64 	%fd4615, %fd304, %fd4614, %fd4613;
	ld.global.f64 	%fd4616, [%rd68+260480];
	fma.rn.f64 	%fd4617, %fd305, %fd4616, %fd4615;
	ld.global.f64 	%fd4618, [%rd68+260488];
	fma.rn.f64 	%fd4619, %fd306, %fd4618, %fd4617;
	ld.global.f64 	%fd4620, [%rd68+260496];
	fma.rn.f64 	%fd4621, %fd307, %fd4620, %fd4619;
	ld.global.f64 	%fd4622, [%rd68+260504];
	fma.rn.f64 	%fd4623, %fd308, %fd4622, %fd4621;
	ld.global.f64 	%fd4624, [%rd68+260512];
	fma.rn.f64 	%fd4625, %fd309, %fd4624, %fd4623;
	ld.global.f64 	%fd4626, [%rd68+260520];
	fma.rn.f64 	%fd4627, %fd310, %fd4626, %fd4625;
	ld.global.f64 	%fd4628, [%rd68+260528];
	fma.rn.f64 	%fd4629, %fd311, %fd4628, %fd4627;
	ld.global.f64 	%fd4630, [%rd68+260536];
	fma.rn.f64 	%fd4631, %fd312, %fd4630, %fd4629;
	ld.global.f64 	%fd4632, [%rd68+260544];
	fma.rn.f64 	%fd4633, %fd313, %fd4632, %fd4631;
	ld.global.f64 	%fd4634, [%rd68+260552];
	fma.rn.f64 	%fd4635, %fd314, %fd4634, %fd4633;
	ld.global.f64 	%fd4636, [%rd68+260560];
	fma.rn.f64 	%fd4637, %fd315, %fd4636, %fd4635;
	ld.global.f64 	%fd4638, [%rd68+260568];
	fma.rn.f64 	%fd4639, %fd316, %fd4638, %fd4637;
	ld.global.f64 	%fd4640, [%rd68+260576];
	fma.rn.f64 	%fd4641, %fd317, %fd4640, %fd4639;
	ld.global.f64 	%fd4642, [%rd68+260584];
	fma.rn.f64 	%fd4643, %fd318, %fd4642, %fd4641;
	ld.global.f64 	%fd4644, [%rd68+260592];
	fma.rn.f64 	%fd4645, %fd319, %fd4644, %fd4643;
	ld.global.f64 	%fd4646, [%rd68+284400];
	fma.rn.f64 	%fd4647, %fd320, %fd4646, %fd4645;
	ld.global.f64 	%fd4648, [%rd68+284408];
	fma.rn.f64 	%fd4649, %fd321, %fd4648, %fd4647;
	ld.global.f64 	%fd4650, [%rd68+284416];
	fma.rn.f64 	%fd4651, %fd322, %fd4650, %fd4649;
	ld.global.f64 	%fd4652, [%rd68+284424];
	fma.rn.f64 	%fd4653, %fd323, %fd4652, %fd4651;
	ld.global.f64 	%fd4654, [%rd68+284432];
	fma.rn.f64 	%fd4655, %fd324, %fd4654, %fd4653;
	ld.global.f64 	%fd4656, [%rd68+284440];
	fma.rn.f64 	%fd4657, %fd325, %fd4656, %fd4655;
	ld.global.f64 	%fd4658, [%rd68+284448];
	fma.rn.f64 	%fd4659, %fd326, %fd4658, %fd4657;
	ld.global.f64 	%fd4660, [%rd68+284456];
	fma.rn.f64 	%fd4661, %fd327, %fd4660, %fd4659;
	ld.global.f64 	%fd4662, [%rd68+284464];
	fma.rn.f64 	%fd4663, %fd328, %fd4662, %fd4661;
	ld.global.f64 	%fd4664, [%rd68+284472];
	fma.rn.f64 	%fd4665, %fd329, %fd4664, %fd4663;
	ld.global.f64 	%fd4666, [%rd68+284480];
	fma.rn.f64 	%fd4667, %fd330, %fd4666, %fd4665;
	ld.global.f64 	%fd4668, [%rd68+284488];
	fma.rn.f64 	%fd4669, %fd331, %fd4668, %fd4667;
	ld.global.f64 	%fd4670, [%rd68+284496];
	fma.rn.f64 	%fd4671, %fd332, %fd4670, %fd4669;
	ld.global.f64 	%fd4672, [%rd68+284504];
	fma.rn.f64 	%fd4673, %fd333, %fd4672, %fd4671;
	ld.global.f64 	%fd4674, [%rd68+284512];
	fma.rn.f64 	%fd4675, %fd334, %fd4674, %fd4673;
	ld.global.f64 	%fd4676, [%rd68+284520];
	fma.rn.f64 	%fd4677, %fd335, %fd4676, %fd4675;
	ld.global.f64 	%fd4678, [%rd68+284528];
	fma.rn.f64 	%fd4679, %fd336, %fd4678, %fd4677;
	ld.global.f64 	%fd4680, [%rd68+284536];
	fma.rn.f64 	%fd4681, %fd337, %fd4680, %fd4679;
	ld.global.f64 	%fd4682, [%rd68+284544];
	fma.rn.f64 	%fd4683, %fd338, %fd4682, %fd4681;
	ld.global.f64 	%fd4684, [%rd68+284552];
	fma.rn.f64 	%fd4685, %fd339, %fd4684, %fd4683;
	ld.global.f64 	%fd4686, [%rd68+284560];
	fma.rn.f64 	%fd4687, %fd340, %fd4686, %fd4685;
	ld.global.f64 	%fd4688, [%rd68+284568];
	fma.rn.f64 	%fd4689, %fd341, %fd4688, %fd4687;
	ld.global.f64 	%fd4690, [%rd68+284576];
	fma.rn.f64 	%fd4691, %fd342, %fd4690, %fd4689;
	ld.global.f64 	%fd4692, [%rd68+284584];
	fma.rn.f64 	%fd4693, %fd343, %fd4692, %fd4691;
	ld.global.f64 	%fd4694, [%rd68+284592];
	fma.rn.f64 	%fd4695, %fd344, %fd4694, %fd4693;
	ld.global.f64 	%fd4696, [%rd68+308400];
	fma.rn.f64 	%fd4697, %fd345, %fd4696, %fd4695;
	ld.global.f64 	%fd4698, [%rd68+308408];
	fma.rn.f64 	%fd4699, %fd346, %fd4698, %fd4697;
	ld.global.f64 	%fd4700, [%rd68+308416];
	fma.rn.f64 	%fd4701, %fd347, %fd4700, %fd4699;
	ld.global.f64 	%fd4702, [%rd68+308424];
	fma.rn.f64 	%fd4703, %fd348, %fd4702, %fd4701;
	ld.global.f64 	%fd4704, [%rd68+308432];
	fma.rn.f64 	%fd4705, %fd349, %fd4704, %fd4703;
	ld.global.f64 	%fd4706, [%rd68+308440];
	fma.rn.f64 	%fd4707, %fd350, %fd4706, %fd4705;
	ld.global.f64 	%fd4708, [%rd68+308448];
	fma.rn.f64 	%fd4709, %fd351, %fd4708, %fd4707;
	ld.global.f64 	%fd4710, [%rd68+308456];
	fma.rn.f64 	%fd4711, %fd352, %fd4710, %fd4709;
	ld.global.f64 	%fd4712, [%rd68+308464];
	fma.rn.f64 	%fd4713, %fd353, %fd4712, %fd4711;
	ld.global.f64 	%fd4714, [%rd68+308472];
	fma.rn.f64 	%fd4715, %fd354, %fd4714, %fd4713;
	ld.global.f64 	%fd4716, [%rd68+308480];
	fma.rn.f64 	%fd4717, %fd355, %fd4716, %fd4715;
	ld.global.f64 	%fd4718, [%rd68+308488];
	fma.rn.f64 	%fd4719, %fd356, %fd4718, %fd4717;
	ld.global.f64 	%fd4720, [%rd68+308496];
	fma.rn.f64 	%fd4721, %fd357, %fd4720, %fd4719;
	ld.global.f64 	%fd4722, [%rd68+308504];
	fma.rn.f64 	%fd4723, %fd358, %fd4722, %fd4721;
	ld.global.f64 	%fd4724, [%rd68+308512];
	fma.rn.f64 	%fd4725, %fd359, %fd4724, %fd4723;
	ld.global.f64 	%fd4726, [%rd68+308520];
	fma.rn.f64 	%fd4727, %fd360, %fd4726, %fd4725;
	ld.global.f64 	%fd4728, [%rd68+308528];
	fma.rn.f64 	%fd4729, %fd361, %fd4728, %fd4727;
	ld.global.f64 	%fd4730, [%rd68+308536];
	fma.rn.f64 	%fd4731, %fd362, %fd4730, %fd4729;
	ld.global.f64 	%fd4732, [%rd68+308544];
	fma.rn.f64 	%fd4733, %fd363, %fd4732, %fd4731;
	ld.global.f64 	%fd4734, [%rd68+308552];
	fma.rn.f64 	%fd4735, %fd364, %fd4734, %fd4733;
	ld.global.f64 	%fd4736, [%rd68+308560];
	fma.rn.f64 	%fd4737, %fd365, %fd4736, %fd4735;
	ld.global.f64 	%fd4738, [%rd68+308568];
	fma.rn.f64 	%fd4739, %fd366, %fd4738, %fd4737;
	ld.global.f64 	%fd4740, [%rd68+308576];
	fma.rn.f64 	%fd4741, %fd367, %fd4740, %fd4739;
	ld.global.f64 	%fd4742, [%rd68+308584];
	fma.rn.f64 	%fd4743, %fd368, %fd4742, %fd4741;
	ld.global.f64 	%fd4744, [%rd68+308592];
	fma.rn.f64 	%fd4745, %fd369, %fd4744, %fd4743;
	ld.global.f64 	%fd4746, [%rd68+332400];
	fma.rn.f64 	%fd4747, %fd370, %fd4746, %fd4745;
	ld.global.f64 	%fd4748, [%rd68+332408];
	fma.rn.f64 	%fd4749, %fd371, %fd4748, %fd4747;
	ld.global.f64 	%fd4750, [%rd68+332416];
	fma.rn.f64 	%fd4751, %fd372, %fd4750, %fd4749;
	ld.global.f64 	%fd4752, [%rd68+332424];
	fma.rn.f64 	%fd4753, %fd373, %fd4752, %fd4751;
	ld.global.f64 	%fd4754, [%rd68+332432];
	fma.rn.f64 	%fd4755, %fd374, %fd4754, %fd4753;
	ld.global.f64 	%fd4756, [%rd68+332440];
	fma.rn.f64 	%fd4757, %fd375, %fd4756, %fd4755;
	ld.global.f64 	%fd4758, [%rd68+332448];
	fma.rn.f64 	%fd4759, %fd376, %fd4758, %fd4757;
	ld.global.f64 	%fd4760, [%rd68+332456];
	fma.rn.f64 	%fd4761, %fd377, %fd4760, %fd4759;
	ld.global.f64 	%fd4762, [%rd68+332464];
	fma.rn.f64 	%fd4763, %fd378, %fd4762, %fd4761;
	ld.global.f64 	%fd4764, [%rd68+332472];
	fma.rn.f64 	%fd4765, %fd379, %fd4764, %fd4763;
	ld.global.f64 	%fd4766, [%rd68+332480];
	fma.rn.f64 	%fd4767, %fd380, %fd4766, %fd4765;
	ld.global.f64 	%fd4768, [%rd68+332488];
	fma.rn.f64 	%fd4769, %fd381, %fd4768, %fd4767;
	ld.global.f64 	%fd4770, [%rd68+332496];
	fma.rn.f64 	%fd4771, %fd382, %fd4770, %fd4769;
	ld.global.f64 	%fd4772, [%rd68+332504];
	fma.rn.f64 	%fd4773, %fd383, %fd4772, %fd4771;
	ld.global.f64 	%fd4774, [%rd68+332512];
	fma.rn.f64 	%fd4775, %fd384, %fd4774, %fd4773;
	ld.global.f64 	%fd4776, [%rd68+332520];
	fma.rn.f64 	%fd4777, %fd385, %fd4776, %fd4775;
	ld.global.f64 	%fd4778, [%rd68+332528];
	fma.rn.f64 	%fd4779, %fd386, %fd4778, %fd4777;
	ld.global.f64 	%fd4780, [%rd68+332536];
	fma.rn.f64 	%fd4781, %fd387, %fd4780, %fd4779;
	ld.global.f64 	%fd4782, [%rd68+332544];
	fma.rn.f64 	%fd4783, %fd388, %fd4782, %fd4781;
	ld.global.f64 	%fd4784, [%rd68+332552];
	fma.rn.f64 	%fd4785, %fd389, %fd4784, %fd4783;
	ld.global.f64 	%fd4786, [%rd68+332560];
	fma.rn.f64 	%fd4787, %fd390, %fd4786, %fd4785;
	ld.global.f64 	%fd4788, [%rd68+332568];
	fma.rn.f64 	%fd4789, %fd391, %fd4788, %fd4787;
	ld.global.f64 	%fd4790, [%rd68+332576];
	fma.rn.f64 	%fd4791, %fd392, %fd4790, %fd4789;
	ld.global.f64 	%fd4792, [%rd68+332584];
	fma.rn.f64 	%fd4793, %fd393, %fd4792, %fd4791;
	ld.global.f64 	%fd4794, [%rd68+332592];
	fma.rn.f64 	%fd4795, %fd394, %fd4794, %fd4793;
	ld.global.f64 	%fd4796, [%rd68+356400];
	fma.rn.f64 	%fd4797, %fd395, %fd4796, %fd4795;
	ld.global.f64 	%fd4798, [%rd68+356408];
	fma.rn.f64 	%fd4799, %fd396, %fd4798, %fd4797;
	ld.global.f64 	%fd4800, [%rd68+356416];
	fma.rn.f64 	%fd4801, %fd397, %fd4800, %fd4799;
	ld.global.f64 	%fd4802, [%rd68+356424];
	fma.rn.f64 	%fd4803, %fd398, %fd4802, %fd4801;
	ld.global.f64 	%fd4804, [%rd68+356432];
	fma.rn.f64 	%fd4805, %fd399, %fd4804, %fd4803;
	ld.global.f64 	%fd4806, [%rd68+356440];
	fma.rn.f64 	%fd4807, %fd400, %fd4806, %fd4805;
	ld.global.f64 	%fd4808, [%rd68+356448];
	fma.rn.f64 	%fd4809, %fd401, %fd4808, %fd4807;
	ld.global.f64 	%fd4810, [%rd68+356456];
	fma.rn.f64 	%fd4811, %fd402, %fd4810, %fd4809;
	ld.global.f64 	%fd4812, [%rd68+356464];
	fma.rn.f64 	%fd4813, %fd403, %fd4812, %fd4811;
	ld.global.f64 	%fd4814, [%rd68+356472];
	fma.rn.f64 	%fd4815, %fd404, %fd4814, %fd4813;
	ld.global.f64 	%fd4816, [%rd68+356480];
	fma.rn.f64 	%fd4817, %fd405, %fd4816, %fd4815;
	ld.global.f64 	%fd4818, [%rd68+356488];
	fma.rn.f64 	%fd4819, %fd406, %fd4818, %fd4817;
	ld.global.f64 	%fd4820, [%rd68+356496];
	fma.rn.f64 	%fd4821, %fd407, %fd4820, %fd4819;
	ld.global.f64 	%fd4822, [%rd68+356504];
	fma.rn.f64 	%fd4823, %fd408, %fd4822, %fd4821;
	ld.global.f64 	%fd4824, [%rd68+356512];
	fma.rn.f64 	%fd4825, %fd409, %fd4824, %fd4823;
	ld.global.f64 	%fd4826, [%rd68+356520];
	fma.rn.f64 	%fd4827, %fd410, %fd4826, %fd4825;
	ld.global.f64 	%fd4828, [%rd68+356528];
	fma.rn.f64 	%fd4829, %fd411, %fd4828, %fd4827;
	ld.global.f64 	%fd4830, [%rd68+356536];
	fma.rn.f64 	%fd4831, %fd412, %fd4830, %fd4829;
	ld.global.f64 	%fd4832, [%rd68+356544];
	fma.rn.f64 	%fd4833, %fd413, %fd4832, %fd4831;
	ld.global.f64 	%fd4834, [%rd68+356552];
	fma.rn.f64 	%fd4835, %fd414, %fd4834, %fd4833;
	ld.global.f64 	%fd4836, [%rd68+356560];
	fma.rn.f64 	%fd4837, %fd415, %fd4836, %fd4835;
	ld.global.f64 	%fd4838, [%rd68+356568];
	fma.rn.f64 	%fd4839, %fd416, %fd4838, %fd4837;
	ld.global.f64 	%fd4840, [%rd68+356576];
	fma.rn.f64 	%fd4841, %fd417, %fd4840, %fd4839;
	ld.global.f64 	%fd4842, [%rd68+356584];
	fma.rn.f64 	%fd4843, %fd418, %fd4842, %fd4841;
	ld.global.f64 	%fd4844, [%rd68+356592];
	fma.rn.f64 	%fd4845, %fd419, %fd4844, %fd4843;
	ld.global.f64 	%fd4846, [%rd68+380400];
	fma.rn.f64 	%fd4847, %fd420, %fd4846, %fd4845;
	ld.global.f64 	%fd4848, [%rd68+380408];
	fma.rn.f64 	%fd4849, %fd421, %fd4848, %fd4847;
	ld.global.f64 	%fd4850, [%rd68+380416];
	fma.rn.f64 	%fd4851, %fd422, %fd4850, %fd4849;
	ld.global.f64 	%fd4852, [%rd68+380424];
	fma.rn.f64 	%fd4853, %fd423, %fd4852, %fd4851;
	ld.global.f64 	%fd4854, [%rd68+380432];
	fma.rn.f64 	%fd4855, %fd424, %fd4854, %fd4853;
	ld.global.f64 	%fd4856, [%rd68+380440];
	fma.rn.f64 	%fd4857, %fd425, %fd4856, %fd4855;
	ld.global.f64 	%fd4858, [%rd68+380448];
	fma.rn.f64 	%fd4859, %fd426, %fd4858, %fd4857;
	ld.global.f64 	%fd4860, [%rd68+380456];
	fma.rn.f64 	%fd4861, %fd427, %fd4860, %fd4859;
	ld.global.f64 	%fd4862, [%rd68+380464];
	fma.rn.f64 	%fd4863, %fd428, %fd4862, %fd4861;
	ld.global.f64 	%fd4864, [%rd68+380472];
	fma.rn.f64 	%fd4865, %fd429, %fd4864, %fd4863;
	ld.global.f64 	%fd4866, [%rd68+380480];
	fma.rn.f64 	%fd4867, %fd430, %fd4866, %fd4865;
	ld.global.f64 	%fd4868, [%rd68+380488];
	fma.rn.f64 	%fd4869, %fd431, %fd4868, %fd4867;
	ld.global.f64 	%fd4870, [%rd68+380496];
	fma.rn.f64 	%fd4871, %fd432, %fd4870, %fd4869;
	ld.global.f64 	%fd4872, [%rd68+380504];
	fma.rn.f64 	%fd4873, %fd433, %fd4872, %fd4871;
	ld.global.f64 	%fd4874, [%rd68+380512];
	fma.rn.f64 	%fd4875, %fd434, %fd4874, %fd4873;
	ld.global.f64 	%fd4876, [%rd68+380520];
	fma.rn.f64 	%fd4877, %fd435, %fd4876, %fd4875;
	ld.global.f64 	%fd4878, [%rd68+380528];
	fma.rn.f64 	%fd4879, %fd436, %fd4878, %fd4877;
	ld.global.f64 	%fd4880, [%rd68+380536];
	fma.rn.f64 	%fd4881, %fd437, %fd4880, %fd4879;
	ld.global.f64 	%fd4882, [%rd68+380544];
	fma.rn.f64 	%fd4883, %fd438, %fd4882, %fd4881;
	ld.global.f64 	%fd4884, [%rd68+380552];
	fma.rn.f64 	%fd4885, %fd439, %fd4884, %fd4883;
	ld.global.f64 	%fd4886, [%rd68+380560];
	fma.rn.f64 	%fd4887, %fd440, %fd4886, %fd4885;
	ld.global.f64 	%fd4888, [%rd68+380568];
	fma.rn.f64 	%fd4889, %fd441, %fd4888, %fd4887;
	ld.global.f64 	%fd4890, [%rd68+380576];
	fma.rn.f64 	%fd4891, %fd442, %fd4890, %fd4889;
	ld.global.f64 	%fd4892, [%rd68+380584];
	fma.rn.f64 	%fd4893, %fd443, %fd4892, %fd4891;
	ld.global.f64 	%fd4894, [%rd68+380592];
	fma.rn.f64 	%fd4895, %fd444, %fd4894, %fd4893;
	mad.lo.s64 	%rd69, %rd63, -192, %rd68;
	ld.global.f64 	%fd4896, [%rd69+414176];
	add.f64 	%fd4897, %fd4895, %fd4896;
	max.f64 	%fd4898, %fd4897, 0d0000000000000000;
	st.local.f64 	[%rd65+71232], %fd4898;
	add.s32 	%r82, %r82, 1;
	setp.ne.s32 	%p12, %r82, 120;
	@%p12 bra 	$L__BB0_22;
	ld.param.u64 	%rd75, [_Z14predict_kernelPA28_A28_KhP6LeNet5Ph_param_1];
	ld.local.f64 	%fd470, [%rd3+71232];
	ld.local.f64 	%fd471, [%rd3+71240];
	ld.local.f64 	%fd472, [%rd3+71248];
	ld.local.f64 	%fd473, [%rd3+71256];
	ld.local.f64 	%fd474, [%rd3+71264];
	ld.local.f64 	%fd475, [%rd3+71272];
	ld.local.f64 	%fd476, [%rd3+71280];
	ld.local.f64 	%fd477, [%rd3+71288];
	ld.local.f64 	%fd478, [%rd3+71296];
	ld.local.f64 	%fd479, [%rd3+71304];
	ld.local.f64 	%fd480, [%rd3+71312];
	ld.local.f64 	%fd481, [%rd3+71320];
	ld.local.f64 	%fd482, [%rd3+71328];
	ld.local.f64 	%fd483, [%rd3+71336];
	ld.local.f64 	%fd484, [%rd3+71344];
	ld.local.f64 	%fd485, [%rd3+71352];
	ld.local.f64 	%fd486, [%rd3+71360];
	ld.local.f64 	%fd487, [%rd3+71368];
	ld.local.f64 	%fd488, [%rd3+71376];
	ld.local.f64 	%fd489, [%rd3+71384];
	ld.local.f64 	%fd490, [%rd3+71392];
	ld.local.f64 	%fd491, [%rd3+71400];
	ld.local.f64 	%fd492, [%rd3+71408];
	ld.local.f64 	%fd493, [%rd3+71416];
	ld.local.f64 	%fd494, [%rd3+71424];
	ld.local.f64 	%fd495, [%rd3+71432];
	ld.local.f64 	%fd496, [%rd3+71440];
	ld.local.f64 	%fd497, [%rd3+71448];
	ld.local.f64 	%fd498, [%rd3+71456];
	ld.local.f64 	%fd499, [%rd3+71464];
	ld.local.f64 	%fd500, [%rd3+71472];
	ld.local.f64 	%fd501, [%rd3+71480];
	ld.local.f64 	%fd502, [%rd3+71488];
	ld.local.f64 	%fd503, [%rd3+71496];
	ld.local.f64 	%fd504, [%rd3+71504];
	ld.local.f64 	%fd505, [%rd3+71512];
	ld.local.f64 	%fd506, [%rd3+71520];
	ld.local.f64 	%fd507, [%rd3+71528];
	ld.local.f64 	%fd508, [%rd3+71536];
	ld.local.f64 	%fd509, [%rd3+71544];
	ld.local.f64 	%fd510, [%rd3+71552];
	ld.local.f64 	%fd511, [%rd3+71560];
	ld.local.f64 	%fd512, [%rd3+71568];
	ld.local.f64 	%fd513, [%rd3+71576];
	ld.local.f64 	%fd514, [%rd3+71584];
	ld.local.f64 	%fd515, [%rd3+71592];
	ld.local.f64 	%fd516, [%rd3+71600];
	ld.local.f64 	%fd517, [%rd3+71608];
	ld.local.f64 	%fd518, [%rd3+71616];
	ld.local.f64 	%fd519, [%rd3+71624];
	ld.local.f64 	%fd520, [%rd3+71632];
	ld.local.f64 	%fd521, [%rd3+71640];
	ld.local.f64 	%fd522, [%rd3+71648];
	ld.local.f64 	%fd523, [%rd3+71656];
	ld.local.f64 	%fd524, [%rd3+71664];
	ld.local.f64 	%fd525, [%rd3+71672];
	ld.local.f64 	%fd526, [%rd3+71680];
	ld.local.f64 	%fd527, [%rd3+71688];
	ld.local.f64 	%fd528, [%rd3+71696];
	ld.local.f64 	%fd529, [%rd3+71704];
	ld.local.f64 	%fd530, [%rd3+71712];
	ld.local.f64 	%fd531, [%rd3+71720];
	ld.local.f64 	%fd532, [%rd3+71728];
	ld.local.f64 	%fd533, [%rd3+71736];
	ld.local.f64 	%fd534, [%rd3+71744];
	ld.local.f64 	%fd535, [%rd3+71752];
	ld.local.f64 	%fd536, [%rd3+71760];
	ld.local.f64 	%fd537, [%rd3+71768];
	ld.local.f64 	%fd538, [%rd3+71776];
	ld.local.f64 	%fd539, [%rd3+71784];
	ld.local.f64 	%fd540, [%rd3+71792];
	ld.local.f64 	%fd541, [%rd3+71800];
	ld.local.f64 	%fd542, [%rd3+71808];
	ld.local.f64 	%fd543, [%rd3+71816];
	ld.local.f64 	%fd544, [%rd3+71824];
	ld.local.f64 	%fd545, [%rd3+71832];
	ld.local.f64 	%fd546, [%rd3+71840];
	ld.local.f64 	%fd547, [%rd3+71848];
	ld.local.f64 	%fd548, [%rd3+71856];
	ld.local.f64 	%fd549, [%rd3+71864];
	ld.local.f64 	%fd550, [%rd3+71872];
	ld.local.f64 	%fd551, [%rd3+71880];
	ld.local.f64 	%fd552, [%rd3+71888];
	ld.local.f64 	%fd553, [%rd3+71896];
	ld.local.f64 	%fd554, [%rd3+71904];
	ld.local.f64 	%fd555, [%rd3+71912];
	ld.local.f64 	%fd556, [%rd3+71920];
	ld.local.f64 	%fd557, [%rd3+71928];
	ld.local.f64 	%fd558, [%rd3+71936];
	ld.local.f64 	%fd559, [%rd3+71944];
	ld.local.f64 	%fd560, [%rd3+71952];
	ld.local.f64 	%fd561, [%rd3+71960];
	ld.local.f64 	%fd562, [%rd3+71968];
	ld.local.f64 	%fd563, [%rd3+71976];
	ld.local.f64 	%fd564, [%rd3+71984];
	ld.local.f64 	%fd565, [%rd3+71992];
	ld.local.f64 	%fd566, [%rd3+72000];
	ld.local.f64 	%fd567, [%rd3+72008];
	ld.local.f64 	%fd568, [%rd3+72016];
	ld.local.f64 	%fd569, [%rd3+72024];
	ld.local.f64 	%fd570, [%rd3+72032];
	ld.local.f64 	%fd571, [%rd3+72040];
	ld.local.f64 	%fd572, [%rd3+72048];
	ld.local.f64 	%fd573, [%rd3+72056];
	ld.local.f64 	%fd574, [%rd3+72064];
	ld.local.f64 	%fd575, [%rd3+72072];
	ld.local.f64 	%fd576, [%rd3+72080];
	ld.local.f64 	%fd577, [%rd3+72088];
	ld.local.f64 	%fd578, [%rd3+72096];
	ld.local.f64 	%fd579, [%rd3+72104];
	ld.local.f64 	%fd580, [%rd3+72112];
	ld.local.f64 	%fd581, [%rd3+72120];
	ld.local.f64 	%fd582, [%rd3+72128];
	ld.local.f64 	%fd583, [%rd3+72136];
	ld.local.f64 	%fd584, [%rd3+72144];
	ld.local.f64 	%fd585, [%rd3+72152];
	ld.local.f64 	%fd586, [%rd3+72160];
	ld.local.f64 	%fd587, [%rd3+72168];
	ld.local.f64 	%fd588, [%rd3+72176];
	ld.local.f64 	%fd589, [%rd3+72184];
	add.s64 	%rd80, %rd3, 72192;
	cvta.to.global.u64 	%rd70, %rd75;
	add.s64 	%rd79, %rd70, 404400;
	mov.b32 	%r83, 0;
$L__BB0_24:
	ld.global.f64 	%fd4899, [%rd79+10736];
	ld.global.f64 	%fd4900, [%rd79];
	fma.rn.f64 	%fd4901, %fd470, %fd4900, %fd4899;
	ld.global.f64 	%fd4902, [%rd79+80];
	fma.rn.f64 	%fd4903, %fd471, %fd4902, %fd4901;
	ld.global.f64 	%fd4904, [%rd79+160];
	fma.rn.f64 	%fd4905, %fd472, %fd4904, %fd4903;
	ld.global.f64 	%fd4906, [%rd79+240];
	fma.rn.f64 	%fd4907, %fd473, %fd4906, %fd4905;
	ld.global.f64 	%fd4908, [%rd79+320];
	fma.rn.f64 	%fd4909, %fd474, %fd4908, %fd4907;
	ld.global.f64 	%fd4910, [%rd79+400];
	fma.rn.f64 	%fd4911, %fd475, %fd4910, %fd4909;
	ld.global.f64 	%fd4912, [%rd79+480];
	fma.rn.f64 	%fd4913, %fd476, %fd4912, %fd4911;
	ld.global.f64 	%fd4914, [%rd79+560];
	fma.rn.f64 	%fd4915, %fd477, %fd4914, %fd4913;
	ld.global.f64 	%fd4916, [%rd79+640];
	fma.rn.f64 	%fd4917, %fd478, %fd4916, %fd4915;
	ld.global.f64 	%fd4918, [%rd79+720];
	fma.rn.f64 	%fd4919, %fd479, %fd4918, %fd4917;
	ld.global.f64 	%fd4920, [%rd79+800];
	fma.rn.f64 	%fd4921, %fd480, %fd4920, %fd4919;
	ld.global.f64 	%fd4922, [%rd79+880];
	fma.rn.f64 	%fd4923, %fd481, %fd4922, %fd4921;
	ld.global.f64 	%fd4924, [%rd79+960];
	fma.rn.f64 	%fd4925, %fd482, %fd4924, %fd4923;
	ld.global.f64 	%fd4926, [%rd79+1040];
	fma.rn.f64 	%fd4927, %fd483, %fd4926, %fd4925;
	ld.global.f64 	%fd4928, [%rd79+1120];
	fma.rn.f64 	%fd4929, %fd484, %fd4928, %fd4927;
	ld.global.f64 	%fd4930, [%rd79+1200];
	fma.rn.f64 	%fd4931, %fd485, %fd4930, %fd4929;
	ld.global.f64 	%fd4932, [%rd79+1280];
	fma.rn.f64 	%fd4933, %fd486, %fd4932, %fd4931;
	ld.global.f64 	%fd4934, [%rd79+1360];
	fma.rn.f64 	%fd4935, %fd487, %fd4934, %fd4933;
	ld.global.f64 	%fd4936, [%rd79+1440];
	fma.rn.f64 	%fd4937, %fd488, %fd4936, %fd4935;
	ld.global.f64 	%fd4938, [%rd79+1520];
	fma.rn.f64 	%fd4939, %fd489, %fd4938, %fd4937;
	ld.global.f64 	%fd4940, [%rd79+1600];
	fma.rn.f64 	%fd4941, %fd490, %fd4940, %fd4939;
	ld.global.f64 	%fd4942, [%rd79+1680];
	fma.rn.f64 	%fd4943, %fd491, %fd4942, %fd4941;
	ld.global.f64 	%fd4944, [%rd79+1760];
	fma.rn.f64 	%fd4945, %fd492, %fd4944, %fd4943;
	ld.global.f64 	%fd4946, [%rd79+1840];
	fma.rn.f64 	%fd4947, %fd493, %fd4946, %fd4945;
	ld.global.f64 	%fd4948, [%rd79+1920];
	fma.rn.f64 	%fd4949, %fd494, %fd4948, %fd4947;
	ld.global.f64 	%fd4950, [%rd79+2000];
	fma.rn.f64 	%fd4951, %fd495, %fd4950, %fd4949;
	ld.global.f64 	%fd4952, [%rd79+2080];
	fma.rn.f64 	%fd4953, %fd496, %fd4952, %fd4951;
	ld.global.f64 	%fd4954, [%rd79+2160];
	fma.rn.f64 	%fd4955, %fd497, %fd4954, %fd4953;
	ld.global.f64 	%fd4956, [%rd79+2240];
	fma.rn.f64 	%fd4957, %fd498, %fd4956, %fd4955;
	ld.global.f64 	%fd4958, [%rd79+2320];
	fma.rn.f64 	%fd4959, %fd499, %fd4958, %fd4957;
	ld.global.f64 	%fd4960, [%rd79+2400];
	fma.rn.f64 	%fd4961, %fd500, %fd4960, %fd4959;
	ld.global.f64 	%fd4962, [%rd79+2480];
	fma.rn.f64 	%fd4963, %fd501, %fd4962, %fd4961;
	ld.global.f64 	%fd4964, [%rd79+2560];
	fma.rn.f64 	%fd4965, %fd502, %fd4964, %fd4963;
	ld.global.f64 	%fd4966, [%rd79+2640];
	fma.rn.f64 	%fd4967, %fd503, %fd4966, %fd4965;
	ld.global.f64 	%fd4968, [%rd79+2720];
	fma.rn.f64 	%fd4969, %fd504, %fd4968, %fd4967;
	ld.global.f64 	%fd4970, [%rd79+2800];
	fma.rn.f64 	%fd4971, %fd505, %fd4970, %fd4969;
	ld.global.f64 	%fd4972, [%rd79+2880];
	fma.rn.f64 	%fd4973, %fd506, %fd4972, %fd4971;
	ld.global.f64 	%fd4974, [%rd79+2960];
	fma.rn.f64 	%fd4975, %fd507, %fd4974, %fd4973;
	ld.global.f64 	%fd4976, [%rd79+3040];
	fma.rn.f64 	%fd4977, %fd508, %fd4976, %fd4975;
	ld.global.f64 	%fd4978, [%rd79+3120];
	fma.rn.f64 	%fd4979, %fd509, %fd4978, %fd4977;
	ld.global.f64 	%fd4980, [%rd79+3200];
	fma.rn.f64 	%fd4981, %fd510, %fd4980, %fd4979;
	ld.global.f64 	%fd4982, [%rd79+3280];
	fma.rn.f64 	%fd4983, %fd511, %fd4982, %fd4981;
	ld.global.f64 	%fd4984, [%rd79+3360];
	fma.rn.f64 	%fd4985, %fd512, %fd4984, %fd4983;
	ld.global.f64 	%fd4986, [%rd79+3440];
	fma.rn.f64 	%fd4987, %fd513, %fd4986, %fd4985;
	ld.global.f64 	%fd4988, [%rd79+3520];
	fma.rn.f64 	%fd4989, %fd514, %fd4988, %fd4987;
	ld.global.f64 	%fd4990, [%rd79+3600];
	fma.rn.f64 	%fd4991, %fd515, %fd4990, %fd4989;
	ld.global.f64 	%fd4992, [%rd79+3680];
	fma.rn.f64 	%fd4993, %fd516, %fd4992, %fd4991;
	ld.global.f64 	%fd4994, [%rd79+3760];
	fma.rn.f64 	%fd4995, %fd517, %fd4994, %fd4993;
	ld.global.f64 	%fd4996, [%rd79+3840];
	fma.rn.f64 	%fd4997, %fd518, %fd4996, %fd4995;
	ld.global.f64 	%fd4998, [%rd79+3920];
	fma.rn.f64 	%fd4999, %fd519, %fd4998, %fd4997;
	ld.global.f64 	%fd5000, [%rd79+4000];
	fma.rn.f64 	%fd5001, %fd520, %fd5000, %fd4999;
	ld.global.f64 	%fd5002, [%rd79+4080];
	fma.rn.f64 	%fd5003, %fd521, %fd5002, %fd5001;
	ld.global.f64 	%fd5004, [%rd79+4160];
	fma.rn.f64 	%fd5005, %fd522, %fd5004, %fd5003;
	ld.global.f64 	%fd5006, [%rd79+4240];
	fma.rn.f64 	%fd5007, %fd523, %fd5006, %fd5005;
	ld.global.f64 	%fd5008, [%rd79+4320];
	fma.rn.f64 	%fd5009, %fd524, %fd5008, %fd5007;
	ld.global.f64 	%fd5010, [%rd79+4400];
	fma.rn.f64 	%fd5011, %fd525, %fd5010, %fd5009;
	ld.global.f64 	%fd5012, [%rd79+4480];
	fma.rn.f64 	%fd5013, %fd526, %fd5012, %fd5011;
	ld.global.f64 	%fd5014, [%rd79+4560];
	fma.rn.f64 	%fd5015, %fd527, %fd5014, %fd5013;
	ld.global.f64 	%fd5016, [%rd79+4640];
	fma.rn.f64 	%fd5017, %fd528, %fd5016, %fd5015;
	ld.global.f64 	%fd5018, [%rd79+4720];
	fma.rn.f64 	%fd5019, %fd529, %fd5018, %fd5017;
	ld.global.f64 	%fd5020, [%rd79+4800];
	fma.rn.f64 	%fd5021, %fd530, %fd5020, %fd5019;
	ld.global.f64 	%fd5022, [%rd79+4880];
	fma.rn.f64 	%fd5023, %fd531, %fd5022, %fd5021;
	ld.global.f64 	%fd5024, [%rd79+4960];
	fma.rn.f64 	%fd5025, %fd532, %fd5024, %fd5023;
	ld.global.f64 	%fd5026, [%rd79+5040];
	fma.rn.f64 	%fd5027, %fd533, %fd5026, %fd5025;
	ld.global.f64 	%fd5028, [%rd79+5120];
	fma.rn.f64 	%fd5029, %fd534, %fd5028, %fd5027;
	ld.global.f64 	%fd5030, [%rd79+5200];
	fma.rn.f64 	%fd5031, %fd535, %fd5030, %fd5029;
	ld.global.f64 	%fd5032, [%rd79+5280];
	fma.rn.f64 	%fd5033, %fd536, %fd5032, %fd5031;
	ld.global.f64 	%fd5034, [%rd79+5360];
	fma.rn.f64 	%fd5035, %fd537, %fd5034, %fd5033;
	ld.global.f64 	%fd5036, [%rd79+5440];
	fma.rn.f64 	%fd5037, %fd538, %fd5036, %fd5035;
	ld.global.f64 	%fd5038, [%rd79+5520];
	fma.rn.f64 	%fd5039, %fd539, %fd5038, %fd5037;
	ld.global.f64 	%fd5040, [%rd79+5600];
	fma.rn.f64 	%fd5041, %fd540, %fd5040, %fd5039;
	ld.global.f64 	%fd5042, [%rd79+5680];
	fma.rn.f64 	%fd5043, %fd541, %fd5042, %fd5041;
	ld.global.f64 	%fd5044, [%rd79+5760];
	fma.rn.f64 	%fd5045, %fd542, %fd5044, %fd5043;
	ld.global.f64 	%fd5046, [%rd79+5840];
	fma.rn.f64 	%fd5047, %fd543, %fd5046, %fd5045;
	ld.global.f64 	%fd5048, [%rd79+5920];
	fma.rn.f64 	%fd5049, %fd544, %fd5048, %fd5047;
	ld.global.f64 	%fd5050, [%rd79+6000];
	fma.rn.f64 	%fd5051, %fd545, %fd5050, %fd5049;
	ld.global.f64 	%fd5052, [%rd79+6080];
	fma.rn.f64 	%fd5053, %fd546, %fd5052, %fd5051;
	ld.global.f64 	%fd5054, [%rd79+6160];
	fma.rn.f64 	%fd5055, %fd547, %fd5054, %fd5053;
	ld.global.f64 	%fd5056, [%rd79+6240];
	fma.rn.f64 	%fd5057, %fd548, %fd5056, %fd5055;
	ld.global.f64 	%fd5058, [%rd79+6320];
	fma.rn.f64 	%fd5059, %fd549, %fd5058, %fd5057;
	ld.global.f64 	%fd5060, [%rd79+6400];
	fma.rn.f64 	%fd5061, %fd550, %fd5060, %fd5059;
	ld.global.f64 	%fd5062, [%rd79+6480];
	fma.rn.f64 	%fd5063, %fd551, %fd5062, %fd5061;
	ld.global.f64 	%fd5064, [%rd79+6560];
	fma.rn.f64 	%fd5065, %fd552, %fd5064, %fd5063;
	ld.global.f64 	%fd5066, [%rd79+6640];
	fma.rn.f64 	%fd5067, %fd553, %fd5066, %fd5065;
	ld.global.f64 	%fd5068, [%rd79+6720];
	fma.rn.f64 	%fd5069, %fd554, %fd5068, %fd5067;
	ld.global.f64 	%fd5070, [%rd79+6800];
	fma.rn.f64 	%fd5071, %fd555, %fd5070, %fd5069;
	ld.global.f64 	%fd5072, [%rd79+6880];
	fma.rn.f64 	%fd5073, %fd556, %fd5072, %fd5071;
	ld.global.f64 	%fd5074, [%rd79+6960];
	fma.rn.f64 	%fd5075, %fd557, %fd5074, %fd5073;
	ld.global.f64 	%fd5076, [%rd79+7040];
	fma.rn.f64 	%fd5077, %fd558, %fd5076, %fd5075;
	ld.global.f64 	%fd5078, [%rd79+7120];
	fma.rn.f64 	%fd5079, %fd559, %fd5078, %fd5077;
	ld.global.f64 	%fd5080, [%rd79+7200];
	fma.rn.f64 	%fd5081, %fd560, %fd5080, %fd5079;
	ld.global.f64 	%fd5082, [%rd79+7280];
	fma.rn.f64 	%fd5083, %fd561, %fd5082, %fd5081;
	ld.global.f64 	%fd5084, [%rd79+7360];
	fma.rn.f64 	%fd5085, %fd562, %fd5084, %fd5083;
	ld.global.f64 	%fd5086, [%rd79+7440];
	fma.rn.f64 	%fd5087, %fd563, %fd5086, %fd5085;
	ld.global.f64 	%fd5088, [%rd79+7520];
	fma.rn.f64 	%fd5089, %fd564, %fd5088, %fd5087;
	ld.global.f64 	%fd5090, [%rd79+7600];
	fma.rn.f64 	%fd5091, %fd565, %fd5090, %fd5089;
	ld.global.f64 	%fd5092, [%rd79+7680];
	fma.rn.f64 	%fd5093, %fd566, %fd5092, %fd5091;
	ld.global.f64 	%fd5094, [%rd79+7760];
	fma.rn.f64 	%fd5095, %fd567, %fd5094, %fd5093;
	ld.global.f64 	%fd5096, [%rd79+7840];
	fma.rn.f64 	%fd5097, %fd568, %fd5096, %fd5095;
	ld.global.f64 	%fd5098, [%rd79+7920];
	fma.rn.f64 	%fd5099, %fd569, %fd5098, %fd5097;
	ld.global.f64 	%fd5100, [%rd79+8000];
	fma.rn.f64 	%fd5101, %fd570, %fd5100, %fd5099;
	ld.global.f64 	%fd5102, [%rd79+8080];
	fma.rn.f64 	%fd5103, %fd571, %fd5102, %fd5101;
	ld.global.f64 	%fd5104, [%rd79+8160];
	fma.rn.f64 	%fd5105, %fd572, %fd5104, %fd5103;
	ld.global.f64 	%fd5106, [%rd79+8240];
	fma.rn.f64 	%fd5107, %fd573, %fd5106, %fd5105;
	ld.global.f64 	%fd5108, [%rd79+8320];
	fma.rn.f64 	%fd5109, %fd574, %fd5108, %fd5107;
	ld.global.f64 	%fd5110, [%rd79+8400];
	fma.rn.f64 	%fd5111, %fd575, %fd5110, %fd5109;
	ld.global.f64 	%fd5112, [%rd79+8480];
	fma.rn.f64 	%fd5113, %fd576, %fd5112, %fd5111;
	ld.global.f64 	%fd5114, [%rd79+8560];
	fma.rn.f64 	%fd5115, %fd577, %fd5114, %fd5113;
	ld.global.f64 	%fd5116, [%rd79+8640];
	fma.rn.f64 	%fd5117, %fd578, %fd5116, %fd5115;
	ld.global.f64 	%fd5118, [%rd79+8720];
	fma.rn.f64 	%fd5119, %fd579, %fd5118, %fd5117;
	ld.global.f64 	%fd5120, [%rd79+8800];
	fma.rn.f64 	%fd5121, %fd580, %fd5120, %fd5119;
	ld.global.f64 	%fd5122, [%rd79+8880];
	fma.rn.f64 	%fd5123, %fd581, %fd5122, %fd5121;
	ld.global.f64 	%fd5124, [%rd79+8960];
	fma.rn.f64 	%fd5125, %fd582, %fd5124, %fd5123;
	ld.global.f64 	%fd5126, [%rd79+9040];
	fma.rn.f64 	%fd5127, %fd583, %fd5126, %fd5125;
	ld.global.f64 	%fd5128, [%rd79+9120];
	fma.rn.f64 	%fd5129, %fd584, %fd5128, %fd5127;
	ld.global.f64 	%fd5130, [%rd79+9200];
	fma.rn.f64 	%fd5131, %fd585, %fd5130, %fd5129;
	ld.global.f64 	%fd5132, [%rd79+9280];
	fma.rn.f64 	%fd5133, %fd586, %fd5132, %fd5131;
	ld.global.f64 	%fd5134, [%rd79+9360];
	fma.rn.f64 	%fd5135, %fd587, %fd5134, %fd5133;
	ld.global.f64 	%fd5136, [%rd79+9440];
	fma.rn.f64 	%fd5137, %fd588, %fd5136, %fd5135;
	ld.global.f64 	%fd5138, [%rd79+9520];
	fma.rn.f64 	%fd5139, %fd589, %fd5138, %fd5137;
	max.f64 	%fd5140, %fd5139, 0d0000000000000000;
	st.local.f64 	[%rd80], %fd5140;
	add.s32 	%r83, %r83, 1;
	add.s64 	%rd80, %rd80, 8;
	add.s64 	%rd79, %rd79, 8;
	setp.ne.s32 	%p13, %r83, 10;
	@%p13 bra 	$L__BB0_24;
	ld.param.u64 	%rd76, [_Z14predict_kernelPA28_A28_KhP6LeNet5Ph_param_2];
	mov.u32 	%r69, %ctaid.x;
	mov.u32 	%r70, %ntid.x;
	mov.u32 	%r71, %tid.x;
	mad.lo.s32 	%r72, %r69, %r70, %r71;
	cvt.s64.s32 	%rd71, %r72;
	ld.local.f64 	%fd5141, [%rd3+72192];
	ld.local.f64 	%fd5142, [%rd3+72200];
	setp.gt.f64 	%p14, %fd5142, %fd5141;
	selp.f64 	%fd5143, %fd5142, %fd5141, %p14;
	selp.u16 	%rs57, 1, 0, %p14;
	ld.local.f64 	%fd5144, [%rd3+72208];
	setp.gt.f64 	%p15, %fd5144, %fd5143;
	selp.f64 	%fd5145, %fd5144, %fd5143, %p15;
	selp.b16 	%rs58, 2, %rs57, %p15;
	ld.local.f64 	%fd5146, [%rd3+72216];
	setp.gt.f64 	%p16, %fd5146, %fd5145;
	selp.f64 	%fd5147, %fd5146, %fd5145, %p16;
	selp.b16 	%rs59, 3, %rs58, %p16;
	ld.local.f64 	%fd5148, [%rd3+72224];
	setp.gt.f64 	%p17, %fd5148, %fd5147;
	selp.f64 	%fd5149, %fd5148, %fd5147, %p17;
	selp.b16 	%rs60, 4, %rs59, %p17;
	ld.local.f64 	%fd5150, [%rd3+72232];
	setp.gt.f64 	%p18, %fd5150, %fd5149;
	selp.f64 	%fd5151, %fd5150, %fd5149, %p18;
	selp.b16 	%rs61, 5, %rs60, %p18;
	ld.local.f64 	%fd5152, [%rd3+72240];
	setp.gt.f64 	%p19, %fd5152, %fd5151;
	selp.f64 	%fd5153, %fd5152, %fd5151, %p19;
	selp.b16 	%rs62, 6, %rs61, %p19;
	ld.local.f64 	%fd5154, [%rd3+72248];
	setp.gt.f64 	%p20, %fd5154, %fd5153;
	selp.f64 	%fd5155, %fd5154, %fd5153, %p20;
	selp.b16 	%rs63, 7, %rs62, %p20;
	ld.local.f64 	%fd5156, [%rd3+72256];
	setp.gt.f64 	%p21, %fd5156, %fd5155;
	selp.f64 	%fd5157, %fd5156, %fd5155, %p21;
	selp.b16 	%rs64, 8, %rs63, %p21;
	ld.local.f64 	%fd5158, [%rd3+72264];
	setp.gt.f64 	%p22, %fd5158, %fd5157;
	selp.b16 	%rs65, 9, %rs64, %p22;
	cvta.to.global.u64 	%rd72, %rd76;
	add.s64 	%rd73, %rd72, %rd71;
	st.global.u8 	[%rd73], %rs65;
$L__BB0_26:
	ret;

}


// ===== COMPILED SASS (sm_100) =====

	.target	sm_100

	.elftype	@"ET_EXEC"


//--------------------- .note.nv.tkinfo           --------------------------
	.section	.note.nv.tkinfo,"",@"SHT_NOTE"
	.sectionflags	@"SHF_NOTE_NV_TKINFO"
	.tkinfo
        /*0018*/ 	.word	0x00000002
        /*0030*/ 	.string	""
        /*0030*/ 	.string	"ptxas"
        /*0030*/ 	.string	"Cuda compilation tools, release 13.0, V13.0.88"
        /*0030*/ 	.string	"Build cuda_13.0.r13.0/compiler.36424714_0"
        /*0030*/ 	.string	"-arch sm_100 -m 64 "



//--------------------- .note.nv.cuinfo           --------------------------
	.section	.note.nv.cuinfo,"",@"SHT_NOTE"
	.sectionflags	@"SHF_NOTE_NV_CUINFO"
        /*0018*/ 	.short	0x0002
        /*001a*/ 	.short	0x0064
        /*001c*/ 	.short	0x0082
	.zero		2


//--------------------- .nv.info                  --------------------------
	.section	.nv.info,"",@"SHT_CUDA_INFO"
	.align	4


	//----- nvinfo : EIATTR_REGCOUNT
	.align		4
        /*0000*/ 	.byte	0x04, 0x2f
        /*0002*/ 	.short	(.L_1 - .L_0)
	.align		4
.L_0:
        /*0004*/ 	.word	index@(_Z14predict_kernelPA28_A28_KhP6LeNet5Ph)
        /*0008*/ 	.word	0x000000fe


	//----- nvinfo : EIATTR_FRAME_SIZE
	.align		4
.L_1:
        /*000c*/ 	.byte	0x04, 0x11
        /*000e*/ 	.short	(.L_3 - .L_2)
	.align		4
.L_2:
        /*0010*/ 	.word	index@($__internal_1_$__cuda_sm20_dsqrt_rn_f64_mediumpath_v1)
        /*0014*/ 	.word	0x00014340


	//----- nvinfo : EIATTR_FRAME_SIZE
	.align		4
.L_3:
        /*0018*/ 	.byte	0x04, 0x11
        /*001a*/ 	.short	(.L_5 - .L_4)
	.align		4
.L_4:
        /*001c*/ 	.word	index@($__internal_0_$__cuda_sm20_div_rn_f64_full)
        /*0020*/ 	.word	0x00014340


	//----- nvinfo : EIATTR_FRAME_SIZE
	.align		4
.L_5:
        /*0024*/ 	.byte	0x04, 0x11
        /*0026*/ 	.short	(.L_7 - .L_6)
	.align		4
.L_6:
        /*0028*/ 	.word	index@(_Z14predict_kernelPA28_A28_KhP6LeNet5Ph)
        /*002c*/ 	.word	0x00014340


	//----- nvinfo : EIATTR_MIN_STACK_SIZE
	.align		4
.L_7:
        /*0030*/ 	.byte	0x04, 0x12
        /*0032*/ 	.short	(.L_9 - .L_8)
	.align		4
.L_8:
        /*0034*/ 	.word	index@(_Z14predict_kernelPA28_A28_KhP6LeNet5Ph)
        /*0038*/ 	.word	0x00014340
.L_9:


//--------------------- .nv.compat                --------------------------
	.section	.nv.compat,"",@"SHT_CUDA_COMPAT_INFO"
	.align	4
        /*0000*/ 	.byte	0x02, 0x09, 0x00, 0x00, 0x02, 0x02, 0x01, 0x00, 0x02, 0x05, 0x05, 0x00, 0x03, 0x07, 0x01, 0x01
        /*0010*/ 	.byte	0x02, 0x03, 0x00, 0x00, 0x02, 0x06, 0x01, 0x00, 0x04, 0x0b, 0x08, 0x00, 0x01, 0x00, 0x00, 0x00
        /*0020*/ 	.byte	0x00, 0x00, 0x00, 0x00


//--------------------- .nv.info._Z14predict_kernelPA28_A28_KhP6LeNet5Ph --------------------------
	.section	.nv.info._Z14predict_kernelPA28_A28_KhP6LeNet5Ph,"",@"SHT_CUDA_INFO"
	.sectionflags	@""
	.align	4


	//----- nvinfo : EIATTR_CUDA_API_VERSION
	.align		4
        /*0000*/ 	.byte	0x04, 0x37
        /*0002*/ 	.short	(.L_11 - .L_10)
.L_10:
        /*0004*/ 	.word	0x00000082


	//----- nvinfo : EIATTR_KPARAM_INFO
	.align		4
.L_11:
        /*0008*/ 	.byte	0x04, 0x17
        /*000a*/ 	.short	(.L_13 - .L_12)
.L_12:
        /*000c*/ 	.word	0x00000000
        /*0010*/ 	.short	0x0002
        /*0012*/ 	.short	0x0010
        /*0014*/ 	.byte	0x00, 0xf5, 0x21, 0x00


	//----- nvinfo : EIATTR_KPARAM_INFO
	.align		4
.L_13:
        /*0018*/ 	.byte	0x04, 0x17
        /*001a*/ 	.short	(.L_15 - .L_14)
.L_14:
        /*001c*/ 	.word	0x00000000
        /*0020*/ 	.short	0x0001
        /*0022*/ 	.short	0x0008
        /*0024*/ 	.byte	0x00, 0xf5, 0x21, 0x00


	//----- nvinfo : EIATTR_KPARAM_INFO
	.align		4
.L_15:
        /*0028*/ 	.byte	0x04, 0x17
        /*002a*/ 	.short	(.L_17 - .L_16)
.L_16:
        /*002c*/ 	.word	0x00000000
        /*0030*/ 	.short	0x0000
        /*0032*/ 	.short	0x0000
        /*0034*/ 	.byte	0x00, 0xf5, 0x21, 0x00


	//----- nvinfo : EIATTR_SPARSE_MMA_MASK
	.align		4
.L_17:
        /*0038*/ 	.byte	0x03, 0x50
        /*003a*/ 	.short	0x0000


	//----- nvinfo : EIATTR_MAXREG_COUNT
	.align		4
        /*003c*/ 	.byte	0x03, 0x1b
        /*003e*/ 	.short	0x00ff


	//----- nvinfo : EIATTR_ANNOTATIONS
	.align		4
        /*0040*/ 	.byte	0x04, 0x55
        /*0042*/ 	.short	(.L_19 - .L_18)


	//   ....[0]....
.L_18:
        /*0044*/ 	.word	0x00000001
        /*0048*/ 	.byte	0xa0, 0x7e, 0x02, 0x00, 0x01, 0x00, 0x00, 0x00, 0xb0, 0x7e, 0x02, 0x00, 0x01, 0x00, 0x00, 0x00
        /* <DEDUP_REMOVED lines=216> */
        /*0dd8*/ 	.byte	0x10, 0x00, 0x03, 0x00


	//----- nvinfo : EIATTR_MERCURY_ISA_VERSION
	.align		4
.L_19:
        /*0ddc*/ 	.byte	0x03, 0x5f
        /*0dde*/ 	.short	0x0101


	//----- nvinfo : EIATTR_VRC_CTA_INIT_COUNT
	.align		4
        /*0de0*/ 	.byte	0x02, 0x4a
	.zero		1
	.zero		1


	//----- nvinfo : EIATTR_EXIT_INSTR_OFFSETS
	.align		4
        /*0de4*/ 	.byte	0x04, 0x1c
        /*0de6*/ 	.short	(.L_21 - .L_20)


	//   ....[0]....
.L_20:
        /*0de8*/ 	.word	0x00000080


	//   ....[1]....
        /*0dec*/ 	.word	0x00031290


	//----- nvinfo : EIATTR_CRS_STACK_SIZE
	.align		4
.L_21:
        /*0df0*/ 	.byte	0x04, 0x1e
        /*0df2*/ 	.short	(.L_23 - .L_22)
.L_22:
        /*0df4*/ 	.word	0x00000000


	//----- nvinfo : EIATTR_CBANK_PARAM_SIZE
	.align		4
.L_23:
        /*0df8*/ 	.byte	0x03, 0x19
        /*0dfa*/ 	.short	0x0018


	//----- nvinfo : EIATTR_PARAM_CBANK
	.align		4
        /*0dfc*/ 	.byte	0x04, 0x0a
        /*0dfe*/ 	.short	(.L_25 - .L_24)
	.align		4
.L_24:
        /*0e00*/ 	.word	index@(.nv.constant0._Z14predict_kernelPA28_A28_KhP6LeNet5Ph)
        /*0e04*/ 	.short	0x0380
        /*0e06*/ 	.short	0x0018


	//----- nvinfo : EIATTR_SW_WAR
	.align		4
.L_25:
        /*0e08*/ 	.byte	0x04, 0x36
        /*0e0a*/ 	.short	(.L_27 - .L_26)
.L_26:
        /*0e0c*/ 	.word	0x00000008
.L_27:


//--------------------- .nv.callgraph             --------------------------
	.section	.nv.callgraph,"",@"SHT_CUDA_CALLGRAPH"
	.align	4
	.sectionentsize	8
	.align		4
        /*0000*/ 	.word	0x00000000
	.align		4
        /*0004*/ 	.word	0xffffffff
	.align		4
        /*0008*/ 	.word	0x00000000
	.align		4
        /*000c*/ 	.word	0xfffffffe
	.align		4
        /*0010*/ 	.word	0x00000000
	.align		4
        /*0014*/ 	.word	0xfffffffd
	.align		4
        /*0018*/ 	.word	0x00000000
	.align		4
        /*001c*/ 	.word	0xfffffffc


//--------------------- .text._Z14predict_kernelPA28_A28_KhP6LeNet5Ph --------------------------
	.section	.text._Z14predict_kernelPA28_A28_KhP6LeNet5Ph,"ax",@progbits
	.align	128
        .global         _Z14predict_kernelPA28_A28_KhP6LeNet5Ph
        .type           _Z14predict_kernelPA28_A28_KhP6LeNet5Ph,@function
        .size           _Z14predict_kernelPA28_A28_KhP6LeNet5Ph,(.L_x_85 - _Z14predict_kernelPA28_A28_KhP6LeNet5Ph)
        .other          _Z14predict_kernelPA28_A28_KhP6LeNet5Ph,@"STO_CUDA_ENTRY STV_DEFAULT"
_Z14predict_kernelPA28_A28_KhP6LeNet5Ph:
.text._Z14predict_kernelPA28_A28_KhP6LeNet5Ph:
[----:B------:R-:W0:Y:S01]  /*0000*/  LDC R1, c[0x0][0x37c] ;  /* 0x0000df00ff017b82 */ /* 0x000e220000000800 */
[----:B------:R-:W1:Y:S07]  /*0010*/  S2R R5, SR_TID.X ;  /* 0x0000000000057919 */ /* 0x000e6e0000002100 */
[----:B------:R-:W1:Y:S01]  /*0020*/  S2UR UR4, SR_CTAID.X ;  /* 0x00000000000479c3 */ /* 0x000e620000002500 */
[----:B0-----:R-:W-:-:S05]  /*0030*/  VIADD R1, R1, 0xfffebcc0 ;  /* 0xfffebcc001017836 */ /* 0x001fca0000000000 */
[----:B------:R-:W-:Y:S02]  /*0040*/  R2UR UR10, R1 ;  /* 0x00000000010a72ca */ /* 0x000fe400000e0000 */
[----:B------:R-:W1:Y:S02]  /*0050*/  LDC R0, c[0x0][0x360] ;  /* 0x0000d800ff007b82 */ /* 0x000e640000000800 */
[----:B-1----:R-:W-:-:S05]  /*0060*/  IMAD R5, R0, UR4, R5 ;  /* 0x0000000400057c24 */ /* 0x002fca000f8e0205 */
[----:B------:R-:W-:-:S13]  /*0070*/  ISETP.GT.AND P0, PT, R5, 0x270f, PT ;  /* 0x0000270f0500780c */ /* 0x000fda0003f04270 */
[----:B------:R-:W-:Y:S05]  /*0080*/  @P0 EXIT ;  /* 0x000000000000094d */ /* 0x000fea0003800000 */
[----:B------:R-:W0:Y:S01]  /*0090*/  LDC.64 R2, c[0x0][0x380] ;  /* 0x0000e000ff027b82 */ /* 0x000e220000000a00 */
[----:B------:R1:W-:Y:S01]  /*00a0*/  STL.128 [R1], RZ ;  /* 0x000000ff01007387 */ /* 0x0003e20000100c00 */
[----:B------:R-:W-:Y:S01]  /*00b0*/  IMAD.MOV.U32 R0, RZ, RZ, R1 ;  /* 0x000000ffff007224 */ /* 0x000fe200078e0001 */
[----:B------:R-:W-:Y:S02]  /*00c0*/  CS2R R8, SRZ ;  /* 0x0000000000087805 */ /* 0x000fe4000001ff00 */
[----:B------:R-:W-:Y:S01]  /*00d0*/  CS2R R6, SRZ ;  /* 0x0000000000067805 */ /* 0x000fe2000001ff00 */
[----:B------:R1:W-:Y:S01]  /*00e0*/  STL.128 [R1+0x10], RZ ;  /* 0x000010ff01007387 */ /* 0x0003e20000100c00 */
[----:B------:R-:W2:Y:S03]  /*00f0*/  LDCU.64 UR12, c[0x0][0x358] ;  /* 0x00006b00ff0c77ac */ /* 0x000ea60008000a00 */
[----:B------:R1:W-:Y:S01]  /*0100*/  STL.128 [R1+0x20], RZ ;  /* 0x000020ff01007387 */ /* 0x0003e20000100c00 */
[----:B------:R-:W-:-:S03]  /*0110*/  UMOV UR4, URZ ;  /* 0x000000ff00047c82 */ /* 0x000fc60008000000 */
[----:B------:R1:W-:Y:S04]  /*0120*/  STL.128 [R1+0x30], RZ ;  /* 0x000030ff01007387 */ /* 0x0003e80000100c00 */
[----:B------:R1:W-:Y:S04]  /*0130*/  STL.128 [R1+0x40], RZ ;  /* 0x000040ff01007387 */ /* 0x0003e80000100c00 */
[----:B------:R1:W-:Y:S01]  /*0140*/  STL.128 [R1+0x50], RZ ;  /* 0x000050ff01007387 */ /* 0x0003e20000100c00 */
[----:B0-----:R-:W-:-:S03]  /*0150*/  IMAD.WIDE R2, R5, 0x310, R2 ;  /* 0x0000031005027825 */ /* 0x001fc600078e0202 */
[----:B------:R1:W-:Y:S04]  /*0160*/  STL.128 [R1+0x60], RZ ;  /* 0x000060ff01007387 */ /* 0x0003e80000100c00 */
[----:B------:R1:W-:Y:S01]  /*0170*/  STL.128 [R1+0x70], RZ ;  /* 0x000070ff01007387 */ /* 0x0003e20000100c00 */
[----:B------:R-:W-:-:S03]  /*0180*/  IADD3 R4, P0, PT, R2, 0xd, RZ ;  /* 0x0000000d02047810 */ /* 0x000fc60007f1e0ff */
[----:B------:R1:W-:Y:S02]  /*0190*/  STL.128 [R1+0x80], RZ ;  /* 0x000080ff01007387 */ /* 0x0003e40000100c00 */
[----:B------:R-:W-:Y:S02]  /*01a0*/  IMAD.X R5, RZ, RZ, R3, P0 ;  /* 0x000000ffff057224 */ /* 0x000fe400000e0603 */
[----:B------:R1:W-:Y:S04]  /*01b0*/  STL.128 [R1+0x90], RZ ;  /* 0x000090ff01007387 */ /* 0x0003e80000100c00 */
        /* <DEDUP_REMOVED lines=501> */
[----:B--2---:R1:W-:Y:S02]  /*2110*/  STL.128 [R1+0x1ff0], RZ ;  /* 0x001ff0ff01007387 */ /* 0x0043e40000100c00 */
.L_x_0:
[----:B------:R-:W2:Y:S04]  /*2120*/  LDG.E.U8 R42, desc[UR12][R4.64+-0xd] ;  /* 0xfffff30c042a7981 */ /* 0x000ea8000c1e1100 */
[----:B------:R-:W3:Y:S04]  /*2130*/  LDG.E.U8 R46, desc[UR12][R4.64+-0xc] ;  /* 0xfffff40c042e7981 */ /* 0x000ee8000c1e1100 */
[----:B------:R-:W4:Y:S04]  /*2140*/  LDG.E.U8 R75, desc[UR12][R4.64+-0xb] ;  /* 0xfffff50c044b7981 */ /* 0x000f28000c1e1100 */
[----:B------:R-:W5:Y:S04]  /*2150*/  LDG.E.U8 R76, desc[UR12][R4.64+-0xa] ;  /* 0xfffff60c044c7981 */ /* 0x000f68000c1e1100 */
        /* <DEDUP_REMOVED lines=23> */
[----:B------:R0:W5:Y:S01]  /*22d0*/  LDG.E.U8 R26, desc[UR12][R4.64+0xe] ;  /* 0x00000e0c041a7981 */ /* 0x000162000c1e1100 */
[----:B------:R-:W-:-:S04]  /*22e0*/  UIADD3 UR4, UPT, UPT, UR4, 0x1, URZ ;  /* 0x0000000104047890 */ /* 0x000fc8000fffe0ff */
[----:B------:R-:W-:Y:S01]  /*22f0*/  UISETP.NE.AND UP0, UPT, UR4, 0x1c, UPT ;  /* 0x0000001c0400788c */ /* 0x000fe2000bf05270 */
[----:B0-----:R-:W-:-:S05]  /*2300*/  IADD3 R4, P0, PT, R4, 0x1c, RZ ;  /* 0x0000001c04047810 */ /* 0x001fca0007f1e0ff */
[----:B------:R-:W-:Y:S02]  /*2310*/  IMAD.X R5, RZ, RZ, R5, P0 ;  /* 0x000000ffff057224 */ /* 0x000fe400000e0605 */
[----:B--2---:R-:W-:Y:S01]  /*2320*/  IMAD R74, R42, R42, RZ ;  /* 0x0000002a2a4a7224 */ /* 0x004fe200078e02ff */
[----:B------:R-:W0:Y:S08]  /*2330*/  I2F.F64.U16 R40, R42 ;  /* 0x0000002a00287312 */ /* 0x000e300000101800 */
[----:B------:R-:W2:Y:S01]  /*2340*/  I2F.F64.U32 R42, R74 ;  /* 0x0000004a002a7312 */ /* 0x000ea20000201800 */
[----:B0-----:R-:W-:-:S07]  /*2350*/  DADD R40, R40, R8 ;  /* 0x0000000028287229 */ /* 0x001fce0000000008 */
[----:B---3--:R0:W3:Y:S01]  /*2360*/  I2F.F64.U16 R44, R46 ;  /* 0x0000002e002c7312 */ /* 0x0080e20000101800 */
[----:B--2---:R-:W-:Y:S01]  /*2370*/  DADD R42, R42, R6 ;  /* 0x000000002a2a7229 */ /* 0x004fe20000000006 */
[----:B0-----:R-:W-:-:S06]  /*2380*/  IMAD R46, R46, R46, RZ ;  /* 0x0000002e2e2e7224 */ /* 0x001fcc00078e02ff */
[----:B----4-:R0:W2:Y:S01]  /*2390*/  I2F.F64.U16 R48, R75 ;  /* 0x0000004b00307312 */ /* 0x0100a20000101800 */
[----:B---3--:R-:W-:-:S07]  /*23a0*/  DADD R40, R40, R44 ;  /* 0x0000000028287229 */ /* 0x008fce000000002c */
[----:B------:R-:W3:Y:S01]  /*23b0*/  I2F.F64.U32 R46, R46 ;  /* 0x0000002e002e7312 */ /* 0x000ee20000201800 */
[----:B0-----:R-:W-:Y:S01]  /*23c0*/  IMAD R75, R75, R75, RZ ;  /* 0x0000004b4b4b7224 */ /* 0x001fe200078e02ff */
[----:B--2---:R-:W-:-:S06]  /*23d0*/  DADD R40, R40, R48 ;  /* 0x0000000028287229 */ /* 0x004fcc0000000030 */
[----:B------:R-:W0:Y:S01]  /*23e0*/  I2F.F64.U32 R6, R75 ;  /* 0x0000004b00067312 */ /* 0x000e220000201800 */
[----:B---3--:R-:W-:-:S07]  /*23f0*/  DADD R42, R42, R46 ;  /* 0x000000002a2a7229 */ /* 0x008fce000000002e */
[----:B-----5:R2:W3:Y:S01]  /*2400*/  I2F.F64.U16 R50, R76 ;  /* 0x0000004c00327312 */ /* 0x0204e20000101800 */
[----:B0-----:R-:W-:Y:S01]  /*2410*/  DADD R6, R42, R6 ;  /* 0x000000002a067229 */ /* 0x001fe20000000006 */
[----:B--2---:R-:W-:-:S06]  /*2420*/  IMAD R76, R76, R76, RZ ;  /* 0x0000004c4c4c7224 */ /* 0x004fcc00078e02ff */
[----:B------:R0:W2:Y:S01]  /*2430*/  I2F.F64.U16 R52, R77 ;  /* 0x0000004d00347312 */ /* 0x0000a20000101800 */
[----:B---3--:R-:W-:-:S07]  /*2440*/  DADD R40, R40, R50 ;  /* 0x0000000028287229 */ /* 0x008fce0000000032 */
[----:B------:R-:W3:Y:S01]  /*2450*/  I2F.F64.U32 R8, R76 ;  /* 0x0000004c00087312 */ /* 0x000ee20000201800 */
[----:B0-----:R-:W-:Y:S01]  /*2460*/  IMAD R77, R77, R77, RZ ;  /* 0x0000004d4d4d7224 */ /* 0x001fe200078e02ff */
[----:B--2---:R-:W-:-:S06]  /*2470*/  DADD R40, R40, R52 ;  /* 0x0000000028287229 */ /* 0x004fcc0000000034 */
[----:B------:R-:W0:Y:S01]  /*2480*/  I2F.F64.U32 R42, R77 ;  /* 0x0000004d002a7312 */ /* 0x000e220000201800 */
[----:B---3--:R-:W-:-:S07]  /*2490*/  DADD R6, R6, R8 ;  /* 0x0000000006067229 */ /* 0x008fce0000000008 */
[----:B------:R2:W3:Y:S01]  /*24a0*/  I2F.F64.U16 R54, R78 ;  /* 0x0000004e00367312 */ /* 0x0004e20000101800 */
        /* <DEDUP_REMOVED lines=112> */
[----:B------:R-:W0:Y:S01]  /*2bb0*/  I2F.F64.U32 R16, R26 ;  /* 0x0000001a00107312 */ /* 0x000e220000201800 */
[----:B---3--:R-:W-:Y:S02]  /*2bc0*/  DADD R8, R12, R10 ;  /* 0x000000000c087229 */ /* 0x008fe4000000000a */
[----:B0-----:R-:W-:Y:S01]  /*2bd0*/  DADD R6, R6, R16 ;  /* 0x0000000006067229 */ /* 0x001fe20000000010 */
[----:B------:R-:W-:Y:S10]  /*2be0*/  BRA.U UP0, `(.L_x_0) ;  /* 0xfffffff5004c7547 */ /* 0x000ff4000b83ffff */
[----:B------:R-:W0:Y:S01]  /*2bf0*/  MUFU.RCP64H R5, 784 ;  /* 0x4088800000057908 */ /* 0x000e220000001800 */
[----:B------:R-:W-:Y:S01]  /*2c00*/  IMAD.MOV.U32 R12, RZ, RZ, 0x0 ;  /* 0x00000000ff0c7424 */ /* 0x000fe200078e00ff */
[----:B------:R-:W-:Y:S01]  /*2c10*/  FSETP.GEU.AND P1, PT, |R9|, 6.5827683646048100446e-37, PT ;  /* 0x036000000900780b */ /* 0x000fe20003f2e200 */
[----:B------:R-:W-:Y:S01]  /*2c20*/  IMAD.MOV.U32 R13, RZ, RZ, 0x40888000 ;  /* 0x40888000ff0d7424 */ /* 0x000fe200078e00ff */
[----:B------:R-:W-:Y:S01]  /*2c30*/  BSSY.RECONVERGENT B1, `(.L_x_1) ;  /* 0x0000015000017945 */ /* 0x000fe20003800200 */
[----:B------:R-:W-:-:S06]  /*2c40*/  IMAD.MOV.U32 R4, RZ, RZ, 0x1 ;  /* 0x00000001ff047424 */ /* 0x000fcc00078e00ff */
[----:B0-----:R-:W-:-:S08]  /*2c50*/  DFMA R10, R4, -R12, 1 ;  /* 0x3ff00000040a742b */ /* 0x001fd0000000080c */
[----:B------:R-:W-:-:S08]  /*2c60*/  DFMA R10, R10, R10, R10 ;  /* 0x0000000a0a0a722b */ /* 0x000fd0000000000a */
[----:B------:R-:W-:-:S08]  /*2c70*/  DFMA R10, R4, R10, R4 ;  /* 0x0000000a040a722b */ /* 0x000fd00000000004 */
[----:B------:R-:W-:-:S08]  /*2c80*/  DFMA R4, R10, -R12, 1 ;  /* 0x3ff000000a04742b */ /* 0x000fd0000000080c */
[----:B------:R-:W-:-:S08]  /*2c90*/  DFMA R4, R10, R4, R10 ;  /* 0x000000040a04722b */ /* 0x000fd0000000000a */
[----:B------:R-:W-:-:S08]  /*2ca0*/  DMUL R10, R8, R4 ;  /* 0x00000004080a7228 */ /* 0x000fd00000000000 */
[----:B------:R-:W-:-:S08]  /*2cb0*/  DFMA R12, R10, -784, R8 ;  /* 0xc08880000a0c782b */ /* 0x000fd00000000008 */
[----:B------:R-:W-:-:S10]  /*2cc0*/  DFMA R4, R4, R12, R10 ;  /* 0x0000000c0404722b */ /* 0x000fd4000000000a */
[----:B------:R-:W-:-:S05]  /*2cd0*/  FFMA R10, RZ, 4.265625, R5 ;  /* 0x40888000ff0a7823 */ /* 0x000fca0000000005 */
[----:B------:R-:W-:-:S13]  /*2ce0*/  FSETP.GT.AND P0, PT, |R10|, 1.469367938527859385e-39, PT ;  /* 0x001000000a00780b */ /* 0x000fda0003f04200 */
[----:B------:R-:W-:Y:S05]  /*2cf0*/  @P0 BRA P1, `(.L_x_2) ;  /* 0x0000000000200947 */ /* 0x000fea0000800000 */
[----:B------:R-:W-:Y:S01]  /*2d00*/  IMAD.MOV.U32 R22, RZ, RZ, R8 ;  /* 0x000000ffff167224 */ /* 0x000fe200078e0008 */
[----:B------:R-:W-:Y:S01]  /*2d10*/  MOV R23, R9 ;  /* 0x0000000900177202 */ /* 0x000fe20000000f00 */
[----:B------:R-:W-:Y:S01]  /*2d20*/  IMAD.MOV.U32 R30, RZ, RZ, RZ ;  /* 0x000000ffff1e7224 */ /* 0x000fe200078e00ff */
[----:B------:R-:W-:Y:S01]  /*2d30*/  MOV R20, 0x2d60 ;  /* 0x00002d6000147802 */ /* 0x000fe20000000f00 */
[----:B------:R-:W-:-:S07]  /*2d40*/  IMAD.MOV.U32 R31, RZ, RZ, 0x40888000 ;  /* 0x40888000ff1f7424 */ /* 0x000fce00078e00ff */
[----:B-1----:R-:W-:Y:S05]  /*2d50*/  CALL.REL.NOINC `($__internal_0_$__cuda_sm20_div_rn_f64_full) ;  /* 0x000002e400507944 */ /* 0x002fea0003c00000 */
[----:B------:R-:W-:Y:S02]  /*2d60*/  IMAD.MOV.U32 R4, RZ, RZ, R14 ;  /* 0x000000ffff047224 */ /* 0x000fe400078e000e */
[----:B------:R-:W-:-:S07]  /*2d70*/  IMAD.MOV.U32 R5, RZ, RZ, R15 ;  /* 0x000000ffff057224 */ /* 0x000fce00078e000f */
.L_x_2:
[----:B------:R-:W-:Y:S05]  /*2d80*/  BSYNC.RECONVERGENT B1 ;  /* 0x0000000000017941 */ /* 0x000fea0003800200 */
.L_x_1:
        /* <DEDUP_REMOVED lines=25> */
.L_x_4:
[----:B------:R-:W-:Y:S05]  /*2f20*/  BSYNC.RECONVERGENT B1 ;  /* 0x0000000000017941 */ /* 0x000fea0003800200 */
.L_x_3:
[----:B------:R-:W-:Y:S01]  /*2f30*/  DFMA R12, -R4, R4, R8 ;  /* 0x00000004040c722b */ /* 0x000fe20000000108 */
[----:B------:R-:W-:Y:S01]  /*2f40*/  IMAD.MOV.U32 R10, RZ, RZ, 0x0 ;  /* 0x00000000ff0a7424 */ /* 0x000fe200078e00ff */
[----:B------:R-:W-:Y:S01]  /*2f50*/  BSSY.RECONVERGENT B0, `(.L_x_5) ;  /* 0x0000014000007945 */ /* 0x000fe20003800200 */
[----:B------:R-:W-:-:S03]  /*2f60*/  IMAD.MOV.U32 R11, RZ, RZ, 0x3fd80000 ;  /* 0x3fd80000ff0b7424 */ /* 0x000fc600078e00ff */
[----:B------:R-:W0:Y:S04]  /*2f70*/  MUFU.RSQ64H R9, R13 ;  /* 0x0000000d00097308 */ /* 0x000e280000001c00 */
[----:B------:R-:W-:-:S05]  /*2f80*/  VIADD R8, R13, 0xfcb00000 ;  /* 0xfcb000000d087836 */ /* 0x000fca0000000000 */
[----:B------:R-:W-:Y:S01]  /*2f90*/  ISETP.GE.U32.AND P0, PT, R8, 0x7ca00000, PT ;  /* 0x7ca000000800780c */ /* 0x000fe20003f06070 */
[----:B0-----:R-:W-:-:S08]  /*2fa0*/  DMUL R6, R8, R8 ;  /* 0x0000000808067228 */ /* 0x001fd00000000000 */
[----:B------:R-:W-:-:S08]  /*2fb0*/  DFMA R6, R12, -R6, 1 ;  /* 0x3ff000000c06742b */ /* 0x000fd00000000806 */
[----:B------:R-:W-:Y:S02]  /*2fc0*/  DFMA R10, R6, R10, 0.5 ;  /* 0x3fe00000060a742b */ /* 0x000fe4000000000a */
[----:B------:R-:W-:-:S08]  /*2fd0*/  DMUL R6, R8, R6 ;  /* 0x0000000608067228 */ /* 0x000fd00000000000 */
[----:B------:R-:W-:-:S08]  /*2fe0*/  DFMA R14, R10, R6, R8 ;  /* 0x000000060a0e722b */ /* 0x000fd00000000008 */
[----:B------:R-:W-:Y:S02]  /*2ff0*/  DMUL R16, R12, R14 ;  /* 0x0000000e0c107228 */ /* 0x000fe40000000000 */
[----:B------:R-:W-:Y:S01]  /*3000*/  VIADD R11, R15, 0xfff00000 ;  /* 0xfff000000f0b7836 */ /* 0x000fe20000000000 */
[----:B------:R-:W-:-:S05]  /*3010*/  MOV R10, R14 ;  /* 0x0000000e000a7202 */ /* 0x000fca0000000f00 */
[----:B------:R-:W-:-:S08]  /*3020*/  DFMA R18, R16, -R16, R12 ;  /* 0x800000101012722b */ /* 0x000fd0000000000c */
[----:B------:R-:W-:Y:S01]  /*3030*/  DFMA R6, R18, R10, R16 ;  /* 0x0000000a1206722b */ /* 0x000fe20000000010 */
[----:B------:R-:W-:Y:S10]  /*3040*/  @!P0 BRA `(.L_x_6) ;  /* 0x0000000000108947 */ /* 0x000ff40003800000 */
[----:B------:R-:W-:-:S07]  /*3050*/  MOV R20, 0x3070 ;  /* 0x0000307000147802 */ /* 0x000fce0000000f00 */
[----:B-1----:R-:W-:Y:S05]  /*3060*/  CALL.REL.NOINC `($__internal_1_$__cuda_sm20_dsqrt_rn_f64_mediumpath_v1) ;  /* 0x000002e8000c7944 */ /* 0x002fea0003c00000 */
[----:B------:R-:W-:Y:S02]  /*3070*/  IMAD.MOV.U32 R6, RZ, RZ, R8 ;  /* 0x000000ffff067224 */ /* 0x000fe400078e0008 */
[----:B------:R-:W-:-:S07]  /*3080*/  IMAD.MOV.U32 R7, RZ, RZ, R9 ;  /* 0x000000ffff077224 */ /* 0x000fce00078e0009 */
.L_x_6:
[----:B------:R-:W-:Y:S05]  /*3090*/  BSYNC.RECONVERGENT B0 ;  /* 0x0000000000007941 */ /* 0x000fea0003800200 */
.L_x_5:
[----:B------:R-:W-:Y:S01]  /*30a0*/  IMAD.MOV.U32 R17, RZ, RZ, RZ ;  /* 0x000000ffff117224 */ /* 0x000fe200078e00ff */
[----:B------:R-:W-:-:S12]  /*30b0*/  UIADD3 UR10, UPT, UPT, UR10, 0x2000, URZ ;  /* 0x000020000a0a7890 */ /* 0x000fd8000fffe0ff */
.L_x_63:
[----:B------:R-:W-:-:S05]  /*30c0*/  IMAD.WIDE.U32 R18, R17, 0x1c, R2 ;  /* 0x0000001c11127825 */ /* 0x000fca00078e0002 */
[----:B------:R-:W2:Y:S01]  /*30d0*/  LDG.E.U8 R16, desc[UR12][R18.64] ;  /* 0x0000000c12107981 */ /* 0x000ea2000c1e1100 */
[----:B0-----:R-:W0:Y:S01]  /*30e0*/  MUFU.RCP64H R11, R7 ;  /* 0x00000007000b7308 */ /* 0x001e220000001800 */
[----:B------:R-:W-:Y:S01]  /*30f0*/  IMAD.MOV.U32 R10, RZ, RZ, 0x1 ;  /* 0x00000001ff0a7424 */ /* 0x000fe200078e00ff */
[----:B------:R-:W-:Y:S01]  /*3100*/  BSSY.RECONVERGENT B1, `(.L_x_7) ;  /* 0x000001a000017945 */ /* 0x000fe20003800200 */
[C---:B------:R-:W-:Y:S02]  /*3110*/  IMAD R21, R17.reuse, 0x100, R0 ;  /* 0x0000010011157824 */ /* 0x040fe400078e0200 */
[----:B------:R-:W-:-:S05]  /*3120*/  VIADD R17, R17, 0x1 ;  /* 0x0000000111117836 */ /* 0x000fca0000000000 */
[----:B------:R-:W-:Y:S01]  /*3130*/  ISETP.NE.AND P1, PT, R17, 0x1c, PT ;  /* 0x0000001c1100780c */ /* 0x000fe20003f25270 */
[----:B0-----:R-:W-:-:S08]  /*3140*/  DFMA R8, R10, -R6, 1 ;  /* 0x3ff000000a08742b */ /* 0x001fd00000000806 */
[----:B------:R-:W-:-:S08]  /*3150*/  DFMA R12, R8, R8, R8 ;  /* 0x00000008080c722b */ /* 0x000fd00000000008 */
[----:B------:R-:W-:-:S08]  /*3160*/  DFMA R12, R10, R12, R10 ;  /* 0x0000000c0a0c722b */ /* 0x000fd0000000000a */
[----:B------:R-:W-:-:S08]  /*3170*/  DFMA R10, R12, -R6, 1 ;  /* 0x3ff000000c0a742b */ /* 0x000fd00000000806 */
[----:B------:R-:W-:Y:S01]  /*3180*/  DFMA R10, R12, R10, R12 ;  /* 0x0000000a0c0a722b */ /* 0x000fe2000000000c */
[----:B--2---:R-:W0:Y:S02]  /*3190*/  I2F.F64.U16 R8, R16 ;  /* 0x0000001000087312 */ /* 0x004e240000101800 */
[----:B0-----:R-:W-:-:S08]  /*31a0*/  DADD R14, R8, -R4 ;  /* 0x00000000080e7229 */ /* 0x001fd00000000804 */
[----:B------:R-:W-:Y:S02]  /*31b0*/  DMUL R12, R14, R10 ;  /* 0x0000000a0e0c7228 */ /* 0x000fe40000000000 */
[----:B------:R-:W-:-:S06]  /*31c0*/  FSETP.GEU.AND P2, PT, |R15|, 6.5827683646048100446e-37, PT ;  /* 0x036000000f00780b */ /* 0x000fcc0003f4e200 */
[----:B------:R-:W-:-:S08]  /*31d0*/  DFMA R8, R12, -R6, R14 ;  /* 0x800000060c08722b */ /* 0x000fd0000000000e */
[----:B------:R-:W-:-:S10]  /*31e0*/  DFMA R12, R10, R8, R12 ;  /* 0x000000080a0c722b */ /* 0x000fd4000000000c */
[----:B------:R-:W-:-:S05]  /*31f0*/  FFMA R8, RZ, R7, R13 ;  /* 0x00000007ff087223 */ /* 0x000fca000000000d */
[----:B------:R-:W-:-:S13]  /*3200*/  FSETP.GT.AND P0, PT, |R8|, 1.469367938527859385e-39, PT ;  /* 0x001000000800780b */ /* 0x000fda0003f04200 */
[----:B------:R-:W-:Y:S05]  /*3210*/  @P0 BRA P2, `(.L_x_8) ;  /* 0x0000000000200947 */ /* 0x000fea0001000000 */
[----:B------:R-:W-:Y:S01]  /*3220*/  IMAD.MOV.U32 R22, RZ, RZ, R14 ;  /* 0x000000ffff167224 */ /* 0x000fe200078e000e */
[----:B------:R-:W-:Y:S01]  /*3230*/  MOV R30, R6 ;  /* 0x00000006001e7202 */ /* 0x000fe20000000f00 */
[----:B------:R-:W-:Y:S01]  /*3240*/  IMAD.MOV.U32 R23, RZ, RZ, R15 ;  /* 0x000000ffff177224 */ /* 0x000fe200078e000f */
[----:B------:R-:W-:Y:S01]  /*3250*/  MOV R20, 0x3280 ;  /* 0x0000328000147802 */ /* 0x000fe20000000f00 */
[----:B------:R-:W-:-:S07]  /*3260*/  IMAD.MOV.U32 R31, RZ, RZ, R7 ;  /* 0x000000ffff1f7224 */ /* 0x000fce00078e0007 */
[----:B-1----:R-:W-:Y:S05]  /*3270*/  CALL.REL.NOINC `($__internal_0_$__cuda_sm20_div_rn_f64_full) ;  /* 0x000002e000087944 */ /* 0x002fea0003c00000 */
[----:B------:R-:W-:Y:S02]  /*3280*/  IMAD.MOV.U32 R12, RZ, RZ, R14 ;  /* 0x000000ffff0c7224 */ /* 0x000fe400078e000e */
[----:B------:R-:W-:-:S07]  /*3290*/  IMAD.MOV.U32 R13, RZ, RZ, R15 ;  /* 0x000000ffff0d7224 */ /* 0x000fce00078e000f */
.L_x_8:
[----:B------:R-:W-:Y:S05]  /*32a0*/  BSYNC.RECONVERGENT B1 ;  /* 0x0000000000017941 */ /* 0x000fea0003800200 */
.L_x_7:
[----:B------:R-:W2:Y:S01]  /*32b0*/  LDG.E.U8 R16, desc[UR12][R18.64+0x1] ;  /* 0x0000010c12107981 */ /* 0x000ea2000c1e1100 */
[----:B------:R-:W0:Y:S01]  /*32c0*/  MUFU.RCP64H R11, R7 ;  /* 0x00000007000b7308 */ /* 0x000e220000001800 */
[----:B------:R-:W-:Y:S01]  /*32d0*/  IMAD.MOV.U32 R10, RZ, RZ, 0x1 ;  /* 0x00000001ff0a7424 */ /* 0x000fe200078e00ff */
[----:B------:R-:W-:Y:S05]  /*32e0*/  BSSY.RECONVERGENT B1, `(.L_x_9) ;  /* 0x0000015000017945 */ /* 0x000fea0003800200 */
        /* <DEDUP_REMOVED lines=15> */
[----:B------:R-:W-:Y:S01]  /*33e0*/  MOV R20, 0x3430 ;  /* 0x0000343000147802 */ /* 0x000fe20000000f00 */
[----:B------:R-:W-:Y:S02]  /*33f0*/  IMAD.MOV.U32 R23, RZ, RZ, R11 ;  /* 0x000000ffff177224 */ /* 0x000fe400078e000b */
[----:B------:R-:W-:Y:S02]  /*3400*/  IMAD.MOV.U32 R30, RZ, RZ, R6 ;  /* 0x000000ffff1e7224 */ /* 0x000fe400078e0006 */
[----:B------:R-:W-:-:S07]  /*3410*/  IMAD.MOV.U32 R31, RZ, RZ, R7 ;  /* 0x000000ffff1f7224 */ /* 0x000fce00078e0007 */
[----:B-1----:R-:W-:Y:S05]  /*3420*/  CALL.REL.NOINC `($__internal_0_$__cuda_sm20_div_rn_f64_full) ;  /* 0x000002dc009c7944 */ /* 0x002fea0003c00000 */
.L_x_10:
[----:B------:R-:W-:Y:S05]  /*3430*/  BSYNC.RECONVERGENT B1 ;  /* 0x0000000000017941 */ /* 0x000fea0003800200 */
.L_x_9:
[----:B------:R-:W2:Y:S01]  /*3440*/  LDG.E.U8 R16, desc[UR12][R18.64+0x2] ;  /* 0x0000020c12107981 */ /* 0x000ea2000c1e1100 */
[----:B------:R-:W0:Y:S01]  /*3450*/  MUFU.RCP64H R11, R7 ;  /* 0x00000007000b7308 */ /* 0x000e220000001800 */
[----:B------:R-:W-:Y:S01]  /*3460*/  MOV R10, 0x1 ;  /* 0x00000001000a7802 */ /* 0x000fe20000000f00 */
[----:B------:R-:W-:Y:S01]  /*3470*/  BSSY.RECONVERGENT B1, `(.L_x_11) ;  /* 0x0000016000017945 */ /* 0x000fe20003800200 */
[----:B------:R3:W-:Y:S04]  /*3480*/  STL.128 [R21+0x210], R12 ;  /* 0x0002100c15007387 */ /* 0x0007e80000100c00 */
        /* <DEDUP_REMOVED lines=13> */
[----:B---3--:R-:W-:Y:S05]  /*3560*/  @P0 BRA P2, `(.L_x_12) ;  /* 0x0000000000180947 */ /* 0x008fea0001000000 */
[----:B------:R-:W-:Y:S01]  /*3570*/  IMAD.MOV.U32 R30, RZ, RZ, R6 ;  /* 0x000000ffff1e7224 */ /* 0x000fe200078e0006 */
[----:B------:R-:W-:Y:S01]  /*3580*/  MOV R20, 0x35b0 ;  /* 0x000035b000147802 */ /* 0x000fe20000000f00 */
[----:B------:R-:W-:-:S07]  /*3590*/  IMAD.MOV.U32 R31, RZ, RZ, R7 ;  /* 0x000000ffff1f7224 */ /* 0x000fce00078e0007 */
[----:B-1----:R-:W-:Y:S05]  /*35a0*/  CALL.REL.NOINC `($__internal_0_$__cuda_sm20_div_rn_f64_full) ;  /* 0x000002dc003c7944 */ /* 0x002fea0003c00000 */
[----:B------:R-:W-:Y:S02]  /*35b0*/  IMAD.MOV.U32 R8, RZ, RZ, R14 ;  /* 0x000000ffff087224 */ /* 0x000fe400078e000e */
[----:B------:R-:W-:-:S07]  /*35c0*/  IMAD.MOV.U32 R9, RZ, RZ, R15 ;  /* 0x000000ffff097224 */ /* 0x000fce00078e000f */
.L_x_12:
[----:B------:R-:W-:Y:S05]  /*35d0*/  BSYNC.RECONVERGENT B1 ;  /* 0x0000000000017941 */ /* 0x000fea0003800200 */
.L_x_11:
        /* <DEDUP_REMOVED lines=26> */
.L_x_14:
[----:B------:R-:W-:Y:S05]  /*3780*/  BSYNC.RECONVERGENT B1 ;  /* 0x0000000000017941 */ /* 0x000fea0003800200 */
.L_x_13:
[----:B------:R-:W2:Y:S01]  /*3790*/  LDG.E.U8 R16, desc[UR12][R18.64+0x4] ;  /* 0x0000040c12107981 */ /* 0x000ea2000c1e1100 */
[----:B------:R-:W0:Y:S01]  /*37a0*/  MUFU.RCP64H R15, R7 ;  /* 0x00000007000f7308 */ /* 0x000e220000001800 */
[----:B------:R-:W-:Y:S01]  /*37b0*/  IMAD.MOV.U32 R14, RZ, RZ, 0x1 ;  /* 0x00000001ff0e7424 */ /* 0x000fe200078e00ff */
        /* <DEDUP_REMOVED lines=22> */
.L_x_16:
[----:B------:R-:W-:Y:S05]  /*3920*/  BSYNC.RECONVERGENT B1 ;  /* 0x0000000000017941 */ /* 0x000fea0003800200 */
.L_x_15:
        /* <DEDUP_REMOVED lines=18> */
[----:B------:R-:W-:Y:S01]  /*3a50*/  MOV R22, R10 ;  /* 0x0000000a00167202 */ /* 0x000fe20000000f00 */
[----:B------:R-:W-:Y:S01]  /*3a60*/  IMAD.MOV.U32 R23, RZ, RZ, R11 ;  /* 0x000000ffff177224 */ /* 0x000fe200078e000b */
[----:B------:R-:W-:Y:S01]  /*3a70*/  MOV R20, 0x3ab0 ;  /* 0x00003ab000147802 */ /* 0x000fe20000000f00 */
[----:B------:R-:W-:Y:S02]  /*3a80*/  IMAD.MOV.U32 R30, RZ, RZ, R6 ;  /* 0x000000ffff1e7224 */ /* 0x000fe400078e0006 */
[----:B------:R-:W-:-:S07]  /*3a90*/  IMAD.MOV.U32 R31, RZ, RZ, R7 ;  /* 0x000000ffff1f7224 */ /* 0x000fce00078e0007 */
[----:B-1----:R-:W-:Y:S05]  /*3aa0*/  CALL.REL.NOINC `($__internal_0_$__cuda_sm20_div_rn_f64_full) ;  /* 0x000002d400fc7944 */ /* 0x002fea0003c00000 */
.L_x_18:
[----:B------:R-:W-:Y:S05]  /*3ab0*/  BSYNC.RECONVERGENT B1 ;  /* 0x0000000000017941 */ /* 0x000fea0003800200 */
.L_x_17:
        /* <DEDUP_REMOVED lines=25> */
.L_x_20:
[----:B------:R-:W-:Y:S05]  /*3c50*/  BSYNC.RECONVERGENT B1 ;  /* 0x0000000000017941 */ /* 0x000fea0003800200 */
.L_x_19:
[----:B------:R-:W2:Y:S01]  /*3c60*/  LDG.E.U8 R16, desc[UR12][R18.64+0x7] ;  /* 0x0000070c12107981 */ /* 0x000ea2000c1e1100 */
[----:B------:R-:W0:Y:S01]  /*3c70*/  MUFU.RCP64H R13, R7 ;  /* 0x00000007000d7308 */ /* 0x000e220000001800 */
[----:B------:R-:W-:Y:S01]  /*3c80*/  MOV R12, 0x1 ;  /* 0x00000001000c7802 */ /* 0x000fe20000000f00 */
        /* <DEDUP_REMOVED lines=21> */
[----:B------:R-:W-:Y:S02]  /*3de0*/  IMAD.MOV.U32 R10, RZ, RZ, R14 ;  /* 0x000000ffff0a7224 */ /* 0x000fe400078e000e */
[----:B------:R-:W-:-:S07]  /*3df0*/  IMAD.MOV.U32 R11, RZ, RZ, R15 ;  /* 0x000000ffff0b7224 */ /* 0x000fce00078e000f */
.L_x_22:
[----:B------:R-:W-:Y:S05]  /*3e00*/  BSYNC.RECONVERGENT B1 ;  /* 0x0000000000017941 */ /* 0x000fea0003800200 */
.L_x_21:
        /* <DEDUP_REMOVED lines=20> */
[----:B------:R-:W-:Y:S02]  /*3f50*/  MOV R31, R7 ;  /* 0x00000007001f7202 */ /* 0x000fe40000000f00 */
[----:B------:R-:W-:-:S07]  /*3f60*/  MOV R20, 0x3f80 ;  /* 0x00003f8000147802 */ /* 0x000fce0000000f00 */
[----:B-1----:R-:W-:Y:S05]  /*3f70*/  CALL.REL.NOINC `($__internal_0_$__cuda_sm20_div_rn_f64_full) ;  /* 0x000002d000c87944 */ /* 0x002fea0003c00000 */
[----:B------:R-:W-:Y:S02]  /*3f80*/  IMAD.MOV.U32 R12, RZ, RZ, R14 ;  /* 0x000000ffff0c7224 */ /* 0x000fe400078e000e */
[----:B------:R-:W-:-:S07]  /*3f90*/  IMAD.MOV.U32 R13, RZ, RZ, R15 ;  /* 0x000000ffff0d7224 */ /* 0x000fce00078e000f */
.L_x_24:
[----:B------:R-:W-:Y:S05]  /*3fa0*/  BSYNC.RECONVERGENT B1 ;  /* 0x0000000000017941 */ /* 0x000fea0003800200 */
.L_x_23:
        /* <DEDUP_REMOVED lines=24> */
.L_x_26:
[----:B------:R-:W-:Y:S05]  /*4130*/  BSYNC.RECONVERGENT B1 ;  /* 0x0000000000017941 */ /* 0x000fea0003800200 */
.L_x_25:
        /* <DEDUP_REMOVED lines=19> */
[----:B------:R-:W-:Y:S01]  /*4270*/  MOV R30, R6 ;  /* 0x00000006001e7202 */ /* 0x000fe20000000f00 */
[----:B------:R-:W-:Y:S01]  /*4280*/  IMAD.MOV.U32 R31, RZ, RZ, R7 ;  /* 0x000000ffff1f7224 */ /* 0x000fe200078e0007 */
[----:B------:R-:W-:-:S07]  /*4290*/  MOV R20, 0x42b0 ;  /* 0x000042b000147802 */ /* 0x000fce0000000f00 */
[----:B-1----:R-:W-:Y:S05]  /*42a0*/  CALL.REL.NOINC `($__internal_0_$__cuda_sm20_div_rn_f64_full) ;  /* 0x000002cc00fc7944 */ /* 0x002fea0003c00000 */
[----:B------:R-:W-:Y:S02]  /*42b0*/  IMAD.MOV.U32 R8, RZ, RZ, R14 ;  /* 0x000000ffff087224 */ /* 0x000fe400078e000e */
[----:B------:R-:W-:-:S07]  /*42c0*/  IMAD.MOV.U32 R9, RZ, RZ, R15 ;  /* 0x000000ffff097224 */ /* 0x000fce00078e000f */
.L_x_28:
[----:B------:R-:W-:Y:S05]  /*42d0*/  BSYNC.RECONVERGENT B1 ;  /* 0x0000000000017941 */ /* 0x000fea0003800200 */
.L_x_27:
        /* <DEDUP_REMOVED lines=24> */
[----:B------:R-:W-:Y:S01]  /*4460*/  MOV R10, R14 ;  /* 0x0000000e000a7202 */ /* 0x000fe20000000f00 */
[----:B------:R-:W-:-:S07]  /*4470*/  IMAD.MOV.U32 R11, RZ, RZ, R15 ;  /* 0x000000ffff0b7224 */ /* 0x000fce00078e000f */
.L_x_30:
[----:B------:R-:W-:Y:S05]  /*4480*/  BSYNC.RECONVERGENT B1 ;  /* 0x0000000000017941 */ /* 0x000fea0003800200 */
.L_x_29:
        /* <DEDUP_REMOVED lines=25> */
.L_x_32:
[----:B------:R-:W-:Y:S05]  /*4620*/  BSYNC.RECONVERGENT B1 ;  /* 0x0000000000017941 */ /* 0x000fea0003800200 */
.L_x_31:
        /* <DEDUP_REMOVED lines=24> */
.L_x_34:
[----:B------:R-:W-:Y:S05]  /*47b0*/  BSYNC.RECONVERGENT B1 ;  /* 0x0000000000017941 */ /* 0x000fea0003800200 */
.L_x_33:
        /* <DEDUP_REMOVED lines=25> */
.L_x_36:
[----:B------:R-:W-:Y:S05]  /*4950*/  BSYNC.RECONVERGENT B1 ;  /* 0x0000000000017941 */ /* 0x000fea0003800200 */
.L_x_35:
        /* <DEDUP_REMOVED lines=24> */
[----:B------:R-:W-:Y:S02]  /*4ae0*/  IMAD.MOV.U32 R10, RZ, RZ, R14 ;  /* 0x000000ffff0a7224 */ /* 0x000fe400078e000e */
[----:B------:R-:W-:-:S07]  /*4af0*/  IMAD.MOV.U32 R11, RZ, RZ, R15 ;  /* 0x000000ffff0b7224 */ /* 0x000fce00078e000f */
.L_x_38:
[----:B------:R-:W-:Y:S05]  /*4b00*/  BSYNC.RECONVERGENT B1 ;  /* 0x0000000000017941 */ /* 0x000fea0003800200 */
.L_x_37:
        /* <DEDUP_REMOVED lines=23> */
[----:B------:R-:W-:Y:S01]  /*4c80*/  MOV R12, R14 ;  /* 0x0000000e000c7202 */ /* 0x000fe20000000f00 */
[----:B------:R-:W-:-:S07]  /*4c90*/  IMAD.MOV.U32 R13, RZ, RZ, R15 ;  /* 0x000000ffff0d7224 */ /* 0x000fce00078e000f */
.L_x_40:
[----:B------:R-:W-:Y:S05]  /*4ca0*/  BSYNC.RECONVERGENT B1 ;  /* 0x0000000000017941 */ /* 0x000fea0003800200 */
.L_x_39:
        /* <DEDUP_REMOVED lines=24> */
.L_x_42:
[----:B------:R-:W-:Y:S05]  /*4e30*/  BSYNC.RECONVERGENT B1 ;  /* 0x0000000000017941 */ /* 0x000fea0003800200 */
.L_x_41:
        /* <DEDUP_REMOVED lines=25> */
.L_x_44:
[----:B------:R-:W-:Y:S05]  /*4fd0*/  BSYNC.RECONVERGENT B1 ;  /* 0x0000000000017941 */ /* 0x000fea0003800200 */
.L_x_43:
        /* <DEDUP_REMOVED lines=24> */
[----:B------:R-:W-:Y:S01]  /*5160*/  IMAD.MOV.U32 R10, RZ, RZ, R14 ;  /* 0x000000ffff0a7224 */ /* 0x000fe200078e000e */
[----:B------:R-:W-:-:S07]  /*5170*/  MOV R11, R15 ;  /* 0x0000000f000b7202 */ /* 0x000fce0000000f00 */
.L_x_46:
[----:B------:R-:W-:Y:S05]  /*5180*/  BSYNC.RECONVERGENT B1 ;  /* 0x0000000000017941 */ /* 0x000fea0003800200 */
.L_x_45:
        /* <DEDUP_REMOVED lines=25> */
.L_x_48:
[----:B------:R-:W-:Y:S05]  /*5320*/  BSYNC.RECONVERGENT B1 ;  /* 0x0000000000017941 */ /* 0x000fea0003800200 */
.L_x_47:
        /* <DEDUP_REMOVED lines=24> */
.L_x_50:
[----:B------:R-:W-:Y:S05]  /*54b0*/  BSYNC.RECONVERGENT B1 ;  /* 0x0000000000017941 */ /* 0x000fea0003800200 */
.L_x_49:
        /* <DEDUP_REMOVED lines=25> */
.L_x_52:
[----:B------:R-:W-:Y:S05]  /*5650*/  BSYNC.RECONVERGENT B1 ;  /* 0x0000000000017941 */ /* 0x000fea0003800200 */
.L_x_51:
        /* <DEDUP_REMOVED lines=26> */
.L_x_54:
[----:B------:R-:W-:Y:S05]  /*5800*/  BSYNC.RECONVERGENT B1 ;  /* 0x0000000000017941 */ /* 0x000fea0003800200 */
.L_x_53:
        /* <DEDUP_REMOVED lines=23> */
[----:B------:R-:W-:Y:S01]  /*5980*/  IMAD.MOV.U32 R12, RZ, RZ, R14 ;  /* 0x000000ffff0c7224 */ /* 0x000fe200078e000e */
[----:B------:R-:W-:-:S07]  /*5990*/  MOV R13, R15 ;  /* 0x0000000f000d7202 */ /* 0x000fce0000000f00 */
.L_x_56:
[----:B------:R-:W-:Y:S05]  /*59a0*/  BSYNC.RECONVERGENT B1 ;  /* 0x0000000000017941 */ /* 0x000fea0003800200 */
.L_x_55:
        /* <DEDUP_REMOVED lines=24> */
.L_x_58:
[----:B------:R-:W-:Y:S05]  /*5b30*/  BSYNC.RECONVERGENT B1 ;  /* 0x0000000000017941 */ /* 0x000fea0003800200 */
.L_x_57:
        /* <DEDUP_REMOVED lines=25> */
.L_x_60:
[----:B------:R-:W-:Y:S05]  /*5cd0*/  BSYNC.RECONVERGENT B1 ;  /* 0x0000000000017941 */ /* 0x000fea0003800200 */
.L_x_59:
        /* <DEDUP_REMOVED lines=26> */
.L_x_62:
[----:B------:R-:W-:Y:S05]  /*5e80*/  BSYNC.RECONVERGENT B1 ;  /* 0x0000000000017941 */ /* 0x000fea0003800200 */
.L_x_61:
[----:B------:R0:W-:Y:S01]  /*5e90*/  STL.128 [R21+0x2e0], R8 ;  /* 0x0002e00815007387 */ /* 0x0001e20000100c00 */
[----:B------:R-:W-:Y:S05]  /*5ea0*/  @P1 BRA `(.L_x_63) ;  /* 0xffffffd000841947 */ /* 0x000fea000383ffff */
[----:B------:R2:W-:Y:S01]  /*5eb0*/  STL.128 [R1+0x2000], RZ ;  /* 0x002000ff01007387 */ /* 0x0005e20000100c00 */
[----:B------:R-:W-:Y:S01]  /*5ec0*/  MOV R0, 0x4 ;  /* 0x0000000400007802 */ /* 0x000fe20000000f00 */
[----:B------:R-:W-:Y:S02]  /*5ed0*/  IMAD.MOV.U32 R2, RZ, RZ, RZ ;  /* 0x000000ffff027224 */ /* 0x000fe400078e00ff */
[----:B------:R2:W-:Y:S05]  /*5ee0*/  STL.128 [R1+0x2010], RZ ;  /* 0x002010ff01007387 */ /* 0x0005ea0000100c00 */
.L_x_64:
[C---:B---3--:R-:W-:Y:S01]  /*5ef0*/  IMAD.U32 R3, R0.reuse, 0x8, R1 ;  /* 0x0000000800037824 */ /* 0x048fe200078e0001 */
[----:B------:R-:W-:-:S04]  /*5f00*/  IADD3 R0, P0, PT, R0, 0x69, RZ ;  /* 0x0000006900007810 */ /* 0x000fc80007f1e0ff */
[----:B------:R3:W-:Y:S01]  /*5f10*/  STL.64 [R3+0x2000], RZ ;  /* 0x002000ff03007387 */ /* 0x0007e20000100a00 */
[----:B------:R-:W-:Y:S01]  /*5f20*/  IMAD.X R2, RZ, RZ, R2, P0 ;  /* 0x000000ffff027224 */ /* 0x000fe200000e0602 */
[----:B------:R-:W-:Y:S02]  /*5f30*/  ISETP.GE.U32.AND P0, PT, R0, 0x234a, PT ;  /* 0x0000234a0000780c */ /* 0x000fe40003f06070 */
[----:B------:R3:W-:Y:S02]  /*5f40*/  STL.64 [R3+0x2008], RZ ;  /* 0x002008ff03007387 */ /* 0x0007e40000100a00 */
[----:B------:R-:W-:Y:S02]  /*5f50*/  ISETP.GE.U32.AND.EX P0, PT, R2, RZ, PT, P0 ;  /* 0x000000ff0200720c */ /* 0x000fe40003f06100 */
[----:B------:R3:W-:Y:S04]  /*5f60*/  STL.64 [R3+0x2010], RZ ;  /* 0x002010ff03007387 */ /* 0x0007e80000100a00 */
        /* <DEDUP_REMOVED lines=101> */
[----:B------:R3:W-:Y:S01]  /*65c0*/  STL.64 [R3+0x2340], RZ ;  /* 0x002340ff03007387 */ /* 0x0007e20000100a00 */
[----:B------:R-:W-:Y:S05]  /*65d0*/  @!P0 BRA `(.L_x_64) ;  /* 0xfffffff800448947 */ /* 0x000fea000383ffff */
[----:B------:R-:W4:Y:S04]  /*65e0*/  LDL.128 R4, [R1+0x210] ;  /* 0x0002100001047983 */ /* 0x000f280000100c00 */
[----:B0-----:R-:W5:Y:S04]  /*65f0*/  LDL.128 R8, [R1+0x220] ;  /* 0x0002200001087983 */ /* 0x001f680000100c00 */
[----:B------:R-:W2:Y:S04]  /*6600*/  LDL.128 R12, [R1+0x230] ;  /* 0x00023000010c7983 */ /* 0x000ea80000100c00 */
[----:B------:R-:W3:Y:S04]  /*6610*/  LDL.128 R16, [R1+0x240] ;  /* 0x0002400001107983 */ /* 0x000ee80000100c00 */
        /* <DEDUP_REMOVED lines=58> */
[----:B----4-:R0:W-:Y:S04]  /*69c0*/  STL.128 [R1+0x2210], R4 ;  /* 0x0022100401007387 */ /* 0x0101e80000100c00 */
[----:B-----5:R4:W-:Y:S04]  /*69d0*/  STL.128 [R1+0x2220], R8 ;  /* 0x0022200801007387 */ /* 0x0209e80000100c00 */
[----:B--2---:R2:W-:Y:S04]  /*69e0*/  STL.128 [R1+0x2230], R12 ;  /* 0x0022300c01007387 */ /* 0x0045e80000100c00 */
[----:B---3--:R3:W-:Y:S04]  /*69f0*/  STL.128 [R1+0x2240], R16 ;  /* 0x0022401001007387 */ /* 0x0087e80000100c00 */
[----:B------:R5:W-:Y:S04]  /*6a00*/  STL.128 [R1+0x2250], R20 ;  /* 0x0022501401007387 */ /* 0x000be80000100c00 */
        /* <DEDUP_REMOVED lines=18> */
[----:B0-----:R-:W5:Y:S04]  /*6b30*/  LDL.128 R4, [R1+0x3a0] ;  /* 0x0003a00001047983 */ /* 0x001f680000100c00 */
[----:B----4-:R-:W4:Y:S04]  /*6b40*/  LDL.128 R8, [R1+0x3b0] ;  /* 0x0003b00001087983 */ /* 0x010f280000100c00 */
[----:B--2---:R-:W2:Y:S04]  /*6b50*/  LDL.128 R12, [R1+0x3c0] ;  /* 0x0003c000010c7983 */ /* 0x004ea80000100c00 */
[----:B---3--:R-:W3:Y:S04]  /*6b60*/  LDL.128 R16, [R1+0x3d0] ;  /* 0x0003d00001107983 */ /* 0x008ee80000100c00 */
[----:B-----5:R-:W5:Y:S04]  /*6b70*/  LDL.128 R20, [R1+0x3e0] ;  /* 0x0003e00001147983 */ /* 0x020f680000100c00 */
[----:B-1----:R-:W5:Y:S04]  /*6b80*/  LDL.128 R24, [R1+0x410] ;  /* 0x0004100001187983 */ /* 0x002f680000100c00 */
[----:B------:R-:W5:Y:S04]  /*6b90*/  LDL.128 R28, [R1+0x420] ;  /* 0x00042000011c7983 */ /* 0x000f680000100c00 */
        /* <DEDUP_REMOVED lines=29> */
[----:B------:R-:W-:Y:S04]  /*6d70*/  STL.128 [R1+0x2640], R148 ;  /* 0x0026409401007387 */ /* 0x000fe80000100c00 */
        /* <DEDUP_REMOVED lines=25> */
[----:B0-----:R-:W5:Y:S04]  /*6f10*/  LDL.128 R96, [R1+0x9b0] ;  /* 0x0009b00001607983 */ /* 0x001f680000100c00 */
        /* <DEDUP_REMOVED lines=13> */
[----:B----4-:R1:W-:Y:S04]  /*6ff0*/  STL.128 [R1+0x23b0], R8 ;  /* 0x0023b00801007387 */ /* 0x0103e80000100c00 */
[----:B--2---:R2:W-:Y:S04]  /*7000*/  STL.128 [R1+0x23c0], R12 ;  /* 0x0023c00c01007387 */ /* 0x0045e80000100c00 */
[----:B---3--:R3:W-:Y:S04]  /*7010*/  STL.128 [R1+0x23d0], R16 ;  /* 0x0023d01001007387 */ /* 0x0087e80000100c00 */
[----:B-----5:R4:W-:Y:S04]  /*7020*/  STL.128 [R1+0x23e0], R20 ;  /* 0x0023e01401007387 */ /* 0x0209e80000100c00 */
        /* <DEDUP_REMOVED lines=19> */
[----:B-1----:R-:W5:Y:S04]  /*7160*/  LDL.128 R8, [R1+0x830] ;  /* 0x0008300001087983 */ /* 0x002f680000100c00 */
[----:B--2---:R-:W2:Y:S04]  /*7170*/  LDL.128 R12, [R1+0x840] ;  /* 0x00084000010c7983 */ /* 0x004ea80000100c00 */
[----:B---3--:R-:W3:Y:S04]  /*7180*/  LDL.128 R16, [R1+0x850] ;  /* 0x0008500001107983 */ /* 0x008ee80000100c00 */
[----:B----4-:R-:W4:Y:S04]  /*7190*/  LDL.128 R20, [R1+0x860] ;  /* 0x0008600001147983 */ /* 0x010f280000100c00 */
[----:B-----5:R-:W5:Y:S04]  /*71a0*/  LDL.128 R24, [R1+0x870] ;  /* 0x0008700001187983 */ /* 0x020f680000100c00 */
        /* <DEDUP_REMOVED lines=56> */
[----:B------:R-:W-:Y:S04]  /*7530*/  STL.128 [R1+0x2000], RZ ;  /* 0x002000ff01007387 */ /* 0x000fe80000100c00 */
        /* <DEDUP_REMOVED lines=12> */
[----:B------:R0:W-:Y:S04]  /*7600*/  STL.128 [R1+0x2820], R4 ;  /* 0x0028200401007387 */ /* 0x0001e80000100c00 */
[----:B------:R1:W-:Y:S04]  /*7610*/  STL.128 [R1+0x2830], R8 ;  /* 0x0028300801007387 */ /* 0x0003e80000100c00 */
[----:B--2---:R2:W-:Y:S04]  /*7620*/  STL.128 [R1+0x2840], R12 ;  /* 0x0028400c01007387 */ /* 0x0045e80000100c00 */
[----:B---3--:R3:W-:Y:S04]  /*7630*/  STL.128 [R1+0x2850], R16 ;  /* 0x0028501001007387 */ /* 0x0087e80000100c00 */
[----:B----4-:R4:W-:Y:S04]  /*7640*/  STL.128 [R1+0x2860], R20 ;  /* 0x0028601401007387 */ /* 0x0109e80000100c00 */
[----:B-----5:R5:W-:Y:S04]  /*7650*/  STL.128 [R1+0x2870], R24 ;  /* 0x0028701801007387 */ /* 0x020be80000100c00 */
        /* <DEDUP_REMOVED lines=83> */
[----:B0-----:R-:W2:Y:S04]  /*7b90*/  LDL.128 R4, [R1+0xc80] ;  /* 0x000c800001047983 */ /* 0x001ea80000100c00 */
[----:B--2---:R0:W-:Y:S04]  /*7ba0*/  STL.128 [R1+0x2c80], R4 ;  /* 0x002c800401007387 */ /* 0x0041e80000100c00 */
[----:B-1----:R-:W2:Y:S04]  /*7bb0*/  LDL.128 R8, [R1+0xc90] ;  /* 0x000c900001087983 */ /* 0x002ea80000100c00 */
[----:B------:R-:W2:Y:S04]  /*7bc0*/  LDL.128 R12, [R1+0xca0] ;  /* 0x000ca000010c7983 */ /* 0x000ea80000100c00 */
        /* <DEDUP_REMOVED lines=8> */
[----:B0-----:R-:W5:Y:S04]  /*7c50*/  LDL.128 R4, [R1+0xd50] ;  /* 0x000d500001047983 */ /* 0x001f680000100c00 */
        /* <DEDUP_REMOVED lines=51> */
[----:B--2---:R-:W-:Y:S04]  /*7f90*/  STL.128 [R1+0x2c90], R8 ;  /* 0x002c900801007387 */ /* 0x004fe80000100c00 */
[----:B------:R-:W-:Y:S04]  /*7fa0*/  STL.128 [R1+0x2ca0], R12 ;  /* 0x002ca00c01007387 */ /* 0x000fe80000100c00 */
[----:B---3--:R-:W-:Y:S04]  /*7fb0*/  STL.128 [R1+0x2cb0], R16 ;  /* 0x002cb01001007387 */ /* 0x008fe80000100c00 */
[----:B----4-:R-:W-:Y:S04]  /*7fc0*/  STL.128 [R1+0x2cc0], R20 ;  /* 0x002cc01401007387 */ /* 0x010fe80000100c00 */
[----:B-----5:R-:W-:Y:S04]  /*7fd0*/  STL.128 [R1+0x2cd0], R24 ;  /* 0x002cd01801007387 */ /* 0x020fe80000100c00 */
[----:B------:R-:W-:Y:S04]  /*7fe0*/  STL.128 [R1+0x2ce0], R28 ;  /* 0x002ce01c01007387 */ /* 0x000fe80000100c00 */
[----:B------:R-:W-:Y:S04]  /*7ff0*/  STL.128 [R1+0x2d10], R32 ;  /* 0x002d102001007387 */ /* 0x000fe80000100c00 */
[----:B------:R-:W-:Y:S04]  /*8000*/  STL.128 [R1+0x2d20], R36 ;  /* 0x002d202401007387 */ /* 0x000fe80000100c00 */
[----:B------:R-:W-:Y:S04]  /*8010*/  STL.128 [R1+0x2d30], R40 ;  /* 0x002d302801007387 */ /* 0x000fe80000100c00 */
[----:B------:R-:W-:Y:S04]  /*8020*/  STL.128 [R1+0x2d40], R44 ;  /* 0x002d402c01007387 */ /* 0x000fe80000100c00 */
        /* <DEDUP_REMOVED lines=251> */
[----:B--2---:R-:W-:Y:S04]  /*8fe0*/  STL.128 [R1+0x3570], R52 ;  /* 0x0035703401007387 */ /* 0x004fe80000100c00 */
        /* <DEDUP_REMOVED lines=53> */
[----:B------:R-:W3:Y:S04]  /*9340*/  LDL.128 R12, [R1+0x1930] ;  /* 0x00193000010c7983 */ /* 0x000ee80000100c00 */
[----:B------:R-:W4:Y:S04]  /*9350*/  LDL.128 R16, [R1+0x1940] ;  /* 0x0019400001107983 */ /* 0x000f280000100c00 */
[----:B------:R-:W5:Y:S04]  /*9360*/  LDL.128 R20, [R1+0x1950] ;  /* 0x0019500001147983 */ /* 0x000f680000100c00 */
[----:B------:R-:W5:Y:S04]  /*9370*/  LDL.128 R24, [R1+0x1960] ;  /* 0x0019600001187983 */ /* 0x000f680000100c00 */
        /* <DEDUP_REMOVED lines=201> */
[----:B------:R0:W-:Y:S01]  /*a010*/  STL.128 [R1+0x3e10], R140 ;  /* 0x003e108c01007387 */ /* 0x0001e20000100c00 */
[----:B------:R-:W-:-:S05]  /*a020*/  UMOV UR4, URZ ;  /* 0x000000ff00047c82 */ /* 0x000fca0008000000 */
.L_x_68:
[----:B-1----:R-:W1:Y:S02]  /*a030*/  LDCU.64 UR6, c[0x0][0x388] ;  /* 0x00007100ff0677ac */ /* 0x002e640008000a00 */
[----:B-1----:R-:W-:-:S06]  /*a040*/  UIMAD.WIDE.U32 UR8, UR4, 0xc8, UR6 ;  /* 0x000000c8040878a5 */ /* 0x002fcc000f8e0006 */
[----:B------:R-:W-:Y:S02]  /*a050*/  IMAD.U32 R2, RZ, RZ, UR8 ;  /* 0x00000008ff027e24 */ /* 0x000fe4000f8e00ff */
[----:B------:R-:W-:-:S05]  /*a060*/  IMAD.U32 R3, RZ, RZ, UR9 ;  /* 0x00000009ff037e24 */ /* 0x000fca000f8e00ff */
[----:B0-----:R0:W5:Y:S04]  /*a070*/  LDG.E.64 R24, desc[UR12][R2.64] ;  /* 0x0000000c02187981 */ /* 0x001168000c1e1b00 */
[----:B------:R0:W5:Y:S04]  /*a080*/  LDG.E.64 R26, desc[UR12][R2.64+0x8] ;  /* 0x0000080c021a7981 */ /* 0x000168000c1e1b00 */
        /* <DEDUP_REMOVED lines=22> */
[----:B------:R0:W5:Y:S01]  /*a1f0*/  LDG.E.64 R72, desc[UR12][R2.64+0xc0] ;  /* 0x0000c00c02487981 */ /* 0x000162000c1e1b00 */
[----:B------:R-:W-:Y:S01]  /*a200*/  UIMAD UR15, UR4, 0x1880, UR10 ;  /* 0x00001880040f78a4 */ /* 0x000fe2000f8e020a */
[----:B------:R-:W-:-:S11]  /*a210*/  UMOV UR5, URZ ;  /* 0x000000ff00057c82 */ /* 0x000fd60008000000 */
.L_x_66:
[----:B------:R-:W-:-:S09]  /*a220*/  UIMAD UR16, UR5, 0x100, UR10 ;  /* 0x00000100051078a4 */ /* 0x000fd2000f8e020a */
[----:B0----5:R-:W5:Y:S04]  /*a230*/  LDL.64 R2, [UR16+0x408] ;  /* 0x00040810ff027983 */ /* 0x021f680008100a00 */
[----:B------:R-:W5:Y:S04]  /*a240*/  LDL.64 R8, [UR16+0x410] ;  /* 0x00041010ff087983 */ /* 0x000f680008100a00 */
[----:B------:R-:W5:Y:S04]  /*a250*/  LDL.64 R10, [UR16+0x10] ;  /* 0x00001010ff0a7983 */ /* 0x000f680008100a00 */
[----:B------:R-:W5:Y:S01]  /*a260*/  LDL.128 R4, [UR16] ;  /* 0x00000010ff047983 */ /* 0x000f620008100c00 */
[----:B------:R-:W-:Y:S01]  /*a270*/  IMAD.U32 R0, RZ, RZ, UR5 ;  /* 0x00000005ff007e24 */ /* 0x000fe2000f8e00ff */
[----:B------:R-:W-:Y:S01]  /*a280*/  UIMAD UR7, UR5, 0xe0, UR15 ;  /* 0x000000e0050778a4 */ /* 0x000fe2000f8e020f */
[----:B------:R-:W-:-:S02]  /*a290*/  UMOV UR6, URZ ;  /* 0x000000ff00067c82 */ /* 0x000fc40008000000 */
[----:B------:R-:W-:-:S05]  /*a2a0*/  VIADD R0, R0, 0x1 ;  /* 0x0000000100007836 */ /* 0x000fca0000000000 */
[C---:B------:R-:W-:Y:S02]  /*a2b0*/  R2UR UR5, R0.reuse ;  /* 0x00000000000572ca */ /* 0x040fe400000e0000 */
[----:B-1----:R-:W-:-:S13]  /*a2c0*/  ISETP.NE.AND P0, PT, R0, 0x1c, PT ;  /* 0x0000001c0000780c */ /* 0x002fda0003f05270 */
.L_x_65:
[----:B------:R-:W-:-:S09]  /*a2d0*/  ULEA UR11, UR6, UR7, 0x3 ;  /* 0x00000007060b7291 */ /* 0x000fd2000f8e18ff */
[----:B-1----:R-:W2:Y:S01]  /*a2e0*/  LDL.64 R12, [UR11+0x2000] ;  /* 0x0020000bff0c7983 */ /* 0x002ea20008100a00 */
[----:B------:R-:W-:-:S09]  /*a2f0*/  ULEA UR14, UR6, UR16, 0x3 ;  /* 0x00000010060e7291 */ /* 0x000fd2000f8e18ff */
[----:B------:R-:W3:Y:S01]  /*a300*/  LDL.64 R14, [UR14+0x18] ;  /* 0x0000180eff0e7983 */ /* 0x000ee20008100a00 */
[----:B--2--5:R-:W-:-:S08]  /*a310*/  DFMA R4, R24, R4, R12 ;  /* 0x000000041804722b */ /* 0x024fd0000000000c */
[----:B------:R-:W-:-:S08]  /*a320*/  DFMA R4, R26, R6, R4 ;  /* 0x000000061a04722b */ /* 0x000fd00000000004 */
[----:B------:R-:W-:-:S08]  /*a330*/  DFMA R4, R28, R10, R4 ;  /* 0x0000000a1c04722b */ /* 0x000fd00000000004 */
[----:B---3--:R-:W-:-:S07]  /*a340*/  DFMA R4, R30, R14, R4 ;  /* 0x0000000e1e04722b */ /* 0x008fce0000000004 */
[----:B------:R0:W-:Y:S04]  /*a350*/  STL.64 [UR11+0x2000], R4 ;  /* 0x00200004ff007987 */ /* 0x0001e80008100a0b */
[----:B------:R-:W2:Y:S02]  /*a360*/  LDL.64 R12, [UR14+0x20] ;  /* 0x0000200eff0c7983 */ /* 0x000ea40008100a00 */
[----:B--2---:R-:W-:-:S07]  /*a370*/  DFMA R12, R32, R12, R4 ;  /* 0x0000000c200c722b */ /* 0x004fce0000000004 */
[----:B------:R1:W-:Y:S04]  /*a380*/  STL.64 [UR11+0x2000], R12 ;  /* 0x0020000cff007987 */ /* 0x0003e80008100a0b */
[----:B------:R-:W2:Y:S04]  /*a390*/  LDL.64 R16, [UR14+0x100] ;  /* 0x0001000eff107983 */ /* 0x000ea80008100a00 */
[----:B------:R-:W3:Y:S04]  /*a3a0*/  LDL.64 R18, [UR14+0x108] ;  /* 0x0001080eff127983 */ /* 0x000ee80008100a00 */
[----:B------:R-:W4:Y:S04]  /*a3b0*/  LDL.64 R20, [UR14+0x110] ;  /* 0x0001100eff147983 */ /* 0x000f280008100a00 */
[----:B------:R-:W4:Y:S01]  /*a3c0*/  LDL.64 R22, [UR14+0x118] ;  /* 0x0001180eff167983 */ /* 0x000f220008100a00 */
[----:B--2---:R-:W-:-:S08]  /*a3d0*/  DFMA R16, R34, R16, R12 ;  /* 0x000000102210722b */ /* 0x004fd0000000000c */
[----:B---3--:R-:W-:-:S08]  /*a3e0*/  DFMA R16, R36, R18, R16 ;  /* 0x000000122410722b */ /* 0x008fd00000000010 */
[----:B----4-:R-:W-:-:S08]  /*a3f0*/  DFMA R16, R38, R20, R16 ;  /* 0x000000142610722b */ /* 0x010fd00000000010 */
[----:B------:R-:W-:-:S07]  /*a400*/  DFMA R16, R40, R22, R16 ;  /* 0x000000162810722b */ /* 0x000fce0000000010 */
[----:B------:R2:W-:Y:S04]  /*a410*/  STL.64 [UR11+0x2000], R16 ;  /* 0x00200010ff007987 */ /* 0x0005e80008100a0b */
[----:B0-----:R-:W3:Y:S02]  /*a420*/  LDL.64 R4, [UR14+0x120] ;  /* 0x0001200eff047983 */ /* 0x001ee40008100a00 */
[----:B---3--:R-:W-:-:S07]  /*a430*/  DFMA R4, R42, R4, R16 ;  /* 0x000000042a04722b */ /* 0x008fce0000000010 */
[----:B------:R0:W-:Y:S04]  /*a440*/  STL.64 [UR11+0x2000], R4 ;  /* 0x00200004ff007987 */ /* 0x0001e80008100a0b */
[----:B-1----:R-:W3:Y:S04]  /*a450*/  LDL.64 R12, [UR14+0x200] ;  /* 0x0002000eff0c7983 */ /* 0x002ee80008100a00 */
[----:B------:R-:W4:Y:S04]  /*a460*/  LDL.64 R18, [UR14+0x208] ;  /* 0x0002080eff127983 */ /* 0x000f280008100a00 */
[----:B------:R-:W2:Y:S04]  /*a470*/  LDL.64 R20, [UR14+0x210] ;  /* 0x0002100eff147983 */ /* 0x000ea80008100a00 */
[----:B------:R-:W2:Y:S01]  /*a480*/  LDL.64 R22, [UR14+0x218] ;  /* 0x0002180eff167983 */ /* 0x000ea20008100a00 */
[----:B---3--:R-:W-:-:S08]  /*a490*/  DFMA R12, R44, R12, R4 ;  /* 0x0000000c2c0c722b */ /* 0x008fd00000000004 */
[----:B----4-:R-:W-:-:S08]  /*a4a0*/  DFMA R12, R46, R18, R12 ;  /* 0x000000122e0c722b */ /* 0x010fd0000000000c */
[----:B--2---:R-:W-:-:S08]  /*a4b0*/  DFMA R12, R48, R20, R12 ;  /* 0x00000014300c722b */ /* 0x004fd0000000000c */
[----:B------:R-:W-:-:S07]  /*a4c0*/  DFMA R12, R50, R22, R12 ;  /* 0x00000016320c722b */ /* 0x000fce000000000c */
[----:B------:R1:W-:Y:S04]  /*a4d0*/  STL.64 [UR11+0x2000], R12 ;  /* 0x0020000cff007987 */ /* 0x0003e80008100a0b */
[----:B------:R-:W2:Y:S02]  /*a4e0*/  LDL.64 R16, [UR14+0x220] ;  /* 0x0002200eff107983 */ /* 0x000ea40008100a00 */
[----:B--2---:R-:W-:-:S07]  /*a4f0*/  DFMA R16, R52, R16, R12 ;  /* 0x000000103410722b */ /* 0x004fce000000000c */
[----:B------:R2:W-:Y:S04]  /*a500*/  STL.64 [UR11+0x2000], R16 ;  /* 0x00200010ff007987 */ /* 0x0005e80008100a0b */
[----:B0-----:R-:W3:Y:S04]  /*a510*/  LDL.64 R4, [UR14+0x300] ;  /* 0x0003000eff047983 */ /* 0x001ee80008100a00 */
        /* <DEDUP_REMOVED lines=8> */
[----:B-1----:R-:W2:Y:S02]  /*a5a0*/  LDL.64 R12, [UR14+0x320] ;  /* 0x0003200eff0c7983 */ /* 0x002ea40008100a00 */
[----:B--2---:R-:W-:-:S07]  /*a5b0*/  DFMA R12, R62, R12, R4 ;  /* 0x0000000c3e0c722b */ /* 0x004fce0000000004 */
[----:B------:R1:W-:Y:S04]  /*a5c0*/  STL.64 [UR11+0x2000], R12 ;  /* 0x0020000cff007987 */ /* 0x0003e80008100a0b */
[----:B------:R-:W2:Y:S01]  /*a5d0*/  LDL.64 R16, [UR14+0x400] ;  /* 0x0004000eff107983 */ /* 0x000ea20008100a00 */
[----:B------:R-:W-:Y:S01]  /*a5e0*/  IMAD.MOV.U32 R20, RZ, RZ, R8 ;  /* 0x000000ffff147224 */ /* 0x000fe200078e0008 */
[----:B------:R-:W-:Y:S01]  /*a5f0*/  MOV R21, R9 ;  /* 0x0000000900157202 */ /* 0x000fe20000000f00 */
[----:B--2---:R-:W-:-:S08]  /*a600*/  DFMA R16, R64, R16, R12 ;  /* 0x000000104010722b */ /* 0x004fd0000000000c */
[----:B------:R-:W-:-:S08]  /*a610*/  DFMA R2, R66, R2, R16 ;  /* 0x000000024202722b */ /* 0x000fd00000000010 */
[----:B------:R-:W-:Y:S01]  /*a620*/  DFMA R2, R68, R8, R2 ;  /* 0x000000084402722b */ /* 0x000fe20000000002 */
[----:B------:R-:W2:Y:S07]  /*a630*/  LDL.64 R8, [UR14+0x418] ;  /* 0x0004180eff087983 */ /* 0x000eae0008100a00 */
[----:B--2---:R-:W-:-:S07]  /*a640*/  DFMA R16, R70, R8, R2 ;  /* 0x000000084610722b */ /* 0x004fce0000000002 */
[----:B------:R1:W-:Y:S04]  /*a650*/  STL.64 [UR11+0x2000], R16 ;  /* 0x00200010ff007987 */ /* 0x0003e80008100a0b */
[----:B------:R-:W2:Y:S01]  /*a660*/  LDL.64 R2, [UR14+0x420] ;  /* 0x0004200eff027983 */ /* 0x000ea20008100a00 */
[----:B------:R-:W-:Y:S01]  /*a670*/  UIADD3 UR6, UPT, UPT, UR6, 0x1, URZ ;  /* 0x0000000106067890 */ /* 0x000fe2000fffe0ff */
[----:B0-----:R-:W-:Y:S02]  /*a680*/  IMAD.MOV.U32 R4, RZ, RZ, R6 ;  /* 0x000000ffff047224 */ /* 0x001fe400078e0006 */
[----:B------:R-:W-:Y:S01]  /*a690*/  IMAD.MOV.U32 R5, RZ, RZ, R7 ;  /* 0x000000ffff057224 */ /* 0x000fe200078e0007 */
[----:B------:R-:W-:Y:S01]  /*a6a0*/  UISETP.NE.AND UP0, UPT, UR6, 0x1c, UPT ;  /* 0x0000001c0600788c */ /* 0x000fe2000bf05270 */
[----:B------:R-:W-:-:S02]  /*a6b0*/  IMAD.MOV.U32 R6, RZ, RZ, R10 ;  /* 0x000000ffff067224 */ /* 0x000fc400078e000a */
[----:B------:R-:W-:Y:S02]  /*a6c0*/  IMAD.MOV.U32 R7, RZ, RZ, R11 ;  /* 0x000000ffff077224 */ /* 0x000fe400078e000b */
[----:B------:R-:W-:Y:S02]  /*a6d0*/  IMAD.MOV.U32 R10, RZ, RZ, R14 ;  /* 0x000000ffff0a7224 */ /* 0x000fe400078e000e */
[----:B------:R-:W-:Y:S01]  /*a6e0*/  IMAD.MOV.U32 R11, RZ, RZ, R15 ;  /* 0x000000ffff0b7224 */ /* 0x000fe200078e000f */
[----:B--2---:R-:W-:Y:S01]  /*a6f0*/  DFMA R18, R72, R2, R16 ;  /* 0x000000024812722b */ /* 0x004fe20000000010 */
[----:B------:R-:W-:Y:S02]  /*a700*/  IMAD.MOV.U32 R2, RZ, RZ, R20 ;  /* 0x000000ffff027224 */ /* 0x000fe400078e0014 */
[----:B------:R-:W-:-:S04]  /*a710*/  IMAD.MOV.U32 R3, RZ, RZ, R21 ;  /* 0x000000ffff037224 */ /* 0x000fc800078e0015 */
[----:B------:R1:W-:Y:S01]  /*a720*/  STL.64 [UR11+0x2000], R18 ;  /* 0x00200012ff007987 */ /* 0x0003e20008100a0b */
[----:B------:R-:W-:Y:S05]  /*a730*/  BRA.U UP0, `(.L_x_65) ;  /* 0xfffffff900e47547 */ /* 0x000fea000b83ffff */
[----:B------:R-:W-:Y:S05]  /*a740*/  @P0 BRA `(.L_x_66) ;  /* 0xfffffff800b40947 */ /* 0x000fea000383ffff */
[----:B------:R-:W-:-:S04]  /*a750*/  UIMAD.WIDE.U32 UR6, UR4, -0xc0, UR8 ;  /* 0xffffff40040678a5 */ /* 0x000fc8000f8e0008 */
[----:B------:R-:W-:Y:S02]  /*a760*/  UIADD3 UR7, UPT, UPT, UR7, -UR4, URZ ;  /* 0x8000000407077290 */ /* 0x000fe4000fffe0ff */
[----:B------:R-:W-:-:S04]  /*a770*/  MOV R2, UR6 ;  /* 0x0000000600027c02 */ /* 0x000fc80008000f00 */
[----:B------:R-:W-:-:S06]  /*a780*/  IMAD.U32 R3, RZ, RZ, UR7 ;  /* 0x00000007ff037e24 */ /* 0x000fcc000f8e00ff */
[----:B------:R-:W5:Y:S01]  /*a790*/  LDG.E.64 R2, desc[UR12][R2.64+0x65130] ;  /* 0x0651300c02027981 */ /* 0x000f62000c1e1b00 */
[----:B------:R-:W-:-:S07]  /*a7a0*/  IMAD.MOV.U32 R5, RZ, RZ, RZ ;  /* 0x000000ffff057224 */ /* 0x000fce00078e00ff */
.L_x_67:
[----:B------:R-:W-:-:S04]  /*a7b0*/  IMAD.U32 R0, RZ, RZ, UR15 ;  /* 0x0000000fff007e24 */ /* 0x000fc8000f8e00ff */
[----:B------:R-:W-:-:S05]  /*a7c0*/  IMAD R4, R5, 0xe0, R0 ;  /* 0x000000e005047824 */ /* 0x000fca00078e0200 */
[----:B------:R-:W2:Y:S04]  /*a7d0*/  LDL.64 R6, [R4+0x2000] ;  /* 0x0020000004067983 */ /* 0x000ea80000100a00 */
[----:B-1----:R-:W3:Y:S04]  /*a7e0*/  LDL.64 R12, [R4+0x2008] ;  /* 0x00200800040c7983 */ /* 0x002ee80000100a00 */
[----:B------:R-:W4:Y:S04]  /*a7f0*/  LDL.64 R24, [R4+0x2010] ;  /* 0x0020100004187983 */ /* 0x000f280000100a00 */
        /* <DEDUP_REMOVED lines=22> */
[----:B------:R-:W4:Y:S01]  /*a960*/  LDL.64 R10, [R4+0x20c8] ;  /* 0x0020c800040a7983 */ /* 0x000f220000100a00 */
[----:B------:R-:W-:-:S02]  /*a970*/  IMAD.MOV.U32 R8, RZ, RZ, RZ ;  /* 0x000000ffff087224 */ /* 0x000fc400078e00ff */
[----:B------:R-:W-:Y:S02]  /*a980*/  IMAD.MOV.U32 R22, RZ, RZ, RZ ;  /* 0x000000ffff167224 */ /* 0x000fe400078e00ff */
[----:B------:R-:W-:Y:S01]  /*a990*/  IMAD.MOV.U32 R44, RZ, RZ, RZ ;  /* 0x000000ffff2c7224 */ /* 0x000fe200078e00ff */
[C---:B--2--5:R-:W-:Y:S02]  /*a9a0*/  DADD R6, R2.reuse, R6 ;  /* 0x0000000002067229 */ /* 0x064fe40000000006 */
[----:B---3--:R-:W-:-:S06]  /*a9b0*/  DADD R12, R2, R12 ;  /* 0x00000000020c7229 */ /* 0x008fcc000000000c */
[----:B------:R-:W-:Y:S02]  /*a9c0*/  DSETP.MAX.AND P0, P1, RZ, R6, PT ;  /* 0x00000006ff00722a */ /* 0x000fe4000390f000 */
[----:B------:R-:W-:Y:S02]  /*a9d0*/  IMAD.MOV.U32 R31, RZ, RZ, R7 ;  /* 0x000000ffff1f7224 */ /* 0x000fe400078e0007 */
[----:B------:R-:W-:Y:S02]  /*a9e0*/  IMAD.MOV.U32 R23, RZ, RZ, R6 ;  /* 0x000000ffff177224 */ /* 0x000fe400078e0006 */
[----:B------:R-:W2:Y:S01]  /*a9f0*/  LDL.64 R6, [R4+0x20d0] ;  /* 0x0020d00004067983 */ /* 0x000ea20000100a00 */
[----:B------:R-:W-:Y:S01]  /*aa00*/  FSEL R45, R8, R31, P0 ;  /* 0x0000001f082d7208 */ /* 0x000fe20000000000 */
[----:B------:R-:W-:Y:S01]  /*aa10*/  DSETP.MAX.AND P2, P3, RZ, R12, PT ;  /* 0x0000000cff00722a */ /* 0x000fe20003b4f000 */
[----:B------:R-:W-:Y:S01]  /*aa20*/  SEL R22, R22, R23, P0 ;  /* 0x0000001716167207 */ /* 0x000fe20000000000 */
[----:B------:R-:W3:Y:S01]  /*aa30*/  LDL.64 R8, [R4+0x20d8] ;  /* 0x0020d80004087983 */ /* 0x000ee20000100a00 */
[----:B------:R-:W-:Y:S01]  /*aa40*/  IMAD.MOV.U32 R23, RZ, RZ, R12 ;  /* 0x000000ffff177224 */ /* 0x000fe200078e000c */
[----:B------:R-:W-:Y:S01]  /*aa50*/  MOV R59, R13 ;  /* 0x0000000d003b7202 */ /* 0x000fe20000000f00 */
[----:B------:R-:W-:Y:S01]  /*aa60*/  IMAD.MOV.U32 R12, RZ, RZ, RZ ;  /* 0x000000ffff0c7224 */ /* 0x000fe200078e00ff */
[----:B------:R-:W-:Y:S01]  /*aa70*/  @P1 LOP3.LUT R45, R31, 0x80000, RZ, 0xfc, !PT ;  /* 0x000800001f2d1812 */ /* 0x000fe200078efcff */
[----:B----4-:R-:W-:Y:S01]  /*aa80*/  DADD R30, R2, R24 ;  /* 0x00000000021e7229 */ /* 0x010fe20000000018 */
[----:B------:R-:W-:-:S02]  /*aa90*/  IMAD.MOV.U32 R24, RZ, RZ, RZ ;  /* 0x000000ffff187224 */ /* 0x000fc400078e00ff */
[----:B------:R-:W-:Y:S01]  /*aaa0*/  FSEL R25, R12, R59, P2 ;  /* 0x0000003b0c197208 */ /* 0x000fe20001000000 */
[C---:B------:R-:W-:Y:S01]  /*aab0*/  DADD R40, R2.reuse, R40 ;  /* 0x0000000002287229 */ /* 0x040fe20000000028 */
[----:B------:R-:W4:Y:S01]  /*aac0*/  LDL.64 R12, [R4+0x20e0] ;  /* 0x0020e000040c7983 */ /* 0x000f220000100a00 */
[----:B------:R-:W-:Y:S02]  /*aad0*/  SEL R24, R24, R23, P2 ;  /* 0x0000001718187207 */ /* 0x000fe40001000000 */
[----:B------:R-:W-:Y:S01]  /*aae0*/  DSETP.MAX.AND P0, P1, RZ, R30, PT ;  /* 0x0000001eff00722a */ /* 0x000fe2000390f000 */
[----:B------:R-:W-:Y:S01]  /*aaf0*/  @P3 LOP3.LUT R25, R59, 0x80000, RZ, 0xfc, !PT ;  /* 0x000800003b193812 */ /* 0x000fe200078efcff */
[----:B------:R-:W-:Y:S02]  /*ab00*/  IMAD.MOV.U32 R23, RZ, RZ, R45 ;  /* 0x000000ffff177224 */ /* 0x000fe400078e002d */
[----:B------:R-:W-:Y:S01]  /*ab10*/  IMAD.MOV.U32 R45, RZ, RZ, R30 ;  /* 0x000000ffff2d7224 */ /* 0x000fe200078e001e */
[----:B------:R-:W-:Y:S01]  /*ab20*/  DSETP.MAX.AND P2, P3, RZ, R40, PT ;  /* 0x00000028ff00722a */ /* 0x000fe20003b4f000 */
[----:B------:R-:W-:Y:S01]  /*ab30*/  IMAD.MOV.U32 R59, RZ, RZ, R31 ;  /* 0x000000ffff3b7224 */ /* 0x000fe200078e001f */
[----:B------:R-:W-:Y:S01]  /*ab40*/  DADD R30, R2, R36 ;  /* 0x00000000021e7229 */ /* 0x000fe20000000024 */
[----:B------:R0:W-:Y:S01]  /*ab50*/  STL.64 [R4+0x2000], R22 ;  /* 0x0020001604007387 */ /* 0x0001e20000100a00 */
[----:B------:R-:W-:-:S03]  /*ab60*/  IMAD.MOV.U32 R36, RZ, RZ, RZ ;  /* 0x000000ffff247224 */ /* 0x000fc600078e00ff */
[----:B------:R1:W-:Y:S02]  /*ab70*/  STL.64 [R4+0x2008], R24 ;  /* 0x0020081804007387 */ /* 0x0003e40000100a00 */
[C---:B------:R-:W-:Y:S02]  /*ab80*/  FSEL R37, R36.reuse, R59, P0 ;  /* 0x0000003b24257208 */ /* 0x040fe40000000000 */
[----:B------:R-:W-:Y:S01]  /*ab90*/  SEL R36, R36, R45, P0 ;  /* 0x0000002d24247207 */ /* 0x000fe20000000000 */
[----:B------:R-:W-:Y:S01]  /*aba0*/  IMAD.MOV.U32 R45, RZ, RZ, R40 ;  /* 0x000000ffff2d7224 */ /* 0x000fe200078e0028 */
[----:B0-----:R-:W4:Y:S01]  /*abb0*/  LDL.64 R22, [R4+0x20e8] ;  /* 0x0020e80004167983 */ /* 0x001f220000100a00 */
[----:B------:R-:W-:Y:S02]  /*abc0*/  MOV R40, RZ ;  /* 0x000000ff00287202 */ /* 0x000fe40000000f00 */
[----:B------:R-:W-:Y:S01]  /*abd0*/  @P1 LOP3.LUT R37, R59, 0x80000, RZ, 0xfc, !PT ;  /* 0x000800003b251812 */ /* 0x000fe200078efcff */
[----:B-1----:R-:W-:Y:S01]  /*abe0*/  IMAD.MOV.U32 R24, RZ, RZ, RZ ;  /* 0x000000ffff187224 */ /* 0x002fe200078e00ff */
[----:B------:R-:W-:Y:S01]  /*abf0*/  SEL R40, R40, R45, P2 ;  /* 0x0000002d28287207 */ /* 0x000fe20001000000 */
[----:B------:R-:W-:Y:S01]  /*ac00*/  DSETP.MAX.AND P0, P1, RZ, R30, PT ;  /* 0x0000001eff00722a */ /* 0x000fe2000390f000 */
[----:B------:R-:W-:-:S02]  /*ac10*/  IMAD.MOV.U32 R45, RZ, RZ, R30 ;  /* 0x000000ffff2d7224 */ /* 0x000fc400078e001e */
[----:B------:R-:W-:Y:S01]  /*ac20*/  FSEL R59, R24, R41, P2 ;  /* 0x00000029183b7208 */ /* 0x000fe20001000000 */
[----:B------:R-:W-:Y:S01]  /*ac30*/  IMAD.MOV.U32 R30, RZ, RZ, RZ ;  /* 0x000000ffff1e7224 */ /* 0x000fe200078e00ff */
[----:B------:R-:W-:Y:S01]  /*ac40*/  @P3 LOP3.LUT R59, R41, 0x80000, RZ, 0xfc, !PT ;  /* 0x00080000293b3812 */ /* 0x000fe200078efcff */
[----:B------:R-:W-:Y:S01]  /*ac50*/  IMAD.MOV.U32 R41, RZ, RZ, R31 ;  /* 0x000000ffff297224 */ /* 0x000fe200078e001f */
[C---:B------:R-:W-:Y:S01]  /*ac60*/  DADD R50, R2.reuse, R50 ;  /* 0x0000000002327229 */ /* 0x040fe20000000032 */
[----:B------:R-:W4:Y:S03]  /*ac70*/  LDL.64 R24, [R4+0x20f0] ;  /* 0x0020f00004187983 */ /* 0x000f260000100a00 */
[----:B------:R-:W-:Y:S02]  /*ac80*/  FSEL R69, R30, R41, P0 ;  /* 0x000000291e457208 */ /* 0x000fe40000000000 */
[----:B------:R-:W4:Y:S01]  /*ac90*/  LDL.64 R30, [R4+0x20f8] ;  /* 0x0020f800041e7983 */ /* 0x000f220000100a00 */
[----:B------:R-:W-:Y:S01]  /*aca0*/  DADD R52, R2, R52 ;  /* 0x0000000002347229 */ /* 0x000fe20000000034 */
[----:B------:R-:W-:-:S02]  /*acb0*/  SEL R44, R44, R45, P0 ;  /* 0x0000002d2c2c7207 */ /* 0x000fc40000000000 */
[----:B------:R-:W-:Y:S01]  /*acc0*/  @P1 LOP3.LUT R69, R41, 0x80000, RZ, 0xfc, !PT ;  /* 0x0008000029451812 */ /* 0x000fe200078efcff */
[----:B------:R-:W-:Y:S01]  /*acd0*/  DSETP.MAX.AND P0, P1, RZ, R50, PT ;  /* 0x00000032ff00722a */ /* 0x000fe2000390f000 */
[----:B------:R0:W-:Y:S01]  /*ace0*/  STL.64 [R4+0x2010], R36 ;  /* 0x0020102404007387 */ /* 0x0001e20000100a00 */
[----:B------:R-:W-:Y:S02]  /*acf0*/  IMAD.MOV.U32 R41, RZ, RZ, R59 ;  /* 0x000000ffff297224 */ /* 0x000fe400078e003b */
[----:B------:R-:W-:Y:S01]  /*ad00*/  DSETP.MAX.AND P2, P3, RZ, R52, PT ;  /* 0x00000034ff00722a */ /* 0x000fe20003b4f000 */
[----:B------:R-:W-:Y:S02]  /*ad10*/  IMAD.MOV.U32 R59, RZ, RZ, R50 ;  /* 0x000000ffff3b7224 */ /* 0x000fe400078e0032 */
[----:B------:R-:W-:Y:S01]  /*ad20*/  IMAD.MOV.U32 R45, RZ, RZ, R69 ;  /* 0x000000ffff2d7224 */ /* 0x000fe200078e0045 */
[----:B------:R1:W-:Y:S01]  /*ad30*/  STL.64 [R4+0x2018], R40 ;  /* 0x0020182804007387 */ /* 0x0003e20000100a00 */
[----:B------:R-:W-:-:S03]  /*ad40*/  IMAD.MOV.U32 R50, RZ, RZ, RZ ;  /* 0x000000ffff327224 */ /* 0x000fc600078e00ff */
[----:B------:R1:W-:Y:S02]  /*ad50*/  STL.64 [R4+0x2020], R44 ;  /* 0x0020202c04007387 */ /* 0x0003e40000100a00 */
[C---:B------:R-:W-:Y:S02]  /*ad60*/  FSEL R69, R50.reuse, R51, P0 ;  /* 0x0000003332457208 */ /* 0x040fe40000000000 */
[----:B0-----:R-:W4:Y:S01]  /*ad70*/  LDL.64 R36, [R4+0x2100] ;  /* 0x0021000004247983 */ /* 0x001f220000100a00 */
[----:B------:R-:W-:Y:S01]  /*ad80*/  @P1 LOP3.LUT R69, R51, 0x80000, RZ, 0xfc, !PT ;  /* 0x0008000033451812 */ /* 0x000fe200078efcff */
[----:B------:R-:W-:Y:S01]  /*ad90*/  DADD R54, R2, R54 ;  /* 0x0000000002367229 */ /* 0x000fe20000000036 */
[----:B------:R-:W-:Y:S01]  /*ada0*/  MOV R51, RZ ;  /* 0x000000ff00337202 */ /* 0x000fe20000000f00 */
[----:B-1----:R-:W4:Y:S01]  /*adb0*/  LDL.64 R40, [R4+0x2108] ;  /* 0x0021080004287983 */ /* 0x002f220000100a00 */
[----:B------:R-:W-:Y:S01]  /*adc0*/  SEL R50, R50, R59, P0 ;  /* 0x0000003b32327207 */ /* 0x000fe20000000000 */
[----:B------:R-:W-:-:S02]  /*add0*/  IMAD.MOV.U32 R44, RZ, RZ, R53 ;  /* 0x000000ffff2c7224 */ /* 0x000fc400078e0035 */
[----:B------:R-:W-:Y:S02]  /*ade0*/  IMAD.MOV.U32 R45, RZ, RZ, R52 ;  /* 0x000000ffff2d7224 */ /* 0x000fe400078e0034 */
[----:B------:R-:W-:Y:S01]  /*adf0*/  IMAD.MOV.U32 R52, RZ, RZ, RZ ;  /* 0x000000ffff347224 */ /* 0x000fe200078e00ff */
[----:B------:R-:W-:Y:S01]  /*ae00*/  FSEL R71, R51, R44, P2 ;  /* 0x0000002c33477208 */ /* 0x000fe20001000000 */
[----:B------:R-:W-:Y:S01]  /*ae10*/  DADD R58, R2, R56 ;  /* 0x00000000023a7229 */ /* 0x000fe20000000038 */
[----:B------:R-:W-:Y:S02]  /*ae20*/  @P3 LOP3.LUT R71, R44, 0x80000, RZ, 0xfc, !PT ;  /* 0x000800002c473812 */ /* 0x000fe400078efcff */
[----:B------:R-:W-:Y:S02]  /*ae30*/  SEL R52, R52, R45, P2 ;  /* 0x0000002d34347207 */ /* 0x000fe40001000000 */
[----:B------:R-:W4:Y:S01]  /*ae40*/  LDL.64 R44, [R4+0x2110] ;  /* 0x00211000042c7983 */ /* 0x000f220000100a00 */
[----:B------:R-:W-:Y:S01]  /*ae50*/  DSETP.MAX.AND P0, P1, RZ, R54, PT ;  /* 0x00000036ff00722a */ /* 0x000fe2000390f000 */
[----:B------:R-:W-:Y:S01]  /*ae60*/  IMAD.MOV.U32 R51, RZ, RZ, R69 ;  /* 0x000000ffff337224 */ /* 0x000fe200078e0045 */
[----:B------:R-:W-:Y:S01]  /*ae70*/  DSETP.MAX.AND P2, P3, RZ, R58, PT ;  /* 0x0000003aff00722a */ /* 0x000fe20003b4f000 */
[----:B------:R-:W-:-:S02]  /*ae80*/  IMAD.MOV.U32 R56, RZ, RZ, RZ ;  /* 0x000000ffff387224 */ /* 0x000fc400078e00ff */
[----:B------:R-:W-:Y:S02]  /*ae90*/  IMAD.MOV.U32 R57, RZ, RZ, R55 ;  /* 0x000000ffff397224 */ /* 0x000fe400078e0037 */
[----:B------:R-:W-:Y:S01]  /*aea0*/  IMAD.MOV.U32 R53, RZ, RZ, R71 ;  /* 0x000000ffff357224 */ /* 0x000fe200078e0047 */
[----:B------:R-:W-:Y:S01]  /*aeb0*/  DADD R60, R2, R60 ;  /* 0x00000000023c7229 */ /* 0x000fe2000000003c */
[----:B------:R0:W-:Y:S01]  /*aec0*/  STL.64 [R4+0x2028], R50 ;  /* 0x0020283204007387 */ /* 0x0001e20000100a00 */
[C---:B------:R-:W-:Y:S02]  /*aed0*/  FSEL R69, R56.reuse, R57, P0 ;  /* 0x0000003938457208 */ /* 0x040fe40000000000 */
[----:B------:R-:W-:Y:S01]  /*aee0*/  SEL R56, R56, R54, P0 ;  /* 0x0000003638387207 */ /* 0x000fe20000000000 */
[----:B------:R1:W-:Y:S01]  /*aef0*/  STL.64 [R4+0x2030], R52 ;  /* 0x0020303404007387 */ /* 0x0003e20000100a00 */
[----:B------:R-:W-:Y:S01]  /*af00*/  IMAD.MOV.U32 R54, RZ, RZ, RZ ;  /* 0x000000ffff367224 */ /* 0x000fe200078e00ff */
[----:B------:R-:W-:-:S02]  /*af10*/  MOV R55, R59 ;  /* 0x0000003b00377202 */ /* 0x000fc40000000f00 */
[----:B0-----:R-:W4:Y:S01]  /*af20*/  LDL.64 R50, [R4+0x2118] ;  /* 0x0021180004327983 */ /* 0x001f220000100a00 */
[----:B------:R-:W-:Y:S01]  /*af30*/  @P1 LOP3.LUT R69, R57, 0x80000, RZ, 0xfc, !PT ;  /* 0x0008000039451812 */ /* 0x000fe200078efcff */
[----:B-1----:R-:W-:Y:S02]  /*af40*/  IMAD.MOV.U32 R53, RZ, RZ, R58 ;  /* 0x000000ffff357224 */ /* 0x002fe400078e003a */
[----:B------:R-:W-:Y:S01]  /*af50*/  IMAD.MOV.U32 R58, RZ, RZ, RZ ;  /* 0x000000ffff3a7224 */ /* 0x000fe200078e00ff */
[----:B------:R-:W-:Y:S01]  /*af60*/  DSETP.MAX.AND P0, P1, RZ, R60, PT ;  /* 0x0000003cff00722a */ /* 0x000fe2000390f000 */
[----:B------:R-:W-:Y:S02]  /*af70*/  FSEL R71, R54, R55, P2 ;  /* 0x0000003736477208 */ /* 0x000fe40001000000 */
[----:B------:R-:W-:Y:S01]  /*af80*/  @P3 LOP3.LUT R71, R55, 0x80000, RZ, 0xfc, !PT ;  /* 0x0008000037473812 */ /* 0x000fe200078efcff */
[----:B------:R-:W-:Y:S01]  /*af90*/  IMAD.MOV.U32 R55, RZ, RZ, R60 ;  /* 0x000000ffff377224 */ /* 0x000fe200078e003c */
[----:B------:R-:W-:Y:S01]  /*afa0*/  SEL R58, R58, R53, P2 ;  /* 0x000000353a3a7207 */ /* 0x000fe20001000000 */
[----:B------:R-:W-:Y:S01]  /*afb0*/  IMAD.MOV.U32 R57, RZ, RZ, R61 ;  /* 0x000000ffff397224 */ /* 0x000fe200078e003d */
[----:B------:R-:W4:Y:S01]  /*afc0*/  LDL.64 R52, [R4+0x2120] ;  /* 0x0021200004347983 */ /* 0x000f220000100a00 */
[----:B------:R-:W-:Y:S01]  /*afd0*/  IMAD.MOV.U32 R60, RZ, RZ, RZ ;  /* 0x000000ffff3c7224 */ /* 0x000fe200078e00ff */
[----:B------:R-:W-:-:S02]  /*afe0*/  DADD R62, R2, R62 ;  /* 0x00000000023e7229 */ /* 0x000fc4000000003e */
[----:B------:R-:W-:Y:S02]  /*aff0*/  FSEL R73, R54, R57, P0 ;  /* 0x0000003936497208 */ /* 0x000fe40000000000 */
[----:B------:R-:W-:Y:S02]  /*b000*/  SEL R60, R60, R55, P0 ;  /* 0x000000373c3c7207 */ /* 0x000fe40000000000 */
[----:B------:R-:W4:Y:S01]  /*b010*/  LDL.64 R54, [R4+0x2128] ;  /* 0x0021280004367983 */ /* 0x000f220000100a00 */
[C---:B------:R-:W-:Y:S01]  /*b020*/  DADD R64, R2.reuse, R64 ;  /* 0x0000000002407229 */ /* 0x040fe20000000040 */
[----:B------:R-:W-:Y:S01]  /*b030*/  @P1 LOP3.LUT R73, R57, 0x80000, RZ, 0xfc, !PT ;  /* 0x0008000039491812 */ /* 0x000fe200078efcff */
[----:B------:R-:W-:Y:S01]  /*b040*/  DSETP.MAX.AND P0, P1, RZ, R62, PT ;  /* 0x0000003eff00722a */ /* 0x000fe2000390f000 */
[----:B------:R-:W-:Y:S01]  /*b050*/  IMAD.MOV.U32 R57, RZ, RZ, R69 ;  /* 0x000000ffff397224 */ /* 0x000fe200078e0045 */
[----:B------:R-:W-:Y:S01]  /*b060*/  MOV R69, R62 ;  /* 0x0000003e00457202 */ /* 0x000fe20000000f00 */
[----:B------:R-:W-:Y:S01]  /*b070*/  IMAD.MOV.U32 R59, RZ, RZ, R71 ;  /* 0x000000ffff3b7224 */ /* 0x000fe200078e0047 */
[----:B------:R-:W-:-:S02]  /*b080*/  DADD R66, R2, R66 ;  /* 0x0000000002427229 */ /* 0x000fc40000000042 */
[----:B------:R-:W-:Y:S01]  /*b090*/  DSETP.MAX.AND P2, P3, RZ, R64, PT ;  /* 0x00000040ff00722a */ /* 0x000fe20003b4f000 */
[----:B------:R0:W-:Y:S01]  /*b0a0*/  STL.64 [R4+0x2038], R56 ;  /* 0x0020383804007387 */ /* 0x0001e20000100a00 */
[----:B------:R-:W-:Y:S02]  /*b0b0*/  IMAD.MOV.U32 R62, RZ, RZ, RZ ;  /* 0x000000ffff3e7224 */ /* 0x000fe400078e00ff */
[----:B------:R-:W-:Y:S01]  /*b0c0*/  IMAD.MOV.U32 R61, RZ, RZ, R73 ;  /* 0x000000ffff3d7224 */ /* 0x000fe200078e0049 */
[----:B------:R1:W-:Y:S02]  /*b0d0*/  STL.64 [R4+0x2040], R58 ;  /* 0x0020403a04007387 */ /* 0x0003e40000100a00 */
[C---:B------:R-:W-:Y:S02]  /*b0e0*/  FSEL R71, R62.reuse, R63, P0 ;  /* 0x0000003f3e477208 */ /* 0x040fe40000000000 */
[----:B0-----:R-:W4:Y:S01]  /*b0f0*/  LDL.64 R56, [R4+0x2130] ;  /* 0x0021300004387983 */ /* 0x001f220000100a00 */
[----:B------:R-:W-:Y:S01]  /*b100*/  SEL R62, R62, R69, P0 ;  /* 0x000000453e3e7207 */ /* 0x000fe20000000000 */
[----:B-1----:R-:W-:Y:S01]  /*b110*/  IMAD.MOV.U32 R58, RZ, RZ, RZ ;  /* 0x000000ffff3a7224 */ /* 0x002fe200078e00ff */
[----:B------:R-:W-:Y:S01]  /*b120*/  @P1 LOP3.LUT R71, R63, 0x80000, RZ, 0xfc, !PT ;  /* 0x000800003f471812 */ /* 0x000fe200078efcff */
[----:B------:R-:W-:Y:S01]  /*b130*/  DSETP.MAX.AND P0, P1, RZ, R66, PT ;  /* 0x00000042ff00722a */ /* 0x000fe2000390f000 */
[----:B------:R0:W-:Y:S02]  /*b140*/  STL.64 [R4+0x2048], R60 ;  /* 0x0020483c04007387 */ /* 0x0001e40000100a00 */
[----:B------:R-:W-:-:S02]  /*b150*/  FSEL R73, R58, R65, P2 ;  /* 0x000000413a497208 */ /* 0x000fc40001000000 */
[----:B------:R-:W4:Y:S01]  /*b160*/  LDL.64 R58, [R4+0x2138] ;  /* 0x00213800043a7983 */ /* 0x000f220000100a00 */
[----:B------:R-:W-:Y:S01]  /*b170*/  @P3 LOP3.LUT R73, R65, 0x80000, RZ, 0xfc, !PT ;  /* 0x0008000041493812 */ /* 0x000fe200078efcff */
[----:B------:R-:W-:Y:S02]  /*b180*/  IMAD.MOV.U32 R65, RZ, RZ, R66 ;  /* 0x000000ffff417224 */ /* 0x000fe400078e0042 */
[----:B------:R-:W-:Y:S02]  /*b190*/  IMAD.MOV.U32 R68, RZ, RZ, R67 ;  /* 0x000000ffff447224 */ /* 0x000fe400078e0043 */
[----:B0-----:R-:W-:Y:S02]  /*b1a0*/  IMAD.MOV.U32 R61, RZ, RZ, R64 ;  /* 0x000000ffff3d7224 */ /* 0x001fe400078e0040 */
[----:B------:R-:W-:Y:S01]  /*b1b0*/  IMAD.MOV.U32 R60, RZ, RZ, RZ ;  /* 0x000000ffff3c7224 */ /* 0x000fe200078e00ff */
[----:B------:R-:W-:Y:S01]  /*b1c0*/  DADD R66, R2, R48 ;  /* 0x0000000002427229 */ /* 0x000fe20000000030 */
[----:B------:R-:W-:Y:S01]  /*b1d0*/  IMAD.MOV.U32 R64, RZ, RZ, RZ ;  /* 0x000000ffff407224 */ /* 0x000fe200078e00ff */
[----:B------:R-:W4:Y:S02]  /*b1e0*/  LDL.64 R48, [R4+0x2140] ;  /* 0x0021400004307983 */ /* 0x000f240000100a00 */
[----:B------:R-:W-:Y:S01]  /*b1f0*/  SEL R60, R60, R61, P2 ;  /* 0x0000003d3c3c7207 */ /* 0x000fe20001000000 */
[----:B------:R-:W-:Y:S01]  /*b200*/  IMAD.MOV.U32 R61, RZ, RZ, RZ ;  /* 0x000000ffff3d7224 */ /* 0x000fe200078e00ff */
[----:B------:R-:W-:-:S02]  /*b210*/  SEL R64, R64, R65, P0 ;  /* 0x0000004140407207 */ /* 0x000fc40000000000 */
[----:B------:R-:W-:Y:S02]  /*b220*/  MOV R63, R71 ;  /* 0x00000047003f7202 */ /* 0x000fe40000000f00 */
[----:B------:R-:W-:Y:S02]  /*b230*/  FSEL R75, R61, R68, P0 ;  /* 0x000000443d4b7208 */ /* 0x000fe40000000000 */
[----:B------:R-:W-:Y:S01]  /*b240*/  @P1 LOP3.LUT R75, R68, 0x80000, RZ, 0xfc, !PT ;  /* 0x00080000444b1812 */ /* 0x000fe200078efcff */
[C---:B------:R-:W-:Y:S01]  /*b250*/  DADD R68, R2.reuse, R46 ;  /* 0x0000000002447229 */ /* 0x040fe2000000002e */
[----:B------:R-:W-:Y:S01]  /*b260*/  IMAD.MOV.U32 R71, RZ, RZ, R67 ;  /* 0x000000ffff477224 */ /* 0x000fe200078e0043 */
[----:B------:R-:W-:Y:S01]  /*b270*/  DSETP.MAX.AND P0, P1, RZ, R66, PT ;  /* 0x00000042ff00722a */ /* 0x000fe2000390f000 */
[----:B------:R-:W-:Y:S01]  /*b280*/  IMAD.MOV.U32 R47, RZ, RZ, R66 ;  /* 0x000000ffff2f7224 */ /* 0x000fe200078e0042 */
[----:B------:R-:W-:Y:S01]  /*b290*/  DADD R66, R2, R42 ;  /* 0x0000000002427229 */ /* 0x000fe2000000002a */
[----:B------:R-:W-:Y:S01]  /*b2a0*/  IMAD.MOV.U32 R42, RZ, RZ, RZ ;  /* 0x000000ffff2a7224 */ /* 0x000fe200078e00ff */
[----:B------:R0:W-:Y:S01]  /*b2b0*/  STL.64 [R4+0x2050], R62 ;  /* 0x0020503e04007387 */ /* 0x0001e20000100a00 */
[----:B------:R-:W-:-:S02]  /*b2c0*/  IMAD.MOV.U32 R61, RZ, RZ, R73 ;  /* 0x000000ffff3d7224 */ /* 0x000fc400078e0049 */
[----:B------:R-:W-:Y:S01]  /*b2d0*/  IMAD.MOV.U32 R46, RZ, RZ, RZ ;  /* 0x000000ffff2e7224 */ /* 0x000fe200078e00ff */
[----:B------:R-:W-:Y:S02]  /*b2e0*/  DSETP.MAX.AND P2, P3, RZ, R68, PT ;  /* 0x00000044ff00722a */ /* 0x000fe40003b4f000 */
[----:B------:R1:W-:Y:S01]  /*b2f0*/  STL.64 [R4+0x2058], R60 ;  /* 0x0020583c04007387 */ /* 0x0003e20000100a00 */
[----:B0-----:R-:W-:-:S03]  /*b300*/  FSEL R63, R42, R71, P0 ;  /* 0x000000472a3f7208 */ /* 0x001fc60000000000 */
[----:B------:R-:W4:Y:S01]  /*b310*/  LDL.64 R42, [R4+0x2148] ;  /* 0x00214800042a7983 */ /* 0x000f220000100a00 */
[----:B------:R-:W-:Y:S01]  /*b320*/  @P1 LOP3.LUT R63, R71, 0x80000, RZ, 0xfc, !PT ;  /* 0x00080000473f1812 */ /* 0x000fe200078efcff */
[----:B------:R-:W-:Y:S01]  /*b330*/  IMAD.MOV.U32 R65, RZ, RZ, R75 ;  /* 0x000000ffff417224 */ /* 0x000fe200078e004b */
[----:B-1----:R-:W-:Y:S01]  /*b340*/  SEL R60, R46, R47, P0 ;  /* 0x0000002f2e3c7207 */ /* 0x002fe20000000000 */
[----:B------:R-:W-:Y:S01]  /*b350*/  DSETP.MAX.AND P0, P1, RZ, R66, PT ;  /* 0x00000042ff00722a */ /* 0x000fe2000390f000 */
[----:B------:R-:W4:Y:S01]  /*b360*/  LDL.64 R46, [R4+0x2150] ;  /* 0x00215000042e7983 */ /* 0x000f220000100a00 */
[----:B------:R-:W-:-:S03]  /*b370*/  MOV R62, RZ ;  /* 0x000000ff003e7202 */ /* 0x000fc60000000f00 */
[----:B------:R0:W-:Y:S01]  /*b380*/  STL.64 [R4+0x2060], R64 ;  /* 0x0020604004007387 */ /* 0x0001e20000100a00 */
[----:B------:R-:W-:Y:S01]  /*b390*/  SEL R62, R62, R68, P2 ;  /* 0x000000443e3e7207 */ /* 0x000fe20001000000 */
[----:B------:R-:W-:Y:S02]  /*b3a0*/  IMAD.MOV.U32 R61, RZ, RZ, RZ ;  /* 0x000000ffff3d7224 */ /* 0x000fe400078e00ff */
[----:B------:R-:W-:Y:S02]  /*b3b0*/  IMAD.MOV.U32 R70, RZ, RZ, R67 ;  /* 0x000000ffff467224 */ /* 0x000fe400078e0043 */
[----:B0-----:R-:W-:Y:S01]  /*b3c0*/  IMAD.MOV.U32 R64, RZ, RZ, R69 ;  /* 0x000000ffff407224 */ /* 0x001fe200078e0045 */
[C---:B------:R-:W-:Y:S01]  /*b3d0*/  DADD R68, R2.reuse, R38 ;  /* 0x0000000002447229 */ /* 0x040fe20000000026 */
[----:B------:R-:W4:Y:S01]  /*b3e0*/  LDL.64 R38, [R4+0x2158] ;  /* 0x0021580004267983 */ /* 0x000f220000100a00 */
[C---:B------:R-:W-:Y:S02]  /*b3f0*/  FSEL R73, R61.reuse, R70, P0 ;  /* 0x000000463d497208 */ /* 0x040fe40000000000 */
[----:B------:R-:W-:Y:S01]  /*b400*/  @P1 LOP3.LUT R73, R70, 0x80000, RZ, 0xfc, !PT ;  /* 0x0008000046491812 */ /* 0x000fe200078efcff */
[----:B------:R-:W-:Y:S01]  /*b410*/  DADD R70, R2, R34 ;  /* 0x0000000002467229 */ /* 0x000fe20000000022 */
[----:B------:R-:W-:Y:S01]  /*b420*/  FSEL R65, R61, R64, P2 ;  /* 0x000000403d417208 */ /* 0x000fe20001000000 */
[----:B------:R-:W4:Y:S01]  /*b430*/  LDL.64 R34, [R4+0x2160] ;  /* 0x0021600004227983 */ /* 0x000f220000100a00 */
[----:B------:R-:W-:Y:S01]  /*b440*/  @P3 LOP3.LUT R65, R64, 0x80000, RZ, 0xfc, !PT ;  /* 0x0008000040413812 */ /* 0x000fe200078efcff */
[----:B------:R-:W-:-:S02]  /*b450*/  IMAD.MOV.U32 R64, RZ, RZ, RZ ;  /* 0x000000ffff407224 */ /* 0x000fc400078e00ff */
[----:B------:R-:W-:Y:S02]  /*b460*/  IMAD.MOV.U32 R61, RZ, RZ, R63 ;  /* 0x000000ffff3d7224 */ /* 0x000fe400078e003f */
[----:B------:R-:W-:Y:S01]  /*b470*/  IMAD.MOV.U32 R63, RZ, RZ, R65 ;  /* 0x000000ffff3f7224 */ /* 0x000fe200078e0041 */
[----:B------:R-:W-:Y:S01]  /*b480*/  SEL R64, R64, R66, P0 ;  /* 0x0000004240407207 */ /* 0x000fe20000000000 */
[----:B------:R-:W-:Y:S01]  /*b490*/  DSETP.MAX.AND P0, P1, RZ, R68, PT ;  /* 0x00000044ff00722a */ /* 0x000fe2000390f000 */
[----:B------:R-:W-:Y:S01]  /*b4a0*/  IMAD.MOV.U32 R65, RZ, RZ, R73 ;  /* 0x000000ffff417224 */ /* 0x000fe200078e0049 */
[----:B------:R-:W-:Y:S01]  /*b4b0*/  DSETP.MAX.AND P2, P3, RZ, R70, PT ;  /* 0x00000046ff00722a */ /* 0x000fe20003b4f000 */
[----:B------:R0:W-:Y:S01]  /*b4c0*/  STL.64 [R4+0x2068], R60 ;  /* 0x0020683c04007387 */ /* 0x0001e20000100a00 */
[----:B------:R-:W-:-:S03]  /*b4d0*/  IMAD.MOV.U32 R66, RZ, RZ, RZ ;  /* 0x000000ffff427224 */ /* 0x000fc600078e00ff */
[----:B------:R1:W-:Y:S01]  /*b4e0*/  STL.64 [R4+0x2078], R64 ;  /* 0x0020784004007387 */ /* 0x0003e20000100a00 */
[----:B------:R-:W-:-:S03]  /*b4f0*/  IMAD.MOV.U32 R67, RZ, RZ, R69 ;  /* 0x000000ffff437224 */ /* 0x000fc600078e0045 */
[----:B------:R1:W-:Y:S01]  /*b500*/  STL.64 [R4+0x2070], R62 ;  /* 0x0020703e04007387 */ /* 0x0003e20000100a00 */
[----:B0-----:R-:W-:Y:S01]  /*b510*/  IMAD.MOV.U32 R60, RZ, RZ, RZ ;  /* 0x000000ffff3c7224 */ /* 0x001fe200078e00ff */
[----:B------:R-:W-:Y:S01]  /*b520*/  MOV R61, R71 ;  /* 0x00000047003d7202 */ /* 0x000fe20000000f00 */
[----:B-1----:R-:W-:Y:S01]  /*b530*/  DADD R64, R2, R32 ;  /* 0x0000000002407229 */ /* 0x002fe20000000020 */
[----:B------:R-:W4:Y:S01]  /*b540*/  LDL.64 R32, [R4+0x2168] ;  /* 0x0021680004207983 */ /* 0x000f220000100a00 */
[----:B------:R-:W-:Y:S02]  /*b550*/  FSEL R73, R66, R67, P0 ;  /* 0x0000004342497208 */ /* 0x000fe40000000000 */
[----:B------:R-:W-:Y:S02]  /*b560*/  FSEL R63, R60, R61, P2 ;  /* 0x0000003d3c3f7208 */ /* 0x000fe40001000000 */
[----:B------:R-:W-:Y:S02]  /*b570*/  SEL R66, R66, R68, P0 ;  /* 0x0000004442427207 */ /* 0x000fe40000000000 */
[----:B------:R-:W-:Y:S01]  /*b580*/  @P1 LOP3.LUT R73, R67, 0x80000, RZ, 0xfc, !PT ;  /* 0x0008000043491812 */ /* 0x000fe200078efcff */
[----:B------:R-:W-:Y:S01]  /*b590*/  DSETP.MAX.AND P0, P1, RZ, R64, PT ;  /* 0x00000040ff00722a */ /* 0x000fe2000390f000 */
[----:B------:R-:W-:-:S02]  /*b5a0*/  @P3 LOP3.LUT R63, R61, 0x80000, RZ, 0xfc, !PT ;  /* 0x000800003d3f3812 */ /* 0x000fc400078efcff */
[----:B------:R-:W4:Y:S01]  /*b5b0*/  LDL.64 R60, [R4+0x2170] ;  /* 0x00217000043c7983 */ /* 0x000f220000100a00 */
[----:B------:R-:W-:Y:S01]  /*b5c0*/  IMAD.MOV.U32 R62, RZ, RZ, RZ ;  /* 0x000000ffff3e7224 */ /* 0x000fe200078e00ff */
[C---:B------:R-:W-:Y:S01]  /*b5d0*/  DADD R28, R2.reuse, R28 ;  /* 0x00000000021c7229 */ /* 0x040fe2000000001c */
[----:B------:R-:W-:Y:S01]  /*b5e0*/  IMAD.MOV.U32 R71, RZ, RZ, R65 ;  /* 0x000000ffff477224 */ /* 0x000fe200078e0041 */
[----:B------:R-:W-:Y:S02]  /*b5f0*/  DADD R68, R2, R26 ;  /* 0x0000000002447229 */ /* 0x000fe4000000001a */
[----:B------:R-:W-:Y:S01]  /*b600*/  SEL R62, R62, R70, P2 ;  /* 0x000000463e3e7207 */ /* 0x000fe20001000000 */
[----:B------:R-:W-:Y:S01]  /*b610*/  IMAD.MOV.U32 R27, RZ, RZ, R64 ;  /* 0x000000ffff1b7224 */ /* 0x000fe200078e0040 */
[----:B------:R-:W-:Y:S01]  /*b620*/  CS2R R64, SRZ ;  /* 0x0000000000407805 */ /* 0x000fe2000001ff00 */
[----:B------:R-:W-:Y:S01]  /*b630*/  IMAD.MOV.U32 R70, RZ, RZ, RZ ;  /* 0x000000ffff467224 */ /* 0x000fe200078e00ff */
[----:B------:R-:W-:Y:S01]  /*b640*/  DSETP.MAX.AND P2, P3, RZ, R28, PT ;  /* 0x0000001cff00722a */ /* 0x000fe20003b4f000 */
[----:B------:R-:W-:Y:S01]  /*b650*/  IMAD.MOV.U32 R67, RZ, RZ, R73 ;  /* 0x000000ffff437224 */ /* 0x000fe200078e0049 */
[----:B------:R0:W-:Y:S02]  /*b660*/  STL.64 [R4+0x2088], R62 ;  /* 0x0020883e04007387 */ /* 0x0001e40000100a00 */
[----:B------:R-:W-:-:S02]  /*b670*/  FSEL R73, R70, R71, P0 ;  /* 0x0000004746497208 */ /* 0x000fc40000000000 */
[----:B------:R-:W-:Y:S02]  /*b680*/  SEL R64, R64, R27, P0 ;  /* 0x0000001b40407207 */ /* 0x000fe40000000000 */
[----:B------:R-:W-:Y:S01]  /*b690*/  @P1 LOP3.LUT R73, R71, 0x80000, RZ, 0xfc, !PT ;  /* 0x0008000047491812 */ /* 0x000fe200078efcff */
[----:B------:R-:W4:Y:S01]  /*b6a0*/  LDL.64 R26, [R4+0x2178] ;  /* 0x00217800041a7983 */ /* 0x000f220000100a00 */
[----:B------:R-:W-:-:S03]  /*b6b0*/  DSETP.MAX.AND P0, P1, RZ, R68, PT ;  /* 0x00000044ff00722a */ /* 0x000fc6000390f000 */
[----:B------:R1:W-:Y:S01]  /*b6c0*/  STL.64 [R4+0x2080], R66 ;  /* 0x0020804204007387 */ /* 0x0003e20000100a00 */
[----:B0-----:R-:W-:Y:S01]  /*b6d0*/  IMAD.MOV.U32 R62, RZ, RZ, RZ ;  /* 0x000000ffff3e7224 */ /* 0x001fe200078e00ff */
[----:B------:R-:W-:Y:S01]  /*b6e0*/  DADD R70, R2, R20 ;  /* 0x0000000002467229 */ /* 0x000fe20000000014 */
[----:B------:R-:W-:-:S03]  /*b6f0*/  IMAD.MOV.U32 R20, RZ, RZ, R69 ;  /* 0x000000ffff147224 */ /* 0x000fc600078e0045 */
[----:B------:R-:W-:Y:S01]  /*b700*/  SEL R62, R62, R28, P2 ;  /* 0x0000001c3e3e7207 */ /* 0x000fe20001000000 */
[----:B-1----:R-:W-:Y:S02]  /*b710*/  IMAD.MOV.U32 R66, RZ, RZ, R29 ;  /* 0x000000ffff427224 */ /* 0x002fe400078e001d */
[----:B------:R-:W4:Y:S03]  /*b720*/  LDL.64 R28, [R4+0x2180] ;  /* 0x00218000041c7983 */ /* 0x000f260000100a00 */
[----:B------:R-:W-:Y:S02]  /*b730*/  FSEL R63, R65, R66, P2 ;  /* 0x00000042413f7208 */ /* 0x000fe40001000000 */
[----:B------:R-:W-:Y:S02]  /*b740*/  @P3 LOP3.LUT R63, R66, 0x80000, RZ, 0xfc, !PT ;  /* 0x00080000423f3812 */ /* 0x000fe400078efcff */
[----:B------:R-:W-:-:S02]  /*b750*/  MOV R66, RZ ;  /* 0x000000ff00427202 */ /* 0x000fc40000000f00 */
[----:B------:R-:W-:Y:S02]  /*b760*/  FSEL R67, R65, R20, P0 ;  /* 0x0000001441437208 */ /* 0x000fe40000000000 */
[----:B------:R-:W-:Y:S01]  /*b770*/  SEL R66, R66, R68, P0 ;  /* 0x0000004442427207 */ /* 0x000fe20000000000 */
[----:B------:R-:W-:Y:S01]  /*b780*/  DADD R68, R2, R18 ;  /* 0x0000000002447229 */ /* 0x000fe20000000012 */
[----:B------:R-:W-:Y:S02]  /*b790*/  @P1 LOP3.LUT R67, R20, 0x80000, RZ, 0xfc, !PT ;  /* 0x0008000014431812 */ /* 0x000fe400078efcff */
[----:B------:R-:W4:Y:S01]  /*b7a0*/  LDL.64 R20, [R4+0x2188] ;  /* 0x0021880004147983 */ /* 0x000f220000100a00 */
[----:B------:R-:W-:Y:S01]  /*b7b0*/  IMAD.MOV.U32 R65, RZ, RZ, R73 ;  /* 0x000000ffff417224 */ /* 0x000fe200078e0049 */
[----:B------:R-:W-:Y:S01]  /*b7c0*/  DSETP.MAX.AND P0, P1, RZ, R70, PT ;  /* 0x00000046ff00722a */ /* 0x000fe2000390f000 */
[----:B------:R-:W-:Y:S02]  /*b7d0*/  IMAD.MOV.U32 R19, RZ, RZ, R70 ;  /* 0x000000ffff137224 */ /* 0x000fe400078e0046 */
[----:B------:R-:W-:Y:S01]  /*b7e0*/  DSETP.MAX.AND P2, P3, RZ, R68, PT ;  /* 0x00000044ff00722a */ /* 0x000fe20003b4f000 */
[----:B------:R0:W-:Y:S01]  /*b7f0*/  STL.64 [R4+0x2090], R64 ;  /* 0x0020904004007387 */ /* 0x0001e20000100a00 */
[----:B------:R-:W-:-:S02]  /*b800*/  IMAD.MOV.U32 R73, RZ, RZ, R71 ;  /* 0x000000ffff497224 */ /* 0x000fc400078e0047 */
[----:B------:R-:W-:Y:S01]  /*b810*/  IMAD.MOV.U32 R18, RZ, RZ, RZ ;  /* 0x000000ffff127224 */ /* 0x000fe200078e00ff */
[----:B------:R-:W-:Y:S01]  /*b820*/  DADD R70, R2, R16 ;  /* 0x0000000002467229 */ /* 0x000fe20000000010 */
[----:B0-----:R-:W-:-:S03]  /*b830*/  IMAD.MOV.U32 R64, RZ, RZ, RZ ;  /* 0x000000ffff407224 */ /* 0x001fc600078e00ff */
[----:B------:R-:W-:Y:S01]  /*b840*/  FSEL R75, R18, R73, P0 ;  /* 0x00000049124b7208 */ /* 0x000fe20000000000 */
[----:B------:R-:W-:Y:S01]  /*b850*/  IMAD.MOV.U32 R16, RZ, RZ, RZ ;  /* 0x000000ffff107224 */ /* 0x000fe200078e00ff */
[----:B------:R-:W-:Y:S02]  /*b860*/  SEL R64, R64, R19, P0 ;  /* 0x0000001340407207 */ /* 0x000fe40000000000 */
[----:B------:R-:W4:Y:S01]  /*b870*/  LDL.64 R18, [R4+0x2190] ;  /* 0x0021900004127983 */ /* 0x000f220000100a00 */
[----:B------:R-:W-:-:S03]  /*b880*/  @P1 LOP3.LUT R75, R73, 0x80000, RZ, 0xfc, !PT ;  /* 0x00080000494b1812 */ /* 0x000fc600078efcff */
[----:B------:R0:W-:Y:S01]  /*b890*/  STL.64 [R4+0x20a0], R66 ;  /* 0x0020a04204007387 */ /* 0x0001e20000100a00 */
[----:B------:R-:W-:-:S03]  /*b8a0*/  DSETP.MAX.AND P0, P1, RZ, R70, PT ;  /* 0x00000046ff00722a */ /* 0x000fc6000390f000 */
[----:B------:R1:W-:Y:S01]  /*b8b0*/  STL.64 [R4+0x2098], R62 ;  /* 0x0020983e04007387 */ /* 0x0003e20000100a00 */
[----:B0-----:R-:W-:Y:S02]  /*b8c0*/  FSEL R67, R16, R69, P2 ;  /* 0x0000004510437208 */ /* 0x001fe40001000000 */
[----:B------:R-:W-:Y:S01]  /*b8d0*/  @P3 LOP3.LUT R67, R69, 0x80000, RZ, 0xfc, !PT ;  /* 0x0008000045433812 */ /* 0x000fe200078efcff */
[----:B------:R-:W4:Y:S01]  /*b8e0*/  LDL.64 R16, [R4+0x2198] ;  /* 0x0021980004107983 */ /* 0x000f220000100a00 */
[----:B-1----:R-:W-:Y:S01]  /*b8f0*/  IMAD.MOV.U32 R63, RZ, RZ, R68 ;  /* 0x000000ffff3f7224 */ /* 0x002fe200078e0044 */
[----:B------:R-:W-:Y:S01]  /*b900*/  DADD R68, R2, R14 ;  /* 0x0000000002447229 */ /* 0x000fe2000000000e */
[----:B------:R-:W-:Y:S02]  /*b910*/  IMAD.MOV.U32 R14, RZ, RZ, RZ ;  /* 0x000000ffff0e7224 */ /* 0x000fe400078e00ff */
[----:B------:R-:W-:-:S03]  /*b920*/  IMAD.MOV.U32 R62, RZ, RZ, RZ ;  /* 0x000000ffff3e7224 */ /* 0x000fc600078e00ff */
[----:B------:R-:W-:Y:S02]  /*b930*/  FSEL R73, R14, R71, P0 ;  /* 0x000000470e497208 */ /* 0x000fe40000000000 */
[----:B------:R-:W4:Y:S01]  /*b940*/  LDL.64 R14, [R4+0x21a0] ;  /* 0x0021a000040e7983 */ /* 0x000f220000100a00 */
[----:B------:R-:W-:Y:S01]  /*b950*/  SEL R62, R62, R63, P2 ;  /* 0x0000003f3e3e7207 */ /* 0x000fe20001000000 */
[----:B------:R-:W-:Y:S01]  /*b960*/  IMAD.MOV.U32 R66, RZ, RZ, RZ ;  /* 0x000000ffff427224 */ /* 0x000fe200078e00ff */
[----:B------:R-:W-:Y:S02]  /*b970*/  MOV R63, R70 ;  /* 0x00000046003f7202 */ /* 0x000fe40000000f00 */
[----:B------:R-:W-:Y:S01]  /*b980*/  @P1 LOP3.LUT R73, R71, 0x80000, RZ, 0xfc, !PT ;  /* 0x0008000047491812 */ /* 0x000fe200078efcff */
[----:B------:R-:W-:Y:S01]  /*b990*/  DADD R70, R2, R10 ;  /* 0x0000000002467229 */ /* 0x000fe2000000000a */
[----:B------:R-:W-:Y:S01]  /*b9a0*/  SEL R66, R66, R63, P0 ;  /* 0x0000003f42427207 */ /* 0x000fe20000000000 */
[----:B------:R-:W-:Y:S01]  /*b9b0*/  DSETP.MAX.AND P0, P1, RZ, R68, PT ;  /* 0x00000044ff00722a */ /* 0x000fe2000390f000 */
[----:B------:R-:W-:-:S02]  /*b9c0*/  IMAD.MOV.U32 R10, RZ, RZ, RZ ;  /* 0x000000ffff0a7224 */ /* 0x000fc400078e00ff */
[----:B------:R-:W-:-:S03]  /*b9d0*/  IMAD.MOV.U32 R65, RZ, RZ, R75 ;  /* 0x000000ffff417224 */ /* 0x000fc600078e004b */
[----:B------:R-:W-:Y:S02]  /*b9e0*/  FSEL R75, R10, R69, P0 ;  /* 0x000000450a4b7208 */ /* 0x000fe40000000000 */
[----:B------:R-:W4:Y:S01]  /*b9f0*/  LDL.64 R10, [R4+0x21a8] ;  /* 0x0021a800040a7983 */ /* 0x000f220000100a00 */
[----:B------:R-:W-:Y:S02]  /*ba00*/  IMAD.MOV.U32 R63, RZ, RZ, R67 ;  /* 0x000000ffff3f7224 */ /* 0x000fe400078e0043 */
[----:B------:R-:W-:Y:S02]  /*ba10*/  IMAD.MOV.U32 R67, RZ, RZ, R73 ;  /* 0x000000ffff437224 */ /* 0x000fe400078e0049 */
[----:B------:R-:W-:Y:S01]  /*ba20*/  IMAD.MOV.U32 R73, RZ, RZ, R68 ;  /* 0x000000ffff497224 */ /* 0x000fe200078e0044 */
[----:B------:R-:W-:Y:S02]  /*ba30*/  @P1 LOP3.LUT R75, R69, 0x80000, RZ, 0xfc, !PT ;  /* 0x00080000454b1812 */ /* 0x000fe400078efcff */
[----:B------:R2:W-:Y:S01]  /*ba40*/  STL.64 [R4+0x20b8], R66 ;  /* 0x0020b84204007387 */ /* 0x0005e20000100a00 */
[----:B---3--:R-:W-:-:S03]  /*ba50*/  DADD R68, R2, R8 ;  /* 0x0000000002447229 */ /* 0x008fc60000000008 */
[----:B------:R-:W3:Y:S01]  /*ba60*/  LDL.64 R8, [R4+0x21b8] ;  /* 0x0021b80004087983 */ /* 0x000ee20000100a00 */
[----:B--2---:R-:W-:-:S03]  /*ba70*/  DADD R66, R2, R6 ;  /* 0x0000000002427229 */ /* 0x004fc60000000006 */
[----:B------:R-:W2:Y:S01]  /*ba80*/  LDL.64 R6, [R4+0x21b0] ;  /* 0x0021b00004067983 */ /* 0x000ea20000100a00 */
[----:B------:R-:W-:-:S03]  /*ba90*/  DSETP.MAX.AND P2, P3, RZ, R70, PT ;  /* 0x00000046ff00722a */ /* 0x000fc60003b4f000 */
[----:B------:R0:W-:Y:S04]  /*baa0*/  STL.64 [R4+0x20a8], R64 ;  /* 0x0020a84004007387 */ /* 0x0001e80000100a00 */
[----:B------:R1:W-:Y:S01]  /*bab0*/  STL.64 [R4+0x20b0], R62 ;  /* 0x0020b03e04007387 */ /* 0x0003e20000100a00 */
[----:B0-----:R-:W-:Y:S02]  /*bac0*/  IMAD.MOV.U32 R64, RZ, RZ, RZ ;  /* 0x000000ffff407224 */ /* 0x001fe400078e00ff */
[----:B-1----:R-:W-:-:S03]  /*bad0*/  IMAD.MOV.U32 R62, RZ, RZ, RZ ;  /* 0x000000ffff3e7224 */ /* 0x002fc600078e00ff */
[----:B------:R-:W-:Y:S01]  /*bae0*/  SEL R64, R64, R73, P0 ;  /* 0x0000004940407207 */ /* 0x000fe20000000000 */
[----:B------:R-:W-:Y:S01]  /*baf0*/  DSETP.MAX.AND P0, P1, RZ, R66, PT ;  /* 0x00000042ff00722a */ /* 0x000fe2000390f000 */
[----:B------:R-:W-:Y:S02]  /*bb00*/  MOV R63, R70 ;  /* 0x00000046003f7202 */ /* 0x000fe40000000f00 */
[C---:B------:R-:W-:Y:S02]  /*bb10*/  FSEL R73, R62.reuse, R71, P2 ;  /* 0x000000473e497208 */ /* 0x040fe40001000000 */
[----:B------:R-:W-:Y:S02]  /*bb20*/  SEL R62, R62, R63, P2 ;  /* 0x0000003f3e3e7207 */ /* 0x000fe40001000000 */
[----:B------:R-:W-:Y:S01]  /*bb30*/  @P3 LOP3.LUT R73, R71, 0x80000, RZ, 0xfc, !PT ;  /* 0x0008000047493812 */ /* 0x000fe200078efcff */
[----:B----4-:R-:W-:Y:S02]  /*bb40*/  DADD R70, R2, R12 ;  /* 0x0000000002467229 */ /* 0x010fe4000000000c */
[----:B------:R-:W-:Y:S01]  /*bb50*/  DSETP.MAX.AND P2, P3, RZ, R68, PT ;  /* 0x00000044ff00722a */ /* 0x000fe20003b4f000 */
[----:B------:R-:W-:-:S02]  /*bb60*/  IMAD.MOV.U32 R12, RZ, RZ, RZ ;  /* 0x000000ffff0c7224 */ /* 0x000fc400078e00ff */
[----:B------:R-:W-:Y:S02]  /*bb70*/  IMAD.MOV.U32 R13, RZ, RZ, R67 ;  /* 0x000000ffff0d7224 */ /* 0x000fe400078e0043 */
[----:B------:R-:W-:Y:S02]  /*bb80*/  IMAD.MOV.U32 R65, RZ, RZ, R75 ;  /* 0x000000ffff417224 */ /* 0x000fe400078e004b */
[----:B------:R-:W-:Y:S01]  /*bb90*/  IMAD.MOV.U32 R63, RZ, RZ, R73 ;  /* 0x000000ffff3f7224 */ /* 0x000fe200078e0049 */
[C---:B------:R-:W-:Y:S02]  /*bba0*/  FSEL R73, R12.reuse, R13, P0 ;  /* 0x0000000d0c497208 */ /* 0x040fe40000000000 */
[----:B------:R0:W-:Y:S01]  /*bbb0*/  STL.64 [R4+0x20c0], R64 ;  /* 0x0020c04004007387 */ /* 0x0001e20000100a00 */
[----:B------:R-:W-:Y:S02]  /*bbc0*/  SEL R12, R12, R66, P0 ;  /* 0x000000420c0c7207 */ /* 0x000fe40000000000 */
[----:B------:R-:W-:Y:S01]  /*bbd0*/  @P1 LOP3.LUT R73, R13, 0x80000, RZ, 0xfc, !PT ;  /* 0x000800000d491812 */ /* 0x000fe200078efcff */
[----:B------:R-:W-:Y:S01]  /*bbe0*/  IMAD.MOV.U32 R13, RZ, RZ, RZ ;  /* 0x000000ffff0d7224 */ /* 0x000fe200078e00ff */
[----:B------:R-:W-:Y:S01]  /*bbf0*/  DSETP.MAX.AND P0, P1, RZ, R70, PT ;  /* 0x00000046ff00722a */ /* 0x000fe2000390f000 */
[----:B------:R1:W-:Y:S01]  /*bc00*/  STL.64 [R4+0x20c8], R62 ;  /* 0x0020c83e04007387 */ /* 0x0003e20000100a00 */
[----:B0-----:R-:W-:-:S05]  /*bc10*/  IMAD.MOV.U32 R64, RZ, RZ, R69 ;  /* 0x000000ffff407224 */ /* 0x001fca00078e0045 */
[C---:B-1----:R-:W-:Y:S02]  /*bc20*/  FSEL R63, R13.reuse, R64, P2 ;  /* 0x000000400d3f7208 */ /* 0x042fe40001000000 */
[----:B------:R-:W-:Y:S01]  /*bc30*/  @P3 LOP3.LUT R63, R64, 0x80000, RZ, 0xfc, !PT ;  /* 0x00080000403f3812 */ /* 0x000fe200078efcff */
[C---:B------:R-:W-:Y:S01]  /*bc40*/  DADD R64, R2.reuse, R22 ;  /* 0x0000000002407229 */ /* 0x040fe20000000016 */
[----:B------:R-:W-:Y:S01]  /*bc50*/  IMAD.MOV.U32 R22, RZ, RZ, RZ ;  /* 0x000000ffff167224 */ /* 0x000fe200078e00ff */
[----:B------:R-:W-:Y:S02]  /*bc60*/  MOV R23, R70 ;  /* 0x0000004600177202 */ /* 0x000fe40000000f00 */
[----:B------:R-:W-:Y:S02]  /*bc70*/  FSEL R67, R13, R71, P0 ;  /* 0x000000470d437208 */ /* 0x000fe40000000000 */
[----:B------:R-:W-:Y:S02]  /*bc80*/  SEL R22, R22, R23, P0 ;  /* 0x0000001716167207 */ /* 0x000fe40000000000 */
[----:B------:R-:W-:Y:S01]  /*bc90*/  @P1 LOP3.LUT R67, R71, 0x80000, RZ, 0xfc, !PT ;  /* 0x0008000047431812 */ /* 0x000fe200078efcff */
[----:B------:R-:W-:Y:S01]  /*bca0*/  DSETP.MAX.AND P0, P1, RZ, R64, PT ;  /* 0x00000040ff00722a */ /* 0x000fe2000390f000 */
[----:B------:R-:W-:Y:S01]  /*bcb0*/  IMAD.MOV.U32 R13, RZ, RZ, R73 ;  /* 0x000000ffff0d7224 */ /* 0x000fe200078e0049 */
[----:B------:R-:W-:Y:S01]  /*bcc0*/  DADD R30, R2, R30 ;  /* 0x00000000021e7229 */ /* 0x000fe2000000001e */
[----:B------:R-:W-:-:S02]  /*bcd0*/  IMAD.MOV.U32 R66, RZ, RZ, RZ ;  /* 0x000000ffff427224 */ /* 0x000fc400078e00ff */
[----:B------:R-:W-:Y:S01]  /*bce0*/  IMAD.MOV.U32 R23, RZ, RZ, R67 ;  /* 0x000000ffff177224 */ /* 0x000fe200078e0043 */
[----:B------:R0:W-:Y:S01]  /*bcf0*/  STL.64 [R4+0x20d0], R12 ;  /* 0x0020d00c04007387 */ /* 0x0001e20000100a00 */
[----:B------:R-:W-:Y:S01]  /*bd00*/  IMAD.MOV.U32 R67, RZ, RZ, R65 ;  /* 0x000000ffff437224 */ /* 0x000fe200078e0041 */
[----:B------:R-:W-:Y:S01]  /*bd10*/  DADD R24, R2, R24 ;  /* 0x0000000002187229 */ /* 0x000fe20000000018 */
[----:B------:R-:W-:-:S03]  /*bd20*/  IMAD.MOV.U32 R62, RZ, RZ, RZ ;  /* 0x000000ffff3e7224 */ /* 0x000fc600078e00ff */
[----:B------:R-:W-:Y:S02]  /*bd30*/  FSEL R69, R66, R67, P0 ;  /* 0x0000004342457208 */ /* 0x000fe40000000000 */
[----:B0-----:R-:W-:Y:S02]  /*bd40*/  CS2R R12, SRZ ;  /* 0x00000000000c7805 */ /* 0x001fe4000001ff00 */
[----:B------:R-:W-:Y:S01]  /*bd50*/  @P1 LOP3.LUT R69, R67, 0x80000, RZ, 0xfc, !PT ;  /* 0x0008000043451812 */ /* 0x000fe200078efcff */
[----:B------:R0:W-:Y:S01]  /*bd60*/  STL.64 [R4+0x20e0], R22 ;  /* 0x0020e01604007387 */ /* 0x0001e20000100a00 */
[----:B------:R-:W-:Y:S02]  /*bd70*/  SEL R62, R62, R68, P2 ;  /* 0x000000443e3e7207 */ /* 0x000fe40001000000 */
[----:B------:R-:W-:Y:S01]  /*bd80*/  SEL R12, R12, R64, P0 ;  /* 0x000000400c0c7207 */ /* 0x000fe20000000000 */
[----:B------:R-:W-:Y:S02]  /*bd90*/  DSETP.MAX.AND P0, P1, RZ, R30, PT ;  /* 0x0000001eff00722a */ /* 0x000fe4000390f000 */
[----:B------:R-:W-:Y:S01]  /*bda0*/  DSETP.MAX.AND P2, P3, RZ, R24, PT ;  /* 0x00000018ff00722a */ /* 0x000fe20003b4f000 */
[----:B------:R1:W-:Y:S01]  /*bdb0*/  STL.64 [R4+0x20d8], R62 ;  /* 0x0020d83e04007387 */ /* 0x0003e20000100a00 */
[----:B------:R-:W-:Y:S01]  /*bdc0*/  DADD R36, R2, R36 ;  /* 0x0000000002247229 */ /* 0x000fe20000000024 */
[----:B0-----:R-:W-:-:S05]  /*bdd0*/  IMAD.MOV.U32 R22, RZ, RZ, RZ ;  /* 0x000000ffff167224 */ /* 0x001fca00078e00ff */
[----:B------:R-:W-:Y:S01]  /*bde0*/  SEL R22, R22, R24, P2 ;  /* 0x0000001816167207 */ /* 0x000fe20001000000 */
[----:B-1----:R-:W-:Y:S01]  /*bdf0*/  IMAD.MOV.U32 R62, RZ, RZ, R25 ;  /* 0x000000ffff3e7224 */ /* 0x002fe200078e0019 */
[----:B------:R-:W-:Y:S01]  /*be00*/  MOV R24, RZ ;  /* 0x000000ff00187202 */ /* 0x000fe20000000f00 */
[----:B------:R-:W-:Y:S01]  /*be10*/  IMAD.MOV.U32 R25, RZ, RZ, R30 ;  /* 0x000000ffff197224 */ /* 0x000fe200078e001e */
[----:B------:R-:W-:Y:S02]  /*be20*/  FSEL R63, R13, R31, P0 ;  /* 0x0000001f0d3f7208 */ /* 0x000fe40000000000 */
[----:B------:R-:W-:Y:S02]  /*be30*/  @P1 LOP3.LUT R63, R31, 0x80000, RZ, 0xfc, !PT ;  /* 0x000800001f3f1812 */ /* 0x000fe400078efcff */
[----:B------:R-:W-:Y:S01]  /*be40*/  SEL R24, R24, R25, P0 ;  /* 0x0000001918187207 */ /* 0x000fe20000000000 */
[----:B------:R-:W-:Y:S01]  /*be50*/  DSETP.MAX.AND P0, P1, RZ, R36, PT ;  /* 0x00000024ff00722a */ /* 0x000fe2000390f000 */
[----:B------:R-:W-:Y:S01]  /*be60*/  FSEL R23, R13, R62, P2 ;  /* 0x0000003e0d177208 */ /* 0x000fe20001000000 */
[C---:B------:R-:W-:Y:S01]  /*be70*/  DADD R40, R2.reuse, R40 ;  /* 0x0000000002287229 */ /* 0x040fe20000000028 */
[----:B------:R-:W-:Y:S01]  /*be80*/  IMAD.MOV.U32 R13, RZ, RZ, R69 ;  /* 0x000000ffff0d7224 */ /* 0x000fe200078e0045 */
[----:B------:R-:W-:Y:S01]  /*be90*/  DADD R44, R2, R44 ;  /* 0x00000000022c7229 */ /* 0x000fe2000000002c */
[----:B------:R-:W-:Y:S01]  /*bea0*/  @P3 LOP3.LUT R23, R62, 0x80000, RZ, 0xfc, !PT ;  /* 0x000800003e173812 */ /* 0x000fe200078efcff */
[----:B------:R-:W-:-:S02]  /*beb0*/  IMAD.MOV.U32 R30, RZ, RZ, RZ ;  /* 0x000000ffff1e7224 */ /* 0x000fc400078e00ff */
[----:B------:R0:W-:Y:S01]  /*bec0*/  STL.64 [R4+0x20e8], R12 ;  /* 0x0020e80c04007387 */ /* 0x0001e20000100a00 */
[----:B------:R-:W-:Y:S01]  /*bed0*/  IMAD.MOV.U32 R31, RZ, RZ, R37 ;  /* 0x000000ffff1f7224 */ /* 0x000fe200078e0025 */
[----:B------:R-:W-:Y:S01]  /*bee0*/  DSETP.MAX.AND P2, P3, RZ, R40, PT ;  /* 0x00000028ff00722a */ /* 0x000fe20003b4f000 */
[----:B------:R-:W-:-:S03]  /*bef0*/  IMAD.MOV.U32 R25, RZ, RZ, R63 ;  /* 0x000000ffff197224 */ /* 0x000fc600078e003f */
[----:B------:R-:W-:Y:S02]  /*bf00*/  FSEL R63, R30, R31, P0 ;  /* 0x0000001f1e3f7208 */ /* 0x000fe40000000000 */
[----:B0-----:R-:W-:Y:S02]  /*bf10*/  CS2R R12, SRZ ;  /* 0x00000000000c7805 */ /* 0x001fe4000001ff00 */
[----:B------:R-:W-:Y:S01]  /*bf20*/  @P1 LOP3.LUT R63, R31, 0x80000, RZ, 0xfc, !PT ;  /* 0x000800001f3f1812 */ /* 0x000fe200078efcff */
[----:B------:R0:W-:Y:S03]  /*bf30*/  STL.64 [R4+0x20f8], R24 ;  /* 0x0020f81804007387 */ /* 0x0001e60000100a00 */
[----:B------:R-:W-:Y:S01]  /*bf40*/  SEL R12, R12, R36, P0 ;  /* 0x000000240c0c7207 */ /* 0x000fe20000000000 */
[----:B------:R-:W-:Y:S01]  /*bf50*/  DSETP.MAX.AND P0, P1, RZ, R44, PT ;  /* 0x0000002cff00722a */ /* 0x000fe2000390f000 */
[----:B------:R1:W-:Y:S01]  /*bf60*/  STL.64 [R4+0x20f0], R22 ;  /* 0x0020f01604007387 */ /* 0x0003e20000100a00 */
[----:B------:R-:W-:Y:S01]  /*bf70*/  DADD R50, R2, R50 ;  /* 0x0000000002327229 */ /* 0x000fe20000000032 */
[----:B0-----:R-:W-:-:S02]  /*bf80*/  IMAD.MOV.U32 R24, RZ, RZ, R41 ;  /* 0x000000ffff187224 */ /* 0x001fc400078e0029 */
[----:B------:R-:W-:-:S03]  /*bf90*/  IMAD.MOV.U32 R25, RZ, RZ, R44 ;  /* 0x000000ffff197224 */ /* 0x000fc600078e002c */
[C---:B-1----:R-:W-:Y:S02]  /*bfa0*/  FSEL R23, R13.reuse, R24, P2 ;  /* 0x000000180d177208 */ /* 0x042fe40001000000 */
[----:B------:R-:W-:Y:S01]  /*bfb0*/  @P3 LOP3.LUT R23, R24, 0x80000, RZ, 0xfc, !PT ;  /* 0x0008000018173812 */ /* 0x000fe200078efcff */
[----:B------:R-:W-:Y:S01]  /*bfc0*/  IMAD.MOV.U32 R24, RZ, RZ, RZ ;  /* 0x000000ffff187224 */ /* 0x000fe200078e00ff */
[----:B------:R-:W-:Y:S02]  /*bfd0*/  FSEL R31, R13, R45, P0 ;  /* 0x0000002d0d1f7208 */ /* 0x000fe40000000000 */
[----:B------:R-:W-:Y:S02]  /*bfe0*/  @P1 LOP3.LUT R31, R45, 0x80000, RZ, 0xfc, !PT ;  /* 0x000800002d1f1812 */ /* 0x000fe400078efcff */
[----:B------:R-:W-:Y:S01]  /*bff0*/  SEL R24, R24, R25, P0 ;  /* 0x0000001918187207 */ /* 0x000fe20000000000 */
[----:B------:R-:W-:Y:S01]  /*c000*/  DSETP.MAX.AND P0, P1, RZ, R50, PT ;  /* 0x00000032ff00722a */ /* 0x000fe2000390f000 */
[----:B------:R-:W-:Y:S01]  /*c010*/  MOV R13, R63 ;  /* 0x0000003f000d7202 */ /* 0x000fe20000000f00 */
[C---:B------:R-:W-:Y:S01]  /*c020*/  DADD R52, R2.reuse, R52 ;  /* 0x0000000002347229 */ /* 0x040fe20000000034 */
[----:B------:R-:W-:Y:S01]  /*c030*/  IMAD.MOV.U32 R22, RZ, RZ, RZ ;  /* 0x000000ffff167224 */ /* 0x000fe200078e00ff */
[----:B------:R-:W-:Y:S01]  /*c040*/  DADD R54, R2, R54 ;  /* 0x0000000002367229 */ /* 0x000fe20000000036 */
[----:B------:R-:W-:Y:S01]  /*c050*/  IMAD.MOV.U32 R25, RZ, RZ, R31 ;  /* 0x000000ffff197224 */ /* 0x000fe200078e001f */
[----:B------:R0:W-:Y:S01]  /*c060*/  STL.64 [R4+0x2100], R12 ;  /* 0x0021000c04007387 */ /* 0x0001e20000100a00 */
[----:B------:R-:W-:Y:S01]  /*c070*/  IMAD.MOV.U32 R31, RZ, RZ, R51 ;  /* 0x000000ffff1f7224 */ /* 0x000fe200078e0033 */
[----:B------:R-:W-:-:S02]  /*c080*/  SEL R22, R22, R40, P2 ;  /* 0x0000002816167207 */ /* 0x000fc40001000000 */
[----:B------:R-:W-:Y:S02]  /*c090*/  DSETP.MAX.AND P2, P3, RZ, R52, PT ;  /* 0x00000034ff00722a */ /* 0x000fe40003b4f000 */
        /* <DEDUP_REMOVED lines=17> */
[----:B------:R-:W-:Y:S01]  /*c1b0*/  IMAD.MOV.U32 R13, RZ, RZ, R37 ;  /* 0x000000ffff0d7224 */ /* 0x000fe200078e0025 */
[C---:B------:R-:W-:Y:S01]  /*c1c0*/  DADD R58, R2.reuse, R58 ;  /* 0x00000000023a7229 */ /* 0x040fe2000000003a */
[----:B------:R-:W-:Y:S01]  /*c1d0*/  IMAD.MOV.U32 R22, RZ, RZ, RZ ;  /* 0x000000ffff167224 */ /* 0x000fe200078e00ff */
[----:B------:R-:W-:Y:S01]  /*c1e0*/  DADD R48, R2, R48 ;  /* 0x0000000002307229 */ /* 0x000fe20000000030 */
[----:B------:R-:W-:Y:S01]  /*c1f0*/  IMAD.MOV.U32 R25, RZ, RZ, R31 ;  /* 0x000000ffff197224 */ /* 0x000fe200078e001f */
[----:B------:R0:W-:Y:S01]  /*c200*/  STL.64 [R4+0x2118], R12 ;  /* 0x0021180c04007387 */ /* 0x0001e20000100a00 */
[----:B------:R-:W-:-:S02]  /*c210*/  MOV R31, R57 ;  /* 0x00000039001f7202 */ /* 0x000fc40000000f00 */
[----:B------:R-:W-:Y:S01]  /*c220*/  SEL R22, R22, R52, P2 ;  /* 0x0000003416167207 */ /* 0x000fe20001000000 */
[----:B------:R-:W-:Y:S01]  /*c230*/  DSETP.MAX.AND P2, P3, RZ, R58, PT ;  /* 0x0000003aff00722a */ /* 0x000fe20003b4f000 */
        /* <DEDUP_REMOVED lines=45> */
[----:B------:R-:W-:Y:S01]  /*c510*/  MOV R22, RZ ;  /* 0x000000ff00167202 */ /* 0x000fe20000000f00 */
[----:B------:R-:W-:Y:S01]  /*c520*/  IMAD.MOV.U32 R25, RZ, RZ, R31 ;  /* 0x000000ffff197224 */ /* 0x000fe200078e001f */
[----:B------:R-:W-:Y:S01]  /*c530*/  DADD R60, R2, R60 ;  /* 0x00000000023c7229 */ /* 0x000fe2000000003c */
        /* <DEDUP_REMOVED lines=15> */
[----:B------:R-:W-:Y:S02]  /*c630*/  @P3 LOP3.LUT R23, R24, 0x80000, RZ, 0xfc, !PT ;  /* 0x0008000018173812 */ /* 0x000fe400078efcff */
[----:B------:R-:W-:Y:S01]  /*c640*/  MOV R24, RZ ;  /* 0x000000ff00187202 */ /* 0x000fe20000000f00 */
[----:B------:R-:W-:Y:S01]  /*c650*/  DADD R28, R2, R28 ;  /* 0x00000000021c7229 */ /* 0x000fe2000000001c */
[----:B------:R-:W-:Y:S02]  /*c660*/  FSEL R31, R13, R61, P0 ;  /* 0x0000003d0d1f7208 */ /* 0x000fe40000000000 */
[----:B------:R-:W-:Y:S02]  /*c670*/  SEL R24, R24, R25, P0 ;  /* 0x0000001918187207 */ /* 0x000fe40000000000 */
[----:B------:R-:W-:Y:S01]  /*c680*/  @P1 LOP3.LUT R31, R61, 0x80000, RZ, 0xfc, !PT ;  /* 0x000800003d1f1812 */ /* 0x000fe200078efcff */
[----:B------:R-:W-:Y:S01]  /*c690*/  DSETP.MAX.AND P0, P1, RZ, R26, PT ;  /* 0x0000001aff00722a */ /* 0x000fe2000390f000 */
[----:B------:R-:W-:-:S02]  /*c6a0*/  IMAD.MOV.U32 R22, RZ, RZ, RZ ;  /* 0x000000ffff167224 */ /* 0x000fc400078e00ff */
[----:B------:R-:W-:Y:S02]  /*c6b0*/  IMAD.MOV.U32 R13, RZ, RZ, R37 ;  /* 0x000000ffff0d7224 */ /* 0x000fe400078e0025 */
[----:B------:R-:W-:Y:S01]  /*c6c0*/  IMAD.MOV.U32 R25, RZ, RZ, R31 ;  /* 0x000000ffff197224 */ /* 0x000fe200078e001f */
[----:B------:R-:W-:Y:S01]  /*c6d0*/  SEL R22, R22, R32, P2 ;  /* 0x0000002016167207 */ /* 0x000fe20001000000 */
[----:B------:R-:W-:Y:S01]  /*c6e0*/  DADD R30, R2, R20 ;  /* 0x00000000021e7229 */ /* 0x000fe20000000014 */
[----:B------:R0:W-:Y:S01]  /*c6f0*/  STL.64 [R4+0x2160], R12 ;  /* 0x0021600c04007387 */ /* 0x0001e20000100a00 */
[----:B------:R-:W-:Y:S01]  /*c700*/  DSETP.MAX.AND P2, P3, RZ, R28, PT ;  /* 0x0000001cff00722a */ /* 0x000fe20003b4f000 */
[----:B------:R-:W-:Y:S02]  /*c710*/  IMAD.MOV.U32 R20, RZ, RZ, RZ ;  /* 0x000000ffff147224 */ /* 0x000fe400078e00ff */
[----:B------:R-:W-:Y:S01]  /*c720*/  IMAD.MOV.U32 R21, RZ, RZ, R27 ;  /* 0x000000ffff157224 */ /* 0x000fe200078e001b */
[----:B------:R1:W-:Y:S01]  /*c730*/  STL.64 [R4+0x2168], R22 ;  /* 0x0021681604007387 */ /* 0x0003e20000100a00 */
[----:B0-----:R-:W-:-:S03]  /*c740*/  CS2R R12, SRZ ;  /* 0x00000000000c7805 */ /* 0x001fc6000001ff00 */
[----:B------:R-:W-:Y:S02]  /*c750*/  FSEL R33, R20, R21, P0 ;  /* 0x0000001514217208 */ /* 0x000fe40000000000 */
[----:B------:R-:W-:Y:S01]  /*c760*/  @P1 LOP3.LUT R33, R21, 0x80000, RZ, 0xfc, !PT ;  /* 0x0008000015211812 */ /* 0x000fe200078efcff */
[----:B-1----:R-:W-:Y:S01]  /*c770*/  IMAD.MOV.U32 R22, RZ, RZ, R29 ;  /* 0x000000ffff167224 */ /* 0x002fe200078e001d */
[----:B------:R-:W-:Y:S01]  /*c780*/  SEL R12, R12, R26, P0 ;  /* 0x0000001a0c0c7207 */ /* 0x000fe20000000000 */
[----:B------:R-:W-:-:S03]  /*c790*/  DSETP.MAX.AND P0, P1, RZ, R30, PT ;  /* 0x0000001eff00722a */ /* 0x000fc6000390f000 */
[----:B------:R-:W-:Y:S02]  /*c7a0*/  FSEL R21, R13, R22, P2 ;  /* 0x000000160d157208 */ /* 0x000fe40001000000 */
[----:B------:R-:W-:Y:S01]  /*c7b0*/  @P3 LOP3.LUT R21, R22, 0x80000, RZ, 0xfc, !PT ;  /* 0x0008000016153812 */ /* 0x000fe200078efcff */
[----:B------:R-:W-:Y:S01]  /*c7c0*/  DADD R22, R2, R18 ;  /* 0x0000000002167229 */ /* 0x000fe20000000012 */
[----:B------:R-:W-:Y:S02]  /*c7d0*/  IMAD.MOV.U32 R19, RZ, RZ, R30 ;  /* 0x000000ffff137224 */ /* 0x000fe400078e001e */
[----:B------:R-:W-:Y:S01]  /*c7e0*/  IMAD.MOV.U32 R18, RZ, RZ, RZ ;  /* 0x000000ffff127224 */ /* 0x000fe200078e00ff */
[----:B------:R0:W-:Y:S04]  /*c7f0*/  STL.64 [R4+0x2170], R24 ;  /* 0x0021701804007387 */ /* 0x0001e80000100a00 */
[----:B------:R-:W-:-:S02]  /*c800*/  SEL R18, R18, R19, P0 ;  /* 0x0000001312127207 */ /* 0x000fc40000000000 */
[----:B0-----:R-:W-:Y:S02]  /*c810*/  FSEL R25, R13, R31, P0 ;  /* 0x0000001f0d197208 */ /* 0x001fe40000000000 */
[----:B------:R-:W-:Y:S01]  /*c820*/  @P1 LOP3.LUT R25, R31, 0x80000, RZ, 0xfc, !PT ;  /* 0x000800001f191812 */ /* 0x000fe200078efcff */
[----:B------:R-:W-:Y:S01]  /*c830*/  DSETP.MAX.AND P0, P1, RZ, R22, PT ;  /* 0x00000016ff00722a */ /* 0x000fe2000390f000 */
[----:B------:R-:W-:Y:S01]  /*c840*/  IMAD.MOV.U32 R13, RZ, RZ, R33 ;  /* 0x000000ffff0d7224 */ /* 0x000fe200078e0021 */
[C---:B------:R-:W-:Y:S01]  /*c850*/  DADD R16, R2.reuse, R16 ;  /* 0x0000000002107229 */ /* 0x040fe20000000010 */
[----:B------:R-:W-:Y:S01]  /*c860*/  MOV R19, R25 ;  /* 0x0000001900137202 */ /* 0x000fe20000000f00 */
[----:B------:R-:W-:Y:S02]  /*c870*/  DADD R24, R2, R14 ;  /* 0x0000000002187229 */ /* 0x000fe4000000000e */
[----:B------:R0:W-:Y:S01]  /*c880*/  STL.64 [R4+0x2178], R12 ;  /* 0x0021780c04007387 */ /* 0x0001e20000100a00 */
[----:B------:R-:W-:-:S02]  /*c890*/  IMAD.MOV.U32 R14, RZ, RZ, RZ ;  /* 0x000000ffff0e7224 */ /* 0x000fc400078e00ff */
[----:B------:R-:W-:Y:S01]  /*c8a0*/  IMAD.MOV.U32 R15, RZ, RZ, R23 ;  /* 0x000000ffff0f7224 */ /* 0x000fe200078e0017 */
[----:B------:R-:W-:Y:S01]  /*c8b0*/  SEL R20, R20, R28, P2 ;  /* 0x0000001c14147207 */ /* 0x000fe20001000000 */
[----:B------:R-:W-:Y:S01]  /*c8c0*/  DSETP.MAX.AND P2, P3, RZ, R16, PT ;  /* 0x00000010ff00722a */ /* 0x000fe20003b4f000 */
[----:B0-----:R-:W-:Y:S02]  /*c8d0*/  CS2R R12, SRZ ;  /* 0x00000000000c7805 */ /* 0x001fe4000001ff00 */
[----:B------:R-:W-:Y:S02]  /*c8e0*/  FSEL R27, R14, R15, P0 ;  /* 0x0000000f0e1b7208 */ /* 0x000fe40000000000 */
[----:B------:R-:W-:Y:S02]  /*c8f0*/  @P1 LOP3.LUT R27, R15, 0x80000, RZ, 0xfc, !PT ;  /* 0x000800000f1b1812 */ /* 0x000fe400078efcff */
[----:B------:R-:W-:Y:S01]  /*c900*/  SEL R12, R12, R22, P0 ;  /* 0x000000160c0c7207 */ /* 0x000fe20000000000 */
[----:B------:R-:W-:Y:S01]  /*c910*/  DSETP.MAX.AND P0, P1, RZ, R24, PT ;  /* 0x00000018ff00722a */ /* 0x000fe2000390f000 */
[----:B------:R0:W-:Y:S01]  /*c920*/  STL.64 [R4+0x2188], R18 ;  /* 0x0021881204007387 */ /* 0x0001e20000100a00 */
[----:B------:R-:W-:-:S03]  /*c930*/  SEL R14, R14, R16, P2 ;  /* 0x000000100e0e7207 */ /* 0x000fc60001000000 */
[----:B------:R1:W-:Y:S01]  /*c940*/  STL.64 [R4+0x2180], R20 ;  /* 0x0021801404007387 */ /* 0x0003e20000100a00 */
[----:B0-----:R-:W-:Y:S01]  /*c950*/  IMAD.MOV.U32 R18, RZ, RZ, R17 ;  /* 0x000000ffff127224 */ /* 0x001fe200078e0011 */
[----:B------:R-:W-:Y:S01]  /*c960*/  DADD R16, R2, R10 ;  /* 0x0000000002107229 */ /* 0x000fe2000000000a */
[----:B------:R-:W-:Y:S02]  /*c970*/  IMAD.MOV.U32 R10, RZ, RZ, RZ ;  /* 0x000000ffff0a7224 */ /* 0x000fe400078e00ff */
[----:B------:R-:W-:-:S03]  /*c980*/  IMAD.MOV.U32 R11, RZ, RZ, R24 ;  /* 0x000000ffff0b7224 */ /* 0x000fc600078e0018 */
[C---:B-1----:R-:W-:Y:S02]  /*c990*/  FSEL R21, R10.reuse, R25, P0 ;  /* 0x000000190a157208 */ /* 0x042fe40000000000 */
[----:B------:R-:W-:Y:S02]  /*c9a0*/  SEL R10, R10, R11, P0 ;  /* 0x0000000b0a0a7207 */ /* 0x000fe40000000000 */
[----:B------:R-:W-:Y:S01]  /*c9b0*/  @P1 LOP3.LUT R21, R25, 0x80000, RZ, 0xfc, !PT ;  /* 0x0008000019151812 */ /* 0x000fe200078efcff */
[----:B------:R-:W-:Y:S01]  /*c9c0*/  DSETP.MAX.AND P0, P1, RZ, R16, PT ;  /* 0x00000010ff00722a */ /* 0x000fe2000390f000 */
[----:B------:R-:W-:Y:S02]  /*c9d0*/  FSEL R15, R13, R18, P2 ;  /* 0x000000120d0f7208 */ /* 0x000fe40001000000 */
[----:B------:R-:W-:Y:S01]  /*c9e0*/  @P3 LOP3.LUT R15, R18, 0x80000, RZ, 0xfc, !PT ;  /* 0x00080000120f3812 */ /* 0x000fe200078efcff */
[C---:B--2---:R-:W-:Y:S01]  /*c9f0*/  DADD R18, R2.reuse, R6 ;  /* 0x0000000002127229 */ /* 0x044fe20000000006 */
[----:B------:R-:W-:Y:S01]  /*ca00*/  IMAD.MOV.U32 R11, RZ, RZ, R21 ;  /* 0x000000ffff0b7224 */ /* 0x000fe200078e0015 */
[----:B---3--:R-:W-:Y:S01]  /*ca10*/  DADD R20, R2, R8 ;  /* 0x0000000002147229 */ /* 0x008fe20000000008 */
[----:B------:R-:W-:Y:S01]  /*ca20*/  IMAD.MOV.U32 R6, RZ, RZ, RZ ;  /* 0x000000ffff067224 */ /* 0x000fe200078e00ff */
[----:B------:R-:W-:-:S04]  /*ca30*/  MOV R7, R17 ;  /* 0x0000001100077202 */ /* 0x000fc80000000f00 */
[C---:B------:R-:W-:Y:S01]  /*ca40*/  FSEL R9, R6.reuse, R7, P0 ;  /* 0x0000000706097208 */ /* 0x040fe20000000000 */
[----:B------:R-:W-:Y:S01]  /*ca50*/  DSETP.MAX.AND P2, P3, RZ, R18, PT ;  /* 0x00000012ff00722a */ /* 0x000fe20003b4f000 */
[----:B------:R-:W-:Y:S02]  /*ca60*/  SEL R6, R6, R16, P0 ;  /* 0x0000001006067207 */ /* 0x000fe40000000000 */
[----:B------:R-:W-:Y:S01]  /*ca70*/  @P1 LOP3.LUT R9, R7, 0x80000, RZ, 0xfc, !PT ;  /* 0x0008000007091812 */ /* 0x000fe200078efcff */
[----:B------:R-:W-:Y:S01]  /*ca80*/  DSETP.MAX.AND P0, P1, RZ, R20, PT ;  /* 0x00000014ff00722a */ /* 0x000fe2000390f000 */
[----:B------:R-:W-:Y:S01]  /*ca90*/  IMAD.MOV.U32 R13, RZ, RZ, R27 ;  /* 0x000000ffff0d7224 */ /* 0x000fe200078e001b */
[----:B------:R0:W-:Y:S01]  /*caa0*/  STL.64 [R4+0x21a0], R10 ;  /* 0x0021a00a04007387 */ /* 0x0001e20000100a00 */
[----:B------:R-:W-:-:S03]  /*cab0*/  IMAD.MOV.U32 R7, RZ, RZ, RZ ;  /* 0x000000ffff077224 */ /* 0x000fc600078e00ff */
[----:B------:R1:W-:Y:S01]  /*cac0*/  STL.64 [R4+0x2190], R12 ;  /* 0x0021900c04007387 */ /* 0x0003e20000100a00 */
[----:B------:R-:W-:Y:S02]  /*cad0*/  IMAD.MOV.U32 R8, RZ, RZ, RZ ;  /* 0x000000ffff087224 */ /* 0x000fe400078e00ff */
[----:B0-----:R-:W-:Y:S02]  /*cae0*/  IMAD.MOV.U32 R10, RZ, RZ, R19 ;  /* 0x000000ffff0a7224 */ /* 0x001fe400078e0013 */
[----:B-1----:R-:W-:-:S03]  /*caf0*/  IMAD.MOV.U32 R12, RZ, RZ, R21 ;  /* 0x000000ffff0c7224 */ /* 0x002fc600078e0015 */
[C---:B------:R-:W-:Y:S02]  /*cb00*/  FSEL R11, R7.reuse, R10, P2 ;  /* 0x0000000a070b7208 */ /* 0x040fe40001000000 */
[----:B------:R-:W-:Y:S01]  /*cb10*/  @P3 LOP3.LUT R11, R10, 0x80000, RZ, 0xfc, !PT ;  /* 0x000800000a0b3812 */ /* 0x000fe200078efcff */
[----:B------:R-:W-:Y:S01]  /*cb20*/  IMAD.MOV.U32 R10, RZ, RZ, RZ ;  /* 0x000000ffff0a7224 */ /* 0x000fe200078e00ff */
[----:B------:R-:W-:Y:S02]  /*cb30*/  FSEL R13, R7, R12, P0 ;  /* 0x0000000c070d7208 */ /* 0x000fe40000000000 */
[----:B------:R-:W-:Y:S01]  /*cb40*/  @P1 LOP3.LUT R13, R12, 0x80000, RZ, 0xfc, !PT ;  /* 0x000800000c0d1812 */ /* 0x000fe200078efcff */
[----:B------:R-:W-:Y:S01]  /*cb50*/  IMAD.MOV.U32 R7, RZ, RZ, R9 ;  /* 0x000000ffff077224 */ /* 0x000fe200078e0009 */
[----:B------:R-:W-:Y:S01]  /*cb60*/  SEL R8, R8, R18, P2 ;  /* 0x0000001208087207 */ /* 0x000fe20001000000 */
[----:B------:R-:W-:Y:S01]  /*cb70*/  IMAD.MOV.U32 R9, RZ, RZ, R11 ;  /* 0x000000ffff097224 */ /* 0x000fe200078e000b */
[----:B------:R-:W-:Y:S01]  /*cb80*/  SEL R10, R10, R20, P0 ;  /* 0x000000140a0a7207 */ /* 0x000fe20000000000 */
[----:B------:R-:W-:Y:S01]  /*cb90*/  IMAD.MOV.U32 R11, RZ, RZ, R13 ;  /* 0x000000ffff0b7224 */ /* 0x000fe200078e000d */
[----:B------:R0:W-:Y:S01]  /*cba0*/  STL.64 [R4+0x2198], R14 ;  /* 0x0021980e04007387 */ /* 0x0001e20000100a00 */
[----:B------:R-:W-:-:S03]  /*cbb0*/  IADD3 R5, PT, PT, R5, 0x2, RZ ;  /* 0x0000000205057810 */ /* 0x000fc60007ffe0ff */
[----:B------:R0:W-:Y:S04]  /*cbc0*/  STL.64 [R4+0x21a8], R6 ;  /* 0x0021a80604007387 */ /* 0x0001e80000100a00 */
[----:B------:R0:W-:Y:S04]  /*cbd0*/  STL.64 [R4+0x21b0], R8 ;  /* 0x0021b00804007387 */ /* 0x0001e80000100a00 */
[----:B------:R0:W-:Y:S01]  /*cbe0*/  STL.64 [R4+0x21b8], R10 ;  /* 0x0021b80a04007387 */ /* 0x0001e20000100a00 */
[----:B------:R-:W-:-:S13]  /*cbf0*/  ISETP.NE.AND P0, PT, R5, 0x1c, PT ;  /* 0x0000001c0500780c */ /* 0x000fda0003f05270 */
[----:B0-----:R-:W-:Y:S05]  /*cc00*/  @P0 BRA `(.L_x_67) ;  /* 0xffffffd800e80947 */ /* 0x001fea000383ffff */
[----:B------:R-:W2:Y:S04]  /*cc10*/  LDL.128 R4, [UR15+0x2000] ;  /* 0x0020000fff047983 */ /* 0x000ea80008100c00 */
[----:B------:R-:W3:Y:S01]  /*cc20*/  LDL.128 R8, [UR15+0x20e0] ;  /* 0x0020e00fff087983 */ /* 0x000ee20008100c00 */
[----:B--2---:R-:W-:Y:S01]  /*cc30*/  DSETP.MAX.AND P0, P1, R4, R6, PT ;  /* 0x000000060400722a */ /* 0x004fe2000390f000 */
[----:B------:R-:W-:Y:S02]  /*cc40*/  IMAD.MOV.U32 R2, RZ, RZ, R5 ;  /* 0x000000ffff027224 */ /* 0x000fe400078e0005 */
[----:B------:R-:W-:Y:S02]  /*cc50*/  IMAD.MOV.U32 R3, RZ, RZ, R7 ;  /* 0x000000ffff037224 */ /* 0x000fe400078e0007 */
[----:B---3--:R-:W-:-:S03]  /*cc60*/  IMAD.MOV.U32 R5, RZ, RZ, R9 ;  /* 0x000000ffff057224 */ /* 0x008fc600078e0009 */
[----:B------:R-:W-:Y:S02]  /*cc70*/  FSEL R13, R2, R3, P0 ;  /* 0x00000003020d7208 */ /* 0x000fe40000000000 */
[----:B------:R-:W-:-:S04]  /*cc80*/  SEL R2, R4, R6, P0 ;  /* 0x0000000604027207 */ /* 0x000fc80000000000 */
[----:B------:R-:W-:-:S05]  /*cc90*/  @P1 LOP3.LUT R13, R3, 0x80000, RZ, 0xfc, !PT ;  /* 0x00080000030d1812 */ /* 0x000fca00078efcff */
[----:B------:R-:W-:-:S04]  /*cca0*/  IMAD.MOV.U32 R3, RZ, RZ, R13 ;  /* 0x000000ffff037224 */ /* 0x000fc800078e000d */
[----:B------:R-:W-:Y:S02]  /*ccb0*/  IMAD.MOV.U32 R4, RZ, RZ, R3 ;  /* 0x000000ffff047224 */ /* 0x000fe400078e0003 */
[----:B------:R-:W-:Y:S01]  /*ccc0*/  DSETP.MAX.AND P0, P1, R2, R8, PT ;  /* 0x000000080200722a */ /* 0x000fe2000390f000 */
[----:B------:R-:W-:-:S05]  /*ccd0*/  IMAD.U32 R3, RZ, RZ, UR4 ;  /* 0x00000004ff037e24 */ /* 0x000fca000f8e00ff */
[----:B------:R-:W-:Y:S01]  /*cce0*/  FSEL R7, R4, R5, P0 ;  /* 0x0000000504077208 */ /* 0x000fe20000000000 */
[----:B------:R-:W-:Y:S01]  /*ccf0*/  IMAD R0, R3, -0x1260, R0 ;  /* 0xffffeda003007824 */ /* 0x000fe200078e0200 */
[----:B------:R-:W-:-:S06]  /*cd00*/  SEL R4, R2, R8, P0 ;  /* 0x0000000802047207 */ /* 0x000fcc0000000000 */
[----:B------:R-:W-:-:S05]  /*cd10*/  @P1 LOP3.LUT R7, R5, 0x80000, RZ, 0xfc, !PT ;  /* 0x0008000005071812 */ /* 0x000fca00078efcff */
[----:B------:R-:W-:Y:S02]  /*cd20*/  IMAD.MOV.U32 R5, RZ, RZ, R7 ;  /* 0x000000ffff057224 */ /* 0x000fe400078e0007 */
[----:B------:R-:W-:-:S03]  /*cd30*/  IMAD.MOV.U32 R7, RZ, RZ, R11 ;  /* 0x000000ffff077224 */ /* 0x000fc600078e000b */
[----:B------:R-:W-:Y:S01]  /*cd40*/  MOV R2, R5 ;  /* 0x0000000500027202 */ /* 0x000fe20000000f00 */
[----:B------:R-:W-:-:S06]  /*cd50*/  DSETP.MAX.AND P0, P1, R4, R10, PT ;  /* 0x0000000a0400722a */ /* 0x000fcc000390f000 */
[----:B------:R-:W-:Y:S02]  /*cd60*/  FSEL R9, R2, R7, P0 ;  /* 0x0000000702097208 */ /* 0x000fe40000000000 */
[----:B------:R-:W-:-:S06]  /*cd70*/  SEL R4, R4, R10, P0 ;  /* 0x0000000a04047207 */ /* 0x000fcc0000000000 */
[----:B------:R-:W-:-:S05]  /*cd80*/  @P1 LOP3.LUT R9, R7, 0x80000, RZ, 0xfc, !PT ;  /* 0x0008000007091812 */ /* 0x000fca00078efcff */
[----:B------:R-:W-:-:S05]  /*cd90*/  IMAD.MOV.U32 R5, RZ, RZ, R9 ;  /* 0x000000ffff057224 */ /* 0x000fca00078e0009 */
[----:B------:R0:W-:Y:S04]  /*cda0*/  STL.64 [R0+0xb300], R4 ;  /* 0x00b3000400007387 */ /* 0x0001e80000100a00 */
[----:B------:R-:W2:Y:S04]  /*cdb0*/  LDL.128 R8, [UR15+0x2010] ;  /* 0x0020100fff087983 */ /* 0x000ea80008100c00 */
[----:B------:R-:W0:Y:S01]  /*cdc0*/  LDL.128 R12, [UR15+0x20f0] ;  /* 0x0020f00fff0c7983 */ /* 0x000e220008100c00 */
[----:B--2---:R-:W-:Y:S01]  /*cdd0*/  DSETP.MAX.AND P0, P1, R8, R10, PT ;  /* 0x0000000a0800722a */ /* 0x004fe2000390f000 */
[----:B------:R-:W-:-:S02]  /*cde0*/  IMAD.MOV.U32 R2, RZ, RZ, R9 ;  /* 0x000000ffff027224 */ /* 0x000fc400078e0009 */
[----:B------:R-:W-:Y:S02]  /*cdf0*/  IMAD.MOV.U32 R7, RZ, RZ, R11 ;  /* 0x000000ffff077224 */ /* 0x000fe400078e000b */
[----:B0-----:R-:W-:Y:S01]  /*ce00*/  IMAD.MOV.U32 R5, RZ, RZ, R13 ;  /* 0x000000ffff057224 */ /* 0x001fe200078e000d */
[----:B------:R-:W-:Y:S02]  /*ce10*/  SEL R6, R8, R10, P0 ;  /* 0x0000000a08067207 */ /* 0x000fe40000000000 */
[----:B------:R-:W-:-:S06]  /*ce20*/  FSEL R17, R2, R7, P0 ;  /* 0x0000000702117208 */ /* 0x000fcc0000000000 */
[----:B------:R-:W-:-:S05]  /*ce30*/  @P1 LOP3.LUT R17, R7, 0x80000, RZ, 0xfc, !PT ;  /* 0x0008000007111812 */ /* 0x000fca00078efcff */
[----:B------:R-:W-:-:S04]  /*ce40*/  IMAD.MOV.U32 R7, RZ, RZ, R17 ;  /* 0x000000ffff077224 */ /* 0x000fc800078e0011 */
[----:B------:R-:W-:Y:S02]  /*ce50*/  IMAD.MOV.U32 R2, RZ, RZ, R7 ;  /* 0x000000ffff027224 */ /* 0x000fe400078e0007 */
[----:B------:R-:W-:Y:S01]  /*ce60*/  DSETP.MAX.AND P0, P1, R6, R12, PT ;  /* 0x0000000c0600722a */ /* 0x000fe2000390f000 */
[----:B------:R-:W-:-:S05]  /*ce70*/  IMAD.MOV.U32 R7, RZ, RZ, R15 ;  /* 0x000000ffff077224 */ /* 0x000fca00078e000f */
[----:B------:R-:W-:Y:S02]  /*ce80*/  FSEL R9, R2, R5, P0 ;  /* 0x0000000502097208 */ /* 0x000fe40000000000 */
[----:B------:R-:W-:-:S06]  /*ce90*/  SEL R4, R6, R12, P0 ;  /* 0x0000000c06047207 */ /* 0x000fcc0000000000 */
[----:B------:R-:W-:-:S05]  /*cea0*/  @P1 LOP3.LUT R9, R5, 0x80000, RZ, 0xfc, !PT ;  /* 0x0008000005091812 */ /* 0x000fca00078efcff */
[----:B------:R-:W-:-:S05]  /*ceb0*/  IMAD.MOV.U32 R5, RZ, RZ, R9 ;  /* 0x000000ffff057224 */ /* 0x000fca00078e0009 */
        /* <DEDUP_REMOVED lines=3224> */
[----:B------:R-:W3:Y:S01]  /*19840*/  LDL.128 R12, [UR15+0x3140] ;  /* 0x0031400fff0c7983 */ /* 0x000ee20008100c00 */
[----:B--2---:R-:W-:Y:S01]  /*19850*/  DSETP.MAX.AND P0, P1, R8, R10, PT ;  /* 0x0000000a0800722a */ /* 0x004fe2000390f000 */
[----:B------:R-:W-:-:S02]  /*19860*/  IMAD.MOV.U32 R2, RZ, RZ, R9 ;  /* 0x000000ffff027224 */ /* 0x000fc400078e0009 */
[----:B------:R-:W-:-:S03]  /*19870*/  IMAD.MOV.U32 R7, RZ, RZ, R11 ;  /* 0x000000ffff077224 */ /* 0x000fc600078e000b */
[----:B------:R-:W-:Y:S02]  /*19880*/  SEL R6, R8, R10, P0 ;  /* 0x0000000a08067207 */ /* 0x000fe40000000000 */
[----:B------:R-:W-:Y:S01]  /*19890*/  FSEL R17, R2, R7, P0 ;  /* 0x0000000702117208 */ /* 0x000fe20000000000 */
[----:B---3--:R-:W-:Y:S02]  /*198a0*/  IMAD.MOV.U32 R2, RZ, RZ, R13 ;  /* 0x000000ffff027224 */ /* 0x008fe400078e000d */
[----:B0-----:R-:W-:-:S03]  /*198b0*/  IMAD.MOV.U32 R4, RZ, RZ, R6 ;  /* 0x000000ffff047224 */ /* 0x001fc600078e0006 */
[----:B------:R-:W-:-:S05]  /*198c0*/  @P1 LOP3.LUT R17, R7, 0x80000, RZ, 0xfc, !PT ;  /* 0x0008000007111812 */ /* 0x000fca00078efcff */
[----:B------:R-:W-:-:S06]  /*198d0*/  IMAD.MOV.U32 R7, RZ, RZ, R17 ;  /* 0x000000ffff077224 */ /* 0x000fcc00078e0011 */
[----:B------:R-:W-:-:S06]  /*198e0*/  DSETP.MAX.AND P0, P1, R6, R12, PT ;  /* 0x0000000c0600722a */ /* 0x000fcc000390f000 */
[----:B------:R-:W-:Y:S01]  /*198f0*/  FSEL R5, R7, R2, P0 ;  /* 0x0000000207057208 */ /* 0x000fe20000000000 */
[----:B------:R-:W-:Y:S01]  /*19900*/  IMAD.MOV.U32 R7, RZ, RZ, R15 ;  /* 0x000000ffff077224 */ /* 0x000fe200078e000f */
[----:B------:R-:W-:-:S06]  /*19910*/  SEL R4, R4, R12, P0 ;  /* 0x0000000c04047207 */ /* 0x000fcc0000000000 */
[----:B------:R-:W-:-:S05]  /*19920*/  @P1 LOP3.LUT R5, R2, 0x80000, RZ, 0xfc, !PT ;  /* 0x0008000002051812 */ /* 0x000fca00078efcff */
[----:B------:R-:W-:Y:S01]  /*19930*/  IMAD.MOV.U32 R2, RZ, RZ, R5 ;  /* 0x000000ffff027224 */ /* 0x000fe200078e0005 */
[----:B------:R-:W-:-:S06]  /*19940*/  DSETP.MAX.AND P0, P1, R4, R14, PT ;  /* 0x0000000e0400722a */ /* 0x000fcc000390f000 */
[----:B------:R-:W-:Y:S02]  /*19950*/  FSEL R9, R2, R7, P0 ;  /* 0x0000000702097208 */ /* 0x000fe40000000000 */
[----:B------:R-:W-:-:S06]  /*19960*/  SEL R4, R4, R14, P0 ;  /* 0x0000000e04047207 */ /* 0x000fcc0000000000 */
[----:B------:R-:W-:-:S04]  /*19970*/  @P1 LOP3.LUT R9, R7, 0x80000, RZ, 0xfc, !PT ;  /* 0x0008000007091812 */ /* 0x000fc800078efcff */
[----:B------:R-:W-:-:S05]  /*19980*/  MOV R5, R9 ;  /* 0x0000000900057202 */ /* 0x000fca0000000f00 */
        /* <DEDUP_REMOVED lines=17> */
[----:B------:R-:W-:-:S04]  /*19aa0*/  IMAD.MOV.U32 R5, RZ, RZ, R9 ;  /* 0x000000ffff057224 */ /* 0x000fc800078e0009 */
[----:B------:R-:W-:Y:S02]  /*19ab0*/  IMAD.MOV.U32 R2, RZ, RZ, R5 ;  /* 0x000000ffff027224 */ /* 0x000fe400078e0005 */
        /* <DEDUP_REMOVED lines=162> */
[----:B------:R-:W-:-:S05]  /*1a4e0*/  MOV R7, R15 ;  /* 0x0000000f00077202 */ /* 0x000fca0000000f00 */
        /* <DEDUP_REMOVED lines=26> */
[----:B------:R-:W-:-:S04]  /*1a690*/  @P1 LOP3.LUT R9, R5, 0x80000, RZ, 0xfc, !PT ;  /* 0x0008000005091812 */ /* 0x000fc800078efcff */
[----:B------:R-:W-:-:S05]  /*1a6a0*/  MOV R5, R9 ;  /* 0x0000000900057202 */ /* 0x000fca0000000f00 */
[----:B------:R-:W-:Y:S01]  /*1a6b0*/  IMAD.MOV.U32 R2, RZ, RZ, R5 ;  /* 0x000000ffff027224 */ /* 0x000fe200078e0005 */
        /* <DEDUP_REMOVED lines=15> */
[----:B------:R-:W-:-:S05]  /*1a7b0*/  IMAD.MOV.U32 R7, RZ, RZ, R17 ;  /* 0x000000ffff077224 */ /* 0x000fca00078e0011 */
[----:B------:R-:W-:Y:S01]  /*1a7c0*/  MOV R2, R7 ;  /* 0x0000000700027202 */ /* 0x000fe20000000f00 */
        /* <DEDUP_REMOVED lines=17> */
[----:B------:R-:W-:Y:S01]  /*1a8e0*/  IMAD.MOV.U32 R7, RZ, RZ, R11 ;  /* 0x000000ffff077224 */ /* 0x000fe200078e000b */
[----:B0-----:R-:W-:Y:S02]  /*1a8f0*/  MOV R5, R13 ;  /* 0x0000000d00057202 */ /* 0x001fe40000000f00 */
        /* <DEDUP_REMOVED lines=26> */
[----:B------:R-:W-:-:S04]  /*1aaa0*/  @P1 LOP3.LUT R17, R7, 0x80000, RZ, 0xfc, !PT ;  /* 0x0008000007111812 */ /* 0x000fc800078efcff */
[----:B------:R-:W-:-:S05]  /*1aab0*/  MOV R7, R17 ;  /* 0x0000001100077202 */ /* 0x000fca0000000f00 */
[----:B------:R-:W-:Y:S01]  /*1aac0*/  IMAD.MOV.U32 R2, RZ, RZ, R7 ;  /* 0x000000ffff027224 */ /* 0x000fe200078e0007 */
        /* <DEDUP_REMOVED lines=16> */
[----:B------:R-:W-:Y:S01]  /*1abd0*/  IMAD.MOV.U32 R2, RZ, RZ, R9 ;  /* 0x000000ffff027224 */ /* 0x000fe200078e0009 */
[----:B------:R-:W-:Y:S01]  /*1abe0*/  MOV R7, R11 ;  /* 0x0000000b00077202 */ /* 0x000fe20000000f00 */
[----:B0-----:R-:W-:-:S03]  /*1abf0*/  IMAD.MOV.U32 R5, RZ, RZ, R13 ;  /* 0x000000ffff057224 */ /* 0x001fc600078e000d */
[----:B------:R-:W-:Y:S02]  /*1ac00*/  FSEL R17, R2, R7, P0 ;  /* 0x0000000702117208 */ /* 0x000fe40000000000 */
[----:B------:R-:W-:-:S06]  /*1ac10*/  SEL R6, R8, R10, P0 ;  /* 0x0000000a08067207 */ /* 0x000fcc0000000000 */
        /* <DEDUP_REMOVED lines=1098> */
[----:B------:R-:W-:-:S05]  /*1f0c0*/  VIADD R3, R3, 0x1 ;  /* 0x0000000103037836 */ /* 0x000fca0000000000 */
[----:B------:R-:W-:Y:S01]  /*1f0d0*/  R2UR UR4, R3 ;  /* 0x00000000030472ca */ /* 0x000fe200000e0000 */
[----:B--2---:R-:W-:Y:S01]  /*1f0e0*/  DSETP.MAX.AND P0, P1, R8, R10, PT ;  /* 0x0000000a0800722a */ /* 0x004fe2000390f000 */
[----:B------:R-:W-:Y:S02]  /*1f0f0*/  IMAD.MOV.U32 R2, RZ, RZ, R9 ;  /* 0x000000ffff027224 */ /* 0x000fe400078e0009 */
        /* <DEDUP_REMOVED lines=16> */
[----:B------:R-:W-:Y:S02]  /*1f200*/  SEL R4, R4, R14, P0 ;  /* 0x0000000e04047207 */ /* 0x000fe40000000000 */
[----:B------:R-:W-:-:S04]  /*1f210*/  ISETP.NE.AND P0, PT, R3, 0x6, PT ;  /* 0x000000060300780c */ /* 0x000fc80003f05270 */
[----:B------:R-:W-:-:S05]  /*1f220*/  @P1 LOP3.LUT R9, R7, 0x80000, RZ, 0xfc, !PT ;  /* 0x0008000007091812 */ /* 0x000fca00078efcff */
[----:B------:R-:W-:-:S05]  /*1f230*/  IMAD.MOV.U32 R5, RZ, RZ, R9 ;  /* 0x000000ffff057224 */ /* 0x000fca00078e0009 */
[----:B------:R1:W-:Y:S01]  /*1f240*/  STL.64 [R0+0xb918], R4 ;  /* 0x00b9180400007387 */ /* 0x0003e20000100a00 */
[----:B------:R-:W-:Y:S05]  /*1f250*/  @P0 BRA `(.L_x_68) ;  /* 0xfffffeac00740947 */ /* 0x000fea000383ffff */
[----:B------:R-:W-:-:S05]  /*1f260*/  UMOV UR4, URZ ;  /* 0x000000ff00047c82 */ /* 0x000fca0008000000 */
.L_x_71:
[----:B------:R-:W0:Y:S01]  /*1f270*/  LDCU.64 UR6, c[0x0][0x388] ;  /* 0x00007100ff0677ac */ /* 0x000e220008000a00 */
[----:B------:R-:W-:Y:S01]  /*1f280*/  UIMAD UR11, UR4, 0x320, UR10 ;  /* 0x00000320040b78a4 */ /* 0x000fe2000f8e020a */
[----:B------:R-:W-:Y:S01]  /*1f290*/  UMOV UR5, URZ ;  /* 0x000000ff00057c82 */ /* 0x000fe20008000000 */
[----:B0-----:R-:W-:-:S12]  /*1f2a0*/  UIMAD.WIDE.U32 UR6, UR4, 0xc8, UR6 ;  /* 0x000000c8040678a5 */ /* 0x001fd8000f8e0006 */
.L_x_70:
[----:B------:R-:W-:-:S06]  /*1f2b0*/  UIMAD.WIDE.U32 UR8, UR5, 0xc80, UR6 ;  /* 0x00000c80050878a5 */ /* 0x000fcc000f8e0006 */
[----:B-1----:R-:W-:Y:S01]  /*1f2c0*/  IMAD.U32 R4, RZ, RZ, UR8 ;  /* 0x00000008ff047e24 */ /* 0x002fe2000f8e00ff */
[----:B------:R-:W-:-:S05]  /*1f2d0*/  MOV R5, UR9 ;  /* 0x0000000900057c02 */ /* 0x000fca0008000f00 */
        /* <DEDUP_REMOVED lines=25> */
[----:B------:R-:W-:Y:S01]  /*1f470*/  IMAD.U32 R0, RZ, RZ, UR5 ;  /* 0x00000005ff007e24 */ /* 0x000fe2000f8e00ff */
[----:B------:R-:W-:Y:S01]  /*1f480*/  UIMAD UR8, UR5, 0x620, UR10 ;  /* 0x00000620050878a4 */ /* 0x000fe2000f8e020a */
[----:B------:R-:W-:-:S02]  /*1f490*/  IMAD.MOV.U32 R77, RZ, RZ, RZ ;  /* 0x000000ffff4d7224 */ /* 0x000fc400078e00ff */
[----:B------:R-:W-:-:S03]  /*1f4a0*/  VIADD R0, R0, 0x1 ;  /* 0x0000000100007836 */ /* 0x000fc60000000000 */
[----:B------:R-:W-:Y:S02]  /*1f4b0*/  IMAD.U32 R76, RZ, RZ, UR8 ;  /* 0x00000008ff4c7e24 */ /* 0x000fe4000f8e00ff */
[C---:B------:R-:W-:Y:S02]  /*1f4c0*/  R2UR UR5, R0.reuse ;  /* 0x00000000000572ca */ /* 0x040fe400000e0000 */
[----:B------:R-:W-:Y:S01]  /*1f4d0*/  ISETP.NE.AND P1, PT, R0, 0x6, PT ;  /* 0x000000060000780c */ /* 0x000fe20003f25270 */
[----:B0-----:R-:W-:-:S12]  /*1f4e0*/  VIADD R76, R76, 0xb300 ;  /* 0x0000b3004c4c7836 */ /* 0x001fd80000000000 */
.L_x_69:
[----:B------:R-:W-:Y:S02]  /*1f4f0*/  IMAD.U32 R0, RZ, RZ, UR11 ;  /* 0x0000000bff007e24 */ /* 0x000fe4000f8e00ff */
[C---:B------:R-:W-:Y:S02]  /*1f500*/  IMAD R79, R77.reuse, 0x70, R76 ;  /* 0x000000704d4f7824 */ /* 0x040fe400078e024c */
[----:B-1----:R-:W-:-:S03]  /*1f510*/  IMAD R78, R77, 0x50, R0 ;  /* 0x000000504d4e7824 */ /* 0x002fc600078e0200 */
[----:B------:R-:W2:Y:S04]  /*1f520*/  LDL.128 R8, [R79] ;  /* 0x000000004f087983 */ /* 0x000ea80000100c00 */
[----:B------:R-:W2:Y:S04]  /*1f530*/  LDL.64 R12, [R78+0xd7c0] ;  /* 0x00d7c0004e0c7983 */ /* 0x000ea80000100a00 */
[----:B------:R-:W3:Y:S01]  /*1f540*/  LDL.128 R4, [R79+0x10] ;  /* 0x000010004f047983 */ /* 0x000ee20000100c00 */
[----:B--2--5:R-:W-:-:S08]  /*1f550*/  DFMA R8, R2, R8, R12 ;  /* 0x000000080208722b */ /* 0x024fd0000000000c */
[----:B------:R-:W-:-:S08]  /*1f560*/  DFMA R8, R28, R10, R8 ;  /* 0x0000000a1c08722b */ /* 0x000fd00000000008 */
[----:B---3--:R-:W-:-:S08]  /*1f570*/  DFMA R8, R30, R4, R8 ;  /* 0x000000041e08722b */ /* 0x008fd00000000008 */
[----:B------:R-:W-:-:S07]  /*1f580*/  DFMA R8, R32, R6, R8 ;  /* 0x000000062008722b */ /* 0x000fce0000000008 */
[----:B------:R0:W-:Y:S04]  /*1f590*/  STL.64 [R78+0xd7c0], R8 ;  /* 0x00d7c0084e007387 */ /* 0x0001e80000100a00 */
[----:B------:R-:W2:Y:S04]  /*1f5a0*/  LDL.64 R16, [R79+0x20] ;  /* 0x000020004f107983 */ /* 0x000ea80000100a00 */
[----:B------:R-:W3:Y:S01]  /*1f5b0*/  LDL.128 R12, [R79+0x70] ;  /* 0x000070004f0c7983 */ /* 0x000ee20000100c00 */
[----:B--2---:R-:W-:-:S08]  /*1f5c0*/  DFMA R16, R34, R16, R8 ;  /* 0x000000102210722b */ /* 0x004fd00000000008 */
[----:B---3--:R-:W-:-:S08]  /*1f5d0*/  DFMA R12, R36, R12, R16 ;  /* 0x0000000c240c722b */ /* 0x008fd00000000010 */
[----:B------:R-:W-:-:S07]  /*1f5e0*/  DFMA R12, R38, R14, R12 ;  /* 0x0000000e260c722b */ /* 0x000fce000000000c */
[----:B------:R1:W-:Y:S04]  /*1f5f0*/  STL.64 [R78+0xd7c0], R12 ;  /* 0x00d7c00c4e007387 */ /* 0x0003e80000100a00 */
[----:B------:R-:W2:Y:S04]  /*1f600*/  LDL.128 R16, [R79+0x80] ;  /* 0x000080004f107983 */ /* 0x000ea80000100c00 */
[----:B------:R-:W0:Y:S01]  /*1f610*/  LDL.64 R80, [R79+0x90] ;  /* 0x000090004f507983 */ /* 0x000e220000100a00 */
[----:B--2---:R-:W-:-:S08]  /*1f620*/  DFMA R16, R40, R16, R12 ;  /* 0x000000102810722b */ /* 0x004fd0000000000c */
[----:B------:R-:W-:-:S08]  /*1f630*/  DFMA R16, R42, R18, R16 ;  /* 0x000000122a10722b */ /* 0x000fd00000000010 */
[----:B0-----:R-:W-:-:S07]  /*1f640*/  DFMA R8, R44, R80, R16 ;  /* 0x000000502c08722b */ /* 0x001fce0000000010 */
[----:B------:R-:W-:Y:S04]  /*1f650*/  STL.64 [R78+0xd7c0], R8 ;  /* 0x00d7c0084e007387 */ /* 0x000fe80000100a00 */
[----:B------:R-:W2:Y:S04]  /*1f660*/  LDL.128 R20, [R79+0xe0] ;  /* 0x0000e0004f147983 */ /* 0x000ea80000100c00 */
[----:B------:R-:W3:Y:S01]  /*1f670*/  LDL.128 R16, [R79+0xf0] ;  /* 0x0000f0004f107983 */ /* 0x000ee20000100c00 */
[----:B--2---:R-:W-:-:S08]  /*1f680*/  DFMA R20, R46, R20, R8 ;  /* 0x000000142e14722b */ /* 0x004fd00000000008 */
[----:B------:R-:W-:-:S08]  /*1f690*/  DFMA R20, R48, R22, R20 ;  /* 0x000000163014722b */ /* 0x000fd00000000014 */
[----:B---3--:R-:W-:-:S08]  /*1f6a0*/  DFMA R20, R50, R16, R20 ;  /* 0x000000103214722b */ /* 0x008fd00000000014 */
[----:B-1----:R-:W-:-:S07]  /*1f6b0*/  DFMA R12, R52, R18, R20 ;  /* 0x00000012340c722b */ /* 0x002fce0000000014 */
[----:B------:R-:W-:Y:S04]  /*1f6c0*/  STL.64 [R78+0xd7c0], R12 ;  /* 0x00d7c00c4e007387 */ /* 0x000fe80000100a00 */
[----:B------:R-:W2:Y:S04]  /*1f6d0*/  LDL.64 R24, [R79+0x100] ;  /* 0x000100004f187983 */ /* 0x000ea80000100a00 */
[----:B------:R-:W3:Y:S01]  /*1f6e0*/  LDL.128 R20, [R79+0x150] ;  /* 0x000150004f147983 */ /* 0x000ee20000100c00 */
[----:B--2---:R-:W-:-:S08]  /*1f6f0*/  DFMA R24, R54, R24, R12 ;  /* 0x000000183618722b */ /* 0x004fd0000000000c */
[----:B---3--:R-:W-:-:S08]  /*1f700*/  DFMA R20, R56, R20, R24 ;  /* 0x000000143814722b */ /* 0x008fd00000000018 */
[----:B------:R-:W-:-:S07]  /*1f710*/  DFMA R20, R58, R22, R20 ;  /* 0x000000163a14722b */ /* 0x000fce0000000014 */
[----:B------:R0:W-:Y:S04]  /*1f720*/  STL.64 [R78+0xd7c0], R20 ;  /* 0x00d7c0144e007387 */ /* 0x0001e80000100a00 */
[----:B------:R-:W2:Y:S04]  /*1f730*/  LDL.128 R24, [R79+0x160] ;  /* 0x000160004f187983 */ /* 0x000ea80000100c00 */
[----:B------:R-:W3:Y:S01]  /*1f740*/  LDL.64 R82, [R79+0x170] ;  /* 0x000170004f527983 */ /* 0x000ee20000100a00 */
[----:B--2---:R-:W-:-:S03]  /*1f750*/  DFMA R24, R60, R24, R20 ;  /* 0x000000183c18722b */ /* 0x004fc60000000014 */
[----:B0-----:R-:W2:Y:S05]  /*1f760*/  LDL.64 R20, [R78+0xd7c8] ;  /* 0x00d7c8004e147983 */ /* 0x001eaa0000100a00 */
[----:B------:R-:W-:-:S08]  /*1f770*/  DFMA R24, R62, R26, R24 ;  /* 0x0000001a3e18722b */ /* 0x000fd00000000018 */
[----:B---3--:R-:W-:-:S07]  /*1f780*/  DFMA R8, R64, R82, R24 ;  /* 0x000000524008722b */ /* 0x008fce0000000018 */
[----:B------:R0:W-:Y:S04]  /*1f790*/  STL.64 [R78+0xd7c0], R8 ;  /* 0x00d7c0084e007387 */ /* 0x0001e80000100a00 */
[----:B------:R-:W3:Y:S04]  /*1f7a0*/  LDL.128 R84, [R79+0x1c0] ;  /* 0x0001c0004f547983 */ /* 0x000ee80000100c00 */
[----:B------:R-:W4:Y:S01]  /*1f7b0*/  LDL.128 R24, [R79+0x1d0] ;  /* 0x0001d0004f187983 */ /* 0x000f220000100c00 */
[----:B---3--:R-:W-:-:S08]  /*1f7c0*/  DFMA R84, R66, R84, R8 ;  /* 0x000000544254722b */ /* 0x008fd00000000008 */
[----:B------:R-:W-:Y:S02]  /*1f7d0*/  DFMA R84, R68, R86, R84 ;  /* 0x000000564454722b */ /* 0x000fe40000000054 */
[----:B--2---:R-:W-:Y:S01]  /*1f7e0*/  DFMA R10, R2, R10, R20 ;  /* 0x0000000a020a722b */ /* 0x004fe20000000014 */
[----:B------:R-:W2:Y:S05]  /*1f7f0*/  LDL.64 R86, [R78+0xd7d0] ;  /* 0x00d7d0004e567983 */ /* 0x000eaa0000100a00 */
[----:B----4-:R-:W-:-:S08]  /*1f800*/  DFMA R84, R70, R24, R84 ;  /* 0x000000184654722b */ /* 0x010fd00000000054 */
[----:B------:R-:W-:-:S07]  /*1f810*/  DFMA R84, R72, R26, R84 ;  /* 0x0000001a4854722b */ /* 0x000fce0000000054 */
[----:B------:R1:W-:Y:S04]  /*1f820*/  STL.64 [R78+0xd7c0], R84 ;  /* 0x00d7c0544e007387 */ /* 0x0003e80000100a00 */
[----:B------:R-:W3:Y:S01]  /*1f830*/  LDL.64 R12, [R79+0x1e0] ;  /* 0x0001e0004f0c7983 */ /* 0x000ee20000100a00 */
[----:B------:R-:W-:Y:S02]  /*1f840*/  DFMA R10, R28, R4, R10 ;  /* 0x000000041c0a722b */ /* 0x000fe4000000000a */
[----:B---3--:R-:W-:-:S07]  /*1f850*/  DFMA R12, R74, R12, R84 ;  /* 0x0000000c4a0c722b */ /* 0x008fce0000000054 */
[----:B------:R3:W-:Y:S04]  /*1f860*/  STL.64 [R78+0xd7c0], R12 ;  /* 0x00d7c00c4e007387 */ /* 0x0007e80000100a00 */
[----:B0-----:R-:W4:Y:S01]  /*1f870*/  LDL.64 R8, [R79+0x20] ;  /* 0x000020004f087983 */ /* 0x001f220000100a00 */
[----:B------:R-:W-:-:S08]  /*1f880*/  DFMA R10, R30, R6, R10 ;  /* 0x000000061e0a722b */ /* 0x000fd0000000000a */
[----:B----4-:R-:W-:-:S07]  /*1f890*/  DFMA R10, R32, R8, R10 ;  /* 0x00000008200a722b */ /* 0x010fce000000000a */
[----:B------:R0:W-:Y:S04]  /*1f8a0*/  STL.64 [R78+0xd7c8], R10 ;  /* 0x00d7c80a4e007387 */ /* 0x0001e80000100a00 */
[----:B------:R-:W4:Y:S04]  /*1f8b0*/  LDL.64 R20, [R79+0x28] ;  /* 0x000028004f147983 */ /* 0x000f280000100a00 */
[----:B-1----:R-:W2:Y:S01]  /*1f8c0*/  LDL.64 R84, [R79+0x80] ;  /* 0x000080004f547983 */ /* 0x002ea20000100a00 */
[----:B----4-:R-:W-:-:S08]  /*1f8d0*/  DFMA R20, R34, R20, R10 ;  /* 0x000000142214722b */ /* 0x010fd0000000000a */
[----:B------:R-:W-:-:S08]  /*1f8e0*/  DFMA R20, R36, R14, R20 ;  /* 0x0000000e2414722b */ /* 0x000fd00000000014 */
[----:B--2---:R-:W-:-:S07]  /*1f8f0*/  DFMA R20, R38, R84, R20 ;  /* 0x000000542614722b */ /* 0x004fce0000000014 */
[----:B------:R1:W-:Y:S04]  /*1f900*/  STL.64 [R78+0xd7c8], R20 ;  /* 0x00d7c8144e007387 */ /* 0x0003e80000100a00 */
[----:B---3--:R-:W2:Y:S04]  /*1f910*/  LDL.64 R12, [R79+0x88] ;  /* 0x000088004f0c7983 */ /* 0x008ea80000100a00 */
[----:B------:R-:W3:Y:S01]  /*1f920*/  LDL.64 R14, [R79+0x98] ;  /* 0x000098004f0e7983 */ /* 0x000ee20000100a00 */
[----:B--2---:R-:W-:-:S08]  /*1f930*/  DFMA R12, R40, R12, R20 ;  /* 0x0000000c280c722b */ /* 0x004fd00000000014 */
[----:B------:R-:W-:-:S08]  /*1f940*/  DFMA R12, R42, R80, R12 ;  /* 0x000000502a0c722b */ /* 0x000fd0000000000c */
[----:B---3--:R-:W-:-:S07]  /*1f950*/  DFMA R12, R44, R14, R12 ;  /* 0x0000000e2c0c722b */ /* 0x008fce000000000c */
[----:B------:R2:W-:Y:S04]  /*1f960*/  STL.64 [R78+0xd7c8], R12 ;  /* 0x00d7c80c4e007387 */ /* 0x0005e80000100a00 */
[----:B0-----:R-:W3:Y:S04]  /*1f970*/  LDL.64 R10, [R79+0xe8] ;  /* 0x0000e8004f0a7983 */ /* 0x001ee80000100a00 */
[----:B------:R-:W4:Y:S01]  /*1f980*/  LDL.64 R80, [R79+0x100] ;  /* 0x000100004f507983 */ /* 0x000f220000100a00 */
[----:B---3--:R-:W-:-:S08]  /*1f990*/  DFMA R10, R46, R10, R12 ;  /* 0x0000000a2e0a722b */ /* 0x008fd0000000000c */
[----:B------:R-:W-:-:S08]  /*1f9a0*/  DFMA R10, R48, R16, R10 ;  /* 0x00000010300a722b */ /* 0x000fd0000000000a */
[----:B------:R-:W-:-:S08]  /*1f9b0*/  DFMA R10, R50, R18, R10 ;  /* 0x00000012320a722b */ /* 0x000fd0000000000a */
[----:B----4-:R-:W-:-:S07]  /*1f9c0*/  DFMA R10, R52, R80, R10 ;  /* 0x00000050340a722b */ /* 0x010fce000000000a */
[----:B------:R0:W-:Y:S04]  /*1f9d0*/  STL.64 [R78+0xd7c8], R10 ;  /* 0x00d7c80a4e007387 */ /* 0x0001e80000100a00 */
[----:B------:R-:W3:Y:S04]  /*1f9e0*/  LDL.64 R16, [R79+0x108] ;  /* 0x000108004f107983 */ /* 0x000ee80000100a00 */
[----:B-1----:R-:W4:Y:S01]  /*1f9f0*/  LDL.64 R20, [R79+0x160] ;  /* 0x000160004f147983 */ /* 0x002f220000100a00 */
[----:B---3--:R-:W-:-:S08]  /*1fa00*/  DFMA R16, R54, R16, R10 ;  /* 0x000000103610722b */ /* 0x008fd0000000000a */
[----:B------:R-:W-:-:S08]  /*1fa10*/  DFMA R16, R56, R22, R16 ;  /* 0x000000163810722b */ /* 0x000fd00000000010 */
[----:B----4-:R-:W-:-:S07]  /*1fa20*/  DFMA R16, R58, R20, R16 ;  /* 0x000000143a10722b */ /* 0x010fce0000000010 */
[----:B------:R1:W-:Y:S04]  /*1fa30*/  STL.64 [R78+0xd7c8], R16 ;  /* 0x00d7c8104e007387 */ /* 0x0003e80000100a00 */
[----:B--2---:R-:W2:Y:S04]  /*1fa40*/  LDL.64 R12, [R79+0x168] ;  /* 0x000168004f0c7983 */ /* 0x004ea80000100a00 */
[----:B------:R-:W3:Y:S01]  /*1fa50*/  LDL.64 R22, [R79+0x178] ;  /* 0x000178004f167983 */ /* 0x000ee20000100a00 */
[----:B--2---:R-:W-:-:S08]  /*1fa60*/  DFMA R12, R60, R12, R16 ;  /* 0x0000000c3c0c722b */ /* 0x004fd00000000010 */
[----:B------:R-:W-:-:S08]  /*1fa70*/  DFMA R12, R62, R82, R12 ;  /* 0x000000523e0c722b */ /* 0x000fd0000000000c */
[----:B---3--:R-:W-:-:S07]  /*1fa80*/  DFMA R12, R64, R22, R12 ;  /* 0x00000016400c722b */ /* 0x008fce000000000c */
[----:B------:R2:W-:Y:S04]  /*1fa90*/  STL.64 [R78+0xd7c8], R12 ;  /* 0x00d7c80c4e007387 */ /* 0x0005e80000100a00 */
[----:B0-----:R-:W3:Y:S04]  /*1faa0*/  LDL.64 R10, [R79+0x1c8] ;  /* 0x0001c8004f0a7983 */ /* 0x001ee80000100a00 */
[----:B------:R-:W1:Y:S01]  /*1fab0*/  LDL.64 R82, [R79+0x1e0] ;  /* 0x0001e0004f527983 */ /* 0x000e620000100a00 */
[----:B---3--:R-:W-:-:S08]  /*1fac0*/  DFMA R10, R66, R10, R12 ;  /* 0x0000000a420a722b */ /* 0x008fd0000000000c */
[----:B------:R-:W-:-:S08]  /*1fad0*/  DFMA R10, R68, R24, R10 ;  /* 0x00000018440a722b */ /* 0x000fd0000000000a */
[----:B------:R-:W-:-:S08]  /*1fae0*/  DFMA R10, R70, R26, R10 ;  /* 0x0000001a460a722b */ /* 0x000fd0000000000a */
[----:B-1----:R-:W-:-:S07]  /*1faf0*/  DFMA R16, R72, R82, R10 ;  /* 0x000000524810722b */ /* 0x002fce000000000a */
[----:B------:R-:W-:Y:S04]  /*1fb00*/  STL.64 [R78+0xd7c8], R16 ;  /* 0x00d7c8104e007387 */ /* 0x000fe80000100a00 */
[----:B------:R-:W3:Y:S01]  /*1fb10*/  LDL.64 R10, [R79+0x1e8] ;  /* 0x0001e8004f0a7983 */ /* 0x000ee20000100a00 */
[----:B------:R-:W-:Y:S02]  /*1fb20*/  DFMA R86, R2, R4, R86 ;  /* 0x000000040256722b */ /* 0x000fe40000000056 */
[----:B---3--:R-:W-:-:S07]  /*1fb30*/  DFMA R24, R74, R10, R16 ;  /* 0x0000000a4a18722b */ /* 0x008fce0000000010 */
[----:B------:R-:W-:Y:S04]  /*1fb40*/  STL.64 [R78+0xd7c8], R24 ;  /* 0x00d7c8184e007387 */ /* 0x000fe80000100a00 */
[----:B------:R-:W3:Y:S01]  /*1fb50*/  LDL.64 R10, [R79+0x28] ;  /* 0x000028004f0a7983 */ /* 0x000ee20000100a00 */
[----:B------:R-:W-:-:S08]  /*1fb60*/  DFMA R86, R28, R6, R86 ;  /* 0x000000061c56722b */ /* 0x000fd00000000056 */
[----:B------:R-:W-:-:S08]  /*1fb70*/  DFMA R86, R30, R8, R86 ;  /* 0x000000081e56722b */ /* 0x000fd00000000056 */
[----:B---3--:R-:W-:-:S07]  /*1fb80*/  DFMA R86, R32, R10, R86 ;  /* 0x0000000a2056722b */ /* 0x008fce0000000056 */
[----:B------:R0:W-:Y:S04]  /*1fb90*/  STL.64 [R78+0xd7d0], R86 ;  /* 0x00d7d0564e007387 */ /* 0x0001e80000100a00 */
[----:B------:R-:W3:Y:S04]  /*1fba0*/  LDL.64 R4, [R79+0x30] ;  /* 0x000030004f047983 */ /* 0x000ee80000100a00 */
[----:B--2---:R-:W2:Y:S01]  /*1fbb0*/  LDL.64 R12, [R79+0x88] ;  /* 0x000088004f0c7983 */ /* 0x004ea20000100a00 */
[----:B---3--:R-:W-:-:S03]  /*1fbc0*/  DFMA R4, R34, R4, R86 ;  /* 0x000000042204722b */ /* 0x008fc60000000056 */
[----:B0-----:R-:W3:Y:S05]  /*1fbd0*/  LDL.64 R86, [R78+0xd7d8] ;  /* 0x00d7d8004e567983 */ /* 0x001eea0000100a00 */
[----:B------:R-:W-:-:S08]  /*1fbe0*/  DFMA R4, R36, R84, R4 ;  /* 0x000000542404722b */ /* 0x000fd00000000004 */
[----:B--2---:R-:W-:-:S07]  /*1fbf0*/  DFMA R4, R38, R12, R4 ;  /* 0x0000000c2604722b */ /* 0x004fce0000000004 */
[----:B------:R0:W-:Y:S04]  /*1fc00*/  STL.64 [R78+0xd7d0], R4 ;  /* 0x00d7d0044e007387 */ /* 0x0001e80000100a00 */
[----:B------:R-:W2:Y:S04]  /*1fc10*/  LDL.64 R16, [R79+0x90] ;  /* 0x000090004f107983 */ /* 0x000ea80000100a00 */
[----:B------:R-:W4:Y:S01]  /*1fc20*/  LDL.64 R24, [R79+0xa0] ;  /* 0x0000a0004f187983 */ /* 0x000f220000100a00 */
[----:B--2---:R-:W-:-:S08]  /*1fc30*/  DFMA R16, R40, R16, R4 ;  /* 0x000000102810722b */ /* 0x004fd00000000004 */
[----:B------:R-:W-:-:S08]  /*1fc40*/  DFMA R16, R42, R14, R16 ;  /* 0x0000000e2a10722b */ /* 0x000fd00000000010 */
[----:B----4-:R-:W-:-:S07]  /*1fc50*/  DFMA R16, R44, R24, R16 ;  /* 0x000000182c10722b */ /* 0x010fce0000000010 */
[----:B------:R1:W-:Y:S04]  /*1fc60*/  STL.64 [R78+0xd7d0], R16 ;  /* 0x00d7d0104e007387 */ /* 0x0003e80000100a00 */
[----:B------:R-:W2:Y:S04]  /*1fc70*/  LDL.64 R14, [R79+0xf0] ;  /* 0x0000f0004f0e7983 */ /* 0x000ea80000100a00 */
[----:B------:R-:W4:Y:S01]  /*1fc80*/  LDL.64 R84, [R79+0x108] ;  /* 0x000108004f547983 */ /* 0x000f220000100a00 */
[----:B--2---:R-:W-:-:S08]  /*1fc90*/  DFMA R14, R46, R14, R16 ;  /* 0x0000000e2e0e722b */ /* 0x004fd00000000010 */
[----:B------:R-:W-:-:S08]  /*1fca0*/  DFMA R14, R48, R18, R14 ;  /* 0x00000012300e722b */ /* 0x000fd0000000000e */
[----:B------:R-:W-:-:S08]  /*1fcb0*/  DFMA R14, R50, R80, R14 ;  /* 0x00000050320e722b */ /* 0x000fd0000000000e */
[----:B----4-:R-:W-:-:S07]  /*1fcc0*/  DFMA R14, R52, R84, R14 ;  /* 0x00000054340e722b */ /* 0x010fce000000000e */
[----:B------:R2:W-:Y:S04]  /*1fcd0*/  STL.64 [R78+0xd7d0], R14 ;  /* 0x00d7d00e4e007387 */ /* 0x0005e80000100a00 */
[----:B0-----:R-:W4:Y:S04]  /*1fce0*/  LDL.64 R4, [R79+0x110] ;  /* 0x000110004f047983 */ /* 0x001f280000100a00 */
[----:B------:R-:W3:Y:S01]  /*1fcf0*/  LDL.64 R18, [R79+0x168] ;  /* 0x000168004f127983 */ /* 0x000ee20000100a00 */
[----:B----4-:R-:W-:-:S08]  /*1fd00*/  DFMA R4, R54, R4, R14 ;  /* 0x000000043604722b */ /* 0x010fd0000000000e */
[----:B------:R-:W-:-:S08]  /*1fd10*/  DFMA R4, R56, R20, R4 ;  /* 0x000000143804722b */ /* 0x000fd00000000004 */
[----:B---3--:R-:W-:-:S07]  /*1fd20*/  DFMA R4, R58, R18, R4 ;  /* 0x000000123a04722b */ /* 0x008fce0000000004 */
[----:B------:R0:W-:Y:S04]  /*1fd30*/  STL.64 [R78+0xd7d0], R4 ;  /* 0x00d7d0044e007387 */ /* 0x0001e80000100a00 */
[----:B-1----:R-:W3:Y:S04]  /*1fd40*/  LDL.64 R16, [R79+0x170] ;  /* 0x000170004f107983 */ /* 0x002ee80000100a00 */
[----:B------:R-:W4:Y:S01]  /*1fd50*/  LDL.64 R20, [R79+0x180] ;  /* 0x000180004f147983 */ /* 0x000f220000100a00 */
[----:B---3--:R-:W-:-:S08]  /*1fd60*/  DFMA R16, R60, R16, R4 ;  /* 0x000000103c10722b */ /* 0x008fd00000000004 */
[----:B------:R-:W-:-:S08]  /*1fd70*/  DFMA R16, R62, R22, R16 ;  /* 0x000000163e10722b */ /* 0x000fd00000000010 */
[----:B----4-:R-:W-:-:S07]  /*1fd80*/  DFMA R16, R64, R20, R16 ;  /* 0x000000144010722b */ /* 0x010fce0000000010 */
[----:B------:R-:W-:Y:S04]  /*1fd90*/  STL.64 [R78+0xd7d0], R16 ;  /* 0x00d7d0104e007387 */ /* 0x000fe80000100a00 */
[----:B--2---:R-:W2:Y:S04]  /*1fda0*/  LDL.64 R14, [R79+0x1d0] ;  /* 0x0001d0004f0e7983 */ /* 0x004ea80000100a00 */
[----:B------:R-:W3:Y:S01]  /*1fdb0*/  LDL.64 R22, [R79+0x1e8] ;  /* 0x0001e8004f167983 */ /* 0x000ee20000100a00 */
[----:B--2---:R-:W-:-:S08]  /*1fdc0*/  DFMA R14, R66, R14, R16 ;  /* 0x0000000e420e722b */ /* 0x004fd00000000010 */
[----:B------:R-:W-:-:S08]  /*1fdd0*/  DFMA R14, R68, R26, R14 ;  /* 0x0000001a440e722b */ /* 0x000fd0000000000e */
[----:B------:R-:W-:-:S08]  /*1fde0*/  DFMA R14, R70, R82, R14 ;  /* 0x00000052460e722b */ /* 0x000fd0000000000e */
[----:B---3--:R-:W-:-:S07]  /*1fdf0*/  DFMA R14, R72, R22, R14 ;  /* 0x00000016480e722b */ /* 0x008fce000000000e */
[----:B------:R1:W-:Y:S04]  /*1fe00*/  STL.64 [R78+0xd7d0], R14 ;  /* 0x00d7d00e4e007387 */ /* 0x0003e80000100a00 */
[----:B0-----:R-:W2:Y:S01]  /*1fe10*/  LDL.64 R4, [R79+0x1f0] ;  /* 0x0001f0004f047983 */ /* 0x001ea20000100a00 */
[----:B------:R-:W-:-:S03]  /*1fe20*/  DFMA R6, R2, R6, R86 ;  /* 0x000000060206722b */ /* 0x000fc60000000056 */
[----:B------:R-:W3:Y:S01]  /*1fe30*/  LDL.64 R86, [R78+0xd7e0] ;  /* 0x00d7e0004e567983 */ /* 0x000ee20000100a00 */
[----:B--2---:R-:W-:-:S07]  /*1fe40*/  DFMA R26, R74, R4, R14 ;  /* 0x000000044a1a722b */ /* 0x004fce000000000e */
[----:B------:R0:W-:Y:S04]  /*1fe50*/  STL.64 [R78+0xd7d0], R26 ;  /* 0x00d7d01a4e007387 */ /* 0x0001e80000100a00 */
[----:B------:R-:W2:Y:S01]  /*1fe60*/  LDL.64 R4, [R79+0x30] ;  /* 0x000030004f047983 */ /* 0x000ea20000100a00 */
[----:B------:R-:W-:-:S08]  /*1fe70*/  DFMA R6, R28, R8, R6 ;  /* 0x000000081c06722b */ /* 0x000fd00000000006 */
[----:B------:R-:W-:-:S08]  /*1fe80*/  DFMA R6, R30, R10, R6 ;  /* 0x0000000a1e06722b */ /* 0x000fd00000000006 */
[----:B--2---:R-:W-:-:S07]  /*1fe90*/  DFMA R6, R32, R4, R6 ;  /* 0x000000042006722b */ /* 0x004fce0000000006 */
[----:B------:R2:W-:Y:S04]  /*1fea0*/  STL.64 [R78+0xd7d8], R6 ;  /* 0x00d7d8064e007387 */ /* 0x0005e80000100a00 */
[----:B-1----:R-:W4:Y:S04]  /*1feb0*/  LDL.64 R14, [R79+0x38] ;  /* 0x000038004f0e7983 */ /* 0x002f280000100a00 */
[----:B------:R-:W3:Y:S01]  /*1fec0*/  LDL.64 R16, [R79+0x90] ;  /* 0x000090004f107983 */ /* 0x000ee20000100a00 */
[----:B----4-:R-:W-:-:S08]  /*1fed0*/  DFMA R14, R34, R14, R6 ;  /* 0x0000000e220e722b */ /* 0x010fd00000000006 */
[----:B------:R-:W-:-:S08]  /*1fee0*/  DFMA R14, R36, R12, R14 ;  /* 0x0000000c240e722b */ /* 0x000fd0000000000e */
[----:B---3--:R-:W-:-:S07]  /*1fef0*/  DFMA R14, R38, R16, R14 ;  /* 0x00000010260e722b */ /* 0x008fce000000000e */
[----:B------:R1:W-:Y:S04]  /*1ff00*/  STL.64 [R78+0xd7d8], R14 ;  /* 0x00d7d80e4e007387 */ /* 0x0003e80000100a00 */
[----:B------:R-:W3:Y:S04]  /*1ff10*/  LDL.64 R12, [R79+0x98] ;  /* 0x000098004f0c7983 */ /* 0x000ee80000100a00 */
[----:B0-----:R-:W4:Y:S01]  /*1ff20*/  LDL.64 R26, [R79+0xa8] ;  /* 0x0000a8004f1a7983 */ /* 0x001f220000100a00 */
        /* <DEDUP_REMOVED lines=16> */
[----:B------:R1:W-:Y:S04]  /*20030*/  STL.64 [R78+0xd7d8], R14 ;  /* 0x00d7d80e4e007387 */ /* 0x0003e80000100a00 */
[----:B0-----:R-:W3:Y:S04]  /*20040*/  LDL.64 R12, [R79+0x178] ;  /* 0x000178004f0c7983 */ /* 0x001ee80000100a00 */
[----:B------:R-:W4:Y:S01]  /*20050*/  LDL.64 R18, [R79+0x188] ;  /* 0x000188004f127983 */ /* 0x000f220000100a00 */
[----:B---3--:R-:W-:-:S08]  /*20060*/  DFMA R12, R60, R12, R14 ;  /* 0x0000000c3c0c722b */ /* 0x008fd0000000000e */
[----:B------:R-:W-:-:S08]  /*20070*/  DFMA R12, R62, R20, R12 ;  /* 0x000000143e0c722b */ /* 0x000fd0000000000c */
[----:B----4-:R-:W-:-:S07]  /*20080*/  DFMA R12, R64, R18, R12 ;  /* 0x00000012400c722b */ /* 0x010fce000000000c */
[----:B------:R0:W-:Y:S04]  /*20090*/  STL.64 [R78+0xd7d8], R12 ;  /* 0x00d7d80c4e007387 */ /* 0x0001e80000100a00 */
[----:B--2---:R-:W2:Y:S04]  /*200a0*/  LDL.64 R6, [R79+0x1d8] ;  /* 0x0001d8004f067983 */ /* 0x004ea80000100a00 */
[----:B------:R-:W1:Y:S01]  /*200b0*/  LDL.64 R20, [R79+0x1f0] ;  /* 0x0001f0004f147983 */ /* 0x000e620000100a00 */
[----:B--2---:R-:W-:-:S08]  /*200c0*/  DFMA R6, R66, R6, R12 ;  /* 0x000000064206722b */ /* 0x004fd0000000000c */
[----:B------:R-:W-:-:S08]  /*200d0*/  DFMA R6, R68, R82, R6 ;  /* 0x000000524406722b */ /* 0x000fd00000000006 */
[----:B------:R-:W-:-:S08]  /*200e0*/  DFMA R6, R70, R22, R6 ;  /* 0x000000164606722b */ /* 0x000fd00000000006 */
[----:B-1----:R-:W-:-:S07]  /*200f0*/  DFMA R14, R72, R20, R6 ;  /* 0x00000014480e722b */ /* 0x002fce0000000006 */
[----:B------:R-:W-:Y:S04]  /*20100*/  STL.64 [R78+0xd7d8], R14 ;  /* 0x00d7d80e4e007387 */ /* 0x000fe80000100a00 */
[----:B------:R-:W2:Y:S01]  /*20110*/  LDL.64 R6, [R79+0x1f8] ;  /* 0x0001f8004f067983 */ /* 0x000ea20000100a00 */
[----:B------:R-:W-:Y:S02]  /*20120*/  DFMA R86, R2, R8, R86 ;  /* 0x000000080256722b */ /* 0x000fe40000000056 */
[----:B--2---:R-:W-:-:S07]  /*20130*/  DFMA R82, R74, R6, R14 ;  /* 0x000000064a52722b */ /* 0x004fce000000000e */
[----:B------:R-:W-:Y:S04]  /*20140*/  STL.64 [R78+0xd7d8], R82 ;  /* 0x00d7d8524e007387 */ /* 0x000fe80000100a00 */
[----:B------:R-:W2:Y:S01]  /*20150*/  LDL.64 R6, [R79+0x38] ;  /* 0x000038004f067983 */ /* 0x000ea20000100a00 */
[----:B------:R-:W-:-:S08]  /*20160*/  DFMA R86, R28, R10, R86 ;  /* 0x0000000a1c56722b */ /* 0x000fd00000000056 */
[----:B------:R-:W-:-:S08]  /*20170*/  DFMA R86, R30, R4, R86 ;  /* 0x000000041e56722b */ /* 0x000fd00000000056 */
[----:B--2---:R-:W-:-:S07]  /*20180*/  DFMA R86, R32, R6, R86 ;  /* 0x000000062056722b */ /* 0x004fce0000000056 */
[----:B------:R1:W-:Y:S04]  /*20190*/  STL.64 [R78+0xd7e0], R86 ;  /* 0x00d7e0564e007387 */ /* 0x0003e80000100a00 */
[----:B------:R-:W2:Y:S04]  /*201a0*/  LDL.64 R8, [R79+0x40] ;  /* 0x000040004f087983 */ /* 0x000ea80000100a00 */
[----:B0-----:R-:W3:Y:S01]  /*201b0*/  LDL.64 R12, [R79+0x98] ;  /* 0x000098004f0c7983 */ /* 0x001ee20000100a00 */
[----:B--2---:R-:W-:-:S03]  /*201c0*/  DFMA R8, R34, R8, R86 ;  /* 0x000000082208722b */ /* 0x004fc60000000056 */
[----:B-1----:R-:W2:Y:S05]  /*201d0*/  LDL.64 R86, [R78+0xd7e8] ;  /* 0x00d7e8004e567983 */ /* 0x002eaa0000100a00 */
[----:B------:R-:W-:-:S08]  /*201e0*/  DFMA R8, R36, R16, R8 ;  /* 0x000000102408722b */ /* 0x000fd00000000008 */
[----:B---3--:R-:W-:-:S07]  /*201f0*/  DFMA R8, R38, R12, R8 ;  /* 0x0000000c2608722b */ /* 0x008fce0000000008 */
[----:B------:R0:W-:Y:S04]  /*20200*/  STL.64 [R78+0xd7e0], R8 ;  /* 0x00d7e0084e007387 */ /* 0x0001e80000100a00 */
[----:B------:R-:W3:Y:S04]  /*20210*/  LDL.64 R14, [R79+0xa0] ;  /* 0x0000a0004f0e7983 */ /* 0x000ee80000100a00 */
[----:B------:R-:W4:Y:S01]  /*20220*/  LDL.64 R16, [R79+0xb0] ;  /* 0x0000b0004f107983 */ /* 0x000f220000100a00 */
[----:B---3--:R-:W-:-:S08]  /*20230*/  DFMA R14, R40, R14, R8 ;  /* 0x0000000e280e722b */ /* 0x008fd00000000008 */
[----:B------:R-:W-:-:S08]  /*20240*/  DFMA R14, R42, R26, R14 ;  /* 0x0000001a2a0e722b */ /* 0x000fd0000000000e */
[----:B----4-:R-:W-:-:S07]  /*20250*/  DFMA R14, R44, R16, R14 ;  /* 0x000000102c0e722b */ /* 0x010fce000000000e */
[----:B------:R1:W-:Y:S04]  /*20260*/  STL.64 [R78+0xd7e0], R14 ;  /* 0x00d7e00e4e007387 */ /* 0x0003e80000100a00 */
[----:B------:R-:W3:Y:S04]  /*20270*/  LDL.64 R26, [R79+0x100] ;  /* 0x000100004f1a7983 */ /* 0x000ee80000100a00 */
[----:B------:R-:W4:Y:S01]  /*20280*/  LDL.64 R82, [R79+0x118] ;  /* 0x000118004f527983 */ /* 0x000f220000100a00 */
[----:B---3--:R-:W-:-:S08]  /*20290*/  DFMA R26, R46, R26, R14 ;  /* 0x0000001a2e1a722b */ /* 0x008fd0000000000e */
[----:B------:R-:W-:-:S08]  /*202a0*/  DFMA R26, R48, R84, R26 ;  /* 0x00000054301a722b */ /* 0x000fd0000000001a */
[----:B------:R-:W-:-:S08]  /*202b0*/  DFMA R26, R50, R24, R26 ;  /* 0x00000018321a722b */ /* 0x000fd0000000001a */
[----:B----4-:R-:W-:-:S07]  /*202c0*/  DFMA R26, R52, R82, R26 ;  /* 0x00000052341a722b */ /* 0x010fce000000001a */
[----:B------:R3:W-:Y:S04]  /*202d0*/  STL.64 [R78+0xd7e0], R26 ;  /* 0x00d7e01a4e007387 */ /* 0x0007e80000100a00 */
[----:B0-----:R-:W4:Y:S04]  /*202e0*/  LDL.64 R8, [R79+0x120] ;  /* 0x000120004f087983 */ /* 0x001f280000100a00 */
[----:B------:R-:W2:Y:S01]  /*202f0*/  LDL.64 R84, [R79+0x178] ;  /* 0x000178004f547983 */ /* 0x000ea20000100a00 */
[----:B----4-:R-:W-:-:S08]  /*20300*/  DFMA R8, R54, R8, R26 ;  /* 0x000000083608722b */ /* 0x010fd0000000001a */
[----:B------:R-:W-:-:S08]  /*20310*/  DFMA R8, R56, R80, R8 ;  /* 0x000000503808722b */ /* 0x000fd00000000008 */
[----:B--2---:R-:W-:-:S07]  /*20320*/  DFMA R8, R58, R84, R8 ;  /* 0x000000543a08722b */ /* 0x004fce0000000008 */
[----:B------:R0:W-:Y:S04]  /*20330*/  STL.64 [R78+0xd7e0], R8 ;  /* 0x00d7e0084e007387 */ /* 0x0001e80000100a00 */
[----:B-1----:R-:W2:Y:S04]  /*20340*/  LDL.64 R14, [R79+0x180] ;  /* 0x000180004f0e7983 */ /* 0x002ea80000100a00 */
[----:B------:R-:W4:Y:S01]  /*20350*/  LDL.64 R80, [R79+0x190] ;  /* 0x000190004f507983 */ /* 0x000f220000100a00 */
[----:B--2---:R-:W-:-:S08]  /*20360*/  DFMA R14, R60, R14, R8 ;  /* 0x0000000e3c0e722b */ /* 0x004fd00000000008 */
[----:B------:R-:W-:-:S08]  /*20370*/  DFMA R14, R62, R18, R14 ;  /* 0x000000123e0e722b */ /* 0x000fd0000000000e */
[----:B----4-:R-:W-:-:S07]  /*20380*/  DFMA R14, R64, R80, R14 ;  /* 0x00000050400e722b */ /* 0x010fce000000000e */
[----:B------:R1:W-:Y:S04]  /*20390*/  STL.64 [R78+0xd7e0], R14 ;  /* 0x00d7e00e4e007387 */ /* 0x0003e80000100a00 */
[----:B------:R-:W2:Y:S04]  /*203a0*/  LDL.64 R18, [R79+0x1e0] ;  /* 0x0001e0004f127983 */ /* 0x000ea80000100a00 */
[----:B---3--:R-:W3:Y:S01]  /*203b0*/  LDL.64 R26, [R79+0x1f8] ;  /* 0x0001f8004f1a7983 */ /* 0x008ee20000100a00 */
[----:B--2---:R-:W-:-:S08]  /*203c0*/  DFMA R18, R66, R18, R14 ;  /* 0x000000124212722b */ /* 0x004fd0000000000e */
[----:B------:R-:W-:-:S08]  /*203d0*/  DFMA R18, R68, R22, R18 ;  /* 0x000000164412722b */ /* 0x000fd00000000012 */
[----:B------:R-:W-:-:S08]  /*203e0*/  DFMA R18, R70, R20, R18 ;  /* 0x000000144612722b */ /* 0x000fd00000000012 */
[----:B---3--:R-:W-:-:S07]  /*203f0*/  DFMA R18, R72, R26, R18 ;  /* 0x0000001a4812722b */ /* 0x008fce0000000012 */
[----:B------:R2:W-:Y:S04]  /*20400*/  STL.64 [R78+0xd7e0], R18 ;  /* 0x00d7e0124e007387 */ /* 0x0005e80000100a00 */
[----:B0-----:R-:W3:Y:S01]  /*20410*/  LDL.64 R8, [R79+0x200] ;  /* 0x000200004f087983 */ /* 0x001ee20000100a00 */
[----:B------:R-:W-:-:S03]  /*20420*/  DFMA R10, R2, R10, R86 ;  /* 0x0000000a020a722b */ /* 0x000fc60000000056 */
[----:B------:R-:W4:Y:S01]  /*20430*/  LDL.64 R86, [R78+0xd7f0] ;  /* 0x00d7f0004e567983 */ /* 0x000f220000100a00 */
[----:B---3--:R-:W-:-:S07]  /*20440*/  DFMA R22, R74, R8, R18 ;  /* 0x000000084a16722b */ /* 0x008fce0000000012 */
[----:B------:R0:W-:Y:S04]  /*20450*/  STL.64 [R78+0xd7e0], R22 ;  /* 0x00d7e0164e007387 */ /* 0x0001e80000100a00 */
[----:B------:R-:W3:Y:S01]  /*20460*/  LDL.64 R8, [R79+0x40] ;  /* 0x000040004f087983 */ /* 0x000ee20000100a00 */
[----:B------:R-:W-:-:S08]  /*20470*/  DFMA R10, R28, R4, R10 ;  /* 0x000000041c0a722b */ /* 0x000fd0000000000a */
[----:B------:R-:W-:-:S08]  /*20480*/  DFMA R10, R30, R6, R10 ;  /* 0x000000061e0a722b */ /* 0x000fd0000000000a */
[----:B---3--:R-:W-:-:S07]  /*20490*/  DFMA R10, R32, R8, R10 ;  /* 0x00000008200a722b */ /* 0x008fce000000000a */
[----:B------:R3:W-:Y:S04]  /*204a0*/  STL.64 [R78+0xd7e8], R10 ;  /* 0x00d7e80a4e007387 */ /* 0x0007e80000100a00 */
[----:B-1----:R-:W4:Y:S04]  /*204b0*/  LDL.64 R14, [R79+0x48] ;  /* 0x000048004f0e7983 */ /* 0x002f280000100a00 */
[----:B--2---:R-:W2:Y:S01]  /*204c0*/  LDL.64 R18, [R79+0xa0] ;  /* 0x0000a0004f127983 */ /* 0x004ea20000100a00 */
[----:B----4-:R-:W-:-:S08]  /*204d0*/  DFMA R14, R34, R14, R10 ;  /* 0x0000000e220e722b */ /* 0x010fd0000000000a */
[----:B------:R-:W-:-:S08]  /*204e0*/  DFMA R14, R36, R12, R14 ;  /* 0x0000000c240e722b */ /* 0x000fd0000000000e */
[----:B--2---:R-:W-:-:S07]  /*204f0*/  DFMA R14, R38, R18, R14 ;  /* 0x00000012260e722b */ /* 0x004fce000000000e */
[----:B------:R1:W-:Y:S04]  /*20500*/  STL.64 [R78+0xd7e8], R14 ;  /* 0x00d7e80e4e007387 */ /* 0x0003e80000100a00 */
[----:B------:R-:W2:Y:S04]  /*20510*/  LDL.64 R12, [R79+0xa8] ;  /* 0x0000a8004f0c7983 */ /* 0x000ea80000100a00 */
[----:B0-----:R-:W4:Y:S01]  /*20520*/  LDL.64 R22, [R79+0xb8] ;  /* 0x0000b8004f167983 */ /* 0x001f220000100a00 */
[----:B--2---:R-:W-:-:S08]  /*20530*/  DFMA R12, R40, R12, R14 ;  /* 0x0000000c280c722b */ /* 0x004fd0000000000e */
[----:B------:R-:W-:-:S08]  /*20540*/  DFMA R12, R42, R16, R12 ;  /* 0x000000102a0c722b */ /* 0x000fd0000000000c */
[----:B----4-:R-:W-:-:S07]  /*20550*/  DFMA R12, R44, R22, R12 ;  /* 0x000000162c0c722b */ /* 0x010fce000000000c */
[----:B------:R0:W-:Y:S04]  /*20560*/  STL.64 [R78+0xd7e8], R12 ;  /* 0x00d7e80c4e007387 */ /* 0x0001e80000100a00 */
[----:B---3--:R-:W2:Y:S04]  /*20570*/  LDL.64 R10, [R79+0x108] ;  /* 0x000108004f0a7983 */ /* 0x008ea80000100a00 */
        /* <DEDUP_REMOVED lines=24> */
[----:B------:R1:W-:Y:S04]  /*20700*/  STL.64 [R78+0xd7e8], R14 ;  /* 0x00d7e80e4e007387 */ /* 0x0003e80000100a00 */
[----:B------:R-:W2:Y:S01]  /*20710*/  LDL.64 R10, [R79+0x208] ;  /* 0x000208004f0a7983 */ /* 0x000ea20000100a00 */
[----:B------:R-:W-:Y:S02]  /*20720*/  DFMA R86, R2, R4, R86 ;  /* 0x000000040256722b */ /* 0x000fe40000000056 */
[----:B--2---:R-:W-:-:S07]  /*20730*/  DFMA R20, R74, R10, R14 ;  /* 0x0000000a4a14722b */ /* 0x004fce000000000e */
[----:B------:R2:W-:Y:S04]  /*20740*/  STL.64 [R78+0xd7e8], R20 ;  /* 0x00d7e8144e007387 */ /* 0x0005e80000100a00 */
[----:B------:R-:W3:Y:S01]  /*20750*/  LDL.64 R10, [R79+0x48] ;  /* 0x000048004f0a7983 */ /* 0x000ee20000100a00 */
[----:B------:R-:W-:-:S08]  /*20760*/  DFMA R86, R28, R6, R86 ;  /* 0x000000061c56722b */ /* 0x000fd00000000056 */
[----:B------:R-:W-:-:S08]  /*20770*/  DFMA R86, R30, R8, R86 ;  /* 0x000000081e56722b */ /* 0x000fd00000000056 */
[----:B---3--:R-:W-:-:S07]  /*20780*/  DFMA R86, R32, R10, R86 ;  /* 0x0000000a2056722b */ /* 0x008fce0000000056 */
[----:B------:R-:W-:Y:S04]  /*20790*/  STL.64 [R78+0xd7f0], R86 ;  /* 0x00d7f0564e007387 */ /* 0x000fe80000100a00 */
[----:B------:R-:W3:Y:S04]  /*207a0*/  LDL.64 R4, [R79+0x50] ;  /* 0x000050004f047983 */ /* 0x000ee80000100a00 */
[----:B0-----:R-:W4:Y:S01]  /*207b0*/  LDL.64 R12, [R79+0xa8] ;  /* 0x0000a8004f0c7983 */ /* 0x001f220000100a00 */
[----:B---3--:R-:W-:-:S08]  /*207c0*/  DFMA R4, R34, R4, R86 ;  /* 0x000000042204722b */ /* 0x008fd00000000056 */
[----:B------:R-:W-:-:S08]  /*207d0*/  DFMA R4, R36, R18, R4 ;  /* 0x000000122404722b */ /* 0x000fd00000000004 */
[----:B----4-:R-:W-:-:S07]  /*207e0*/  DFMA R4, R38, R12, R4 ;  /* 0x0000000c2604722b */ /* 0x010fce0000000004 */
[----:B------:R0:W-:Y:S04]  /*207f0*/  STL.64 [R78+0xd7f0], R4 ;  /* 0x00d7f0044e007387 */ /* 0x0001e80000100a00 */
[----:B-1----:R-:W3:Y:S04]  /*20800*/  LDL.64 R14, [R79+0xb0] ;  /* 0x0000b0004f0e7983 */ /* 0x002ee80000100a00 */
[----:B------:R-:W4:Y:S01]  /*20810*/  LDL.64 R18, [R79+0xc0] ;  /* 0x0000c0004f127983 */ /* 0x000f220000100a00 */
        /* <DEDUP_REMOVED lines=11> */
[----:B0-----:R-:W3:Y:S04]  /*208d0*/  LDL.64 R4, [R79+0x130] ;  /* 0x000130004f047983 */ /* 0x001ee80000100a00 */
[----:B------:R-:W4:Y:S01]  /*208e0*/  LDL.64 R82, [R79+0x188] ;  /* 0x000188004f527983 */ /* 0x000f220000100a00 */
        /* <DEDUP_REMOVED lines=13> */
[----:B------:R-:W-:Y:S01]  /*209c0*/  DFMA R20, R68, R26, R20 ;  /* 0x0000001a4414722b */ /* 0x000fe20000000014 */
[----:B------:R-:W2:Y:S07]  /*209d0*/  LDL.64 R26, [R78+0xd7f8] ;  /* 0x00d7f8004e1a7983 */ /* 0x000eae0000100a00 */
[----:B------:R-:W-:-:S08]  /*209e0*/  DFMA R20, R70, R80, R20 ;  /* 0x000000504614722b */ /* 0x000fd00000000014 */
[----:B---3--:R-:W-:-:S07]  /*209f0*/  DFMA R20, R72, R84, R20 ;  /* 0x000000544814722b */ /* 0x008fce0000000014 */
[----:B------:R3:W-:Y:S04]  /*20a00*/  STL.64 [R78+0xd7f0], R20 ;  /* 0x00d7f0144e007387 */ /* 0x0007e80000100a00 */
[----:B0-----:R-:W4:Y:S02]  /*20a10*/  LDL.64 R4, [R79+0x210] ;  /* 0x000210004f047983 */ /* 0x001f240000100a00 */
[----:B----4-:R-:W-:-:S07]  /*20a20*/  DFMA R4, R74, R4, R20 ;  /* 0x000000044a04722b */ /* 0x010fce0000000014 */
[----:B------:R0:W-:Y:S04]  /*20a30*/  STL.64 [R78+0xd7f0], R4 ;  /* 0x00d7f0044e007387 */ /* 0x0001e80000100a00 */
[----:B-1----:R-:W4:Y:S01]  /*20a40*/  LDL.64 R14, [R79+0x50] ;  /* 0x000050004f0e7983 */ /* 0x002f220000100a00 */
[----:B--2---:R-:W-:-:S08]  /*20a50*/  DFMA R6, R2, R6, R26 ;  /* 0x000000060206722b */ /* 0x004fd0000000001a */
[----:B------:R-:W-:-:S08]  /*20a60*/  DFMA R6, R28, R8, R6 ;  /* 0x000000081c06722b */ /* 0x000fd00000000006 */
[----:B------:R-:W-:-:S08]  /*20a70*/  DFMA R6, R30, R10, R6 ;  /* 0x0000000a1e06722b */ /* 0x000fd00000000006 */
[----:B----4-:R-:W-:-:S07]  /*20a80*/  DFMA R6, R32, R14, R6 ;  /* 0x0000000e2006722b */ /* 0x010fce0000000006 */
        /* <DEDUP_REMOVED lines=17> */
[----:B------:R-:W-:-:S08]  /*20ba0*/  DFMA R6, R50, R22, R6 ;  /* 0x000000163206722b */ /* 0x000fd00000000006 */
[----:B----4-:R-:W-:-:S07]  /*20bb0*/  DFMA R6, R52, R18, R6 ;  /* 0x000000123406722b */ /* 0x010fce0000000006 */
[----:B------:R1:W-:Y:S04]  /*20bc0*/  STL.64 [R78+0xd7f8], R6 ;  /* 0x00d7f8064e007387 */ /* 0x0003e80000100a00 */
[----:B------:R-:W3:Y:S04]  /*20bd0*/  LDL.64 R16, [R79+0x138] ;  /* 0x000138004f107983 */ /* 0x000ee80000100a00 */
[----:B--2---:R-:W2:Y:S01]  /*20be0*/  LDL.64 R20, [R79+0x190] ;  /* 0x000190004f147983 */ /* 0x004ea20000100a00 */
[----:B---3--:R-:W-:-:S08]  /*20bf0*/  DFMA R16, R54, R16, R6 ;  /* 0x000000103610722b */ /* 0x008fd00000000006 */
[----:B------:R-:W-:-:S08]  /*20c00*/  DFMA R16, R56, R82, R16 ;  /* 0x000000523810722b */ /* 0x000fd00000000010 */
[----:B--2---:R-:W-:-:S07]  /*20c10*/  DFMA R16, R58, R20, R16 ;  /* 0x000000143a10722b */ /* 0x004fce0000000010 */
        /* <DEDUP_REMOVED lines=10> */
[----:B------:R-:W-:Y:S01]  /*20cc0*/  DFMA R6, R68, R80, R6 ;  /* 0x000000504406722b */ /* 0x000fe20000000006 */
[----:B------:R-:W3:Y:S07]  /*20cd0*/  LDL.64 R80, [R78+0xd800] ;  /* 0x00d800004e507983 */ /* 0x000eee0000100a00 */
[----:B------:R-:W-:-:S08]  /*20ce0*/  DFMA R6, R70, R84, R6 ;  /* 0x000000544606722b */ /* 0x000fd00000000006 */
[----:B----4-:R-:W-:-:S07]  /*20cf0*/  DFMA R6, R72, R24, R6 ;  /* 0x000000184806722b */ /* 0x010fce0000000006 */
[----:B------:R1:W-:Y:S04]  /*20d00*/  STL.64 [R78+0xd7f8], R6 ;  /* 0x00d7f8064e007387 */ /* 0x0003e80000100a00 */
[----:B--2---:R-:W2:Y:S02]  /*20d10*/  LDL.64 R16, [R79+0x218] ;  /* 0x000218004f107983 */ /* 0x004ea40000100a00 */
[----:B--2---:R-:W-:-:S07]  /*20d20*/  DFMA R16, R74, R16, R6 ;  /* 0x000000104a10722b */ /* 0x004fce0000000006 */
[----:B------:R2:W-:Y:S04]  /*20d30*/  STL.64 [R78+0xd7f8], R16 ;  /* 0x00d7f8104e007387 */ /* 0x0005e80000100a00 */
[----:B0-----:R-:W4:Y:S01]  /*20d40*/  LDL.64 R4, [R79+0x58] ;  /* 0x000058004f047983 */ /* 0x001f220000100a00 */
[----:B---3--:R-:W-:-:S08]  /*20d50*/  DFMA R80, R2, R8, R80 ;  /* 0x000000080250722b */ /* 0x008fd00000000050 */
[----:B------:R-:W-:-:S08]  /*20d60*/  DFMA R80, R28, R10, R80 ;  /* 0x0000000a1c50722b */ /* 0x000fd00000000050 */
        /* <DEDUP_REMOVED lines=15> */
[----:B------:R-:W3:Y:S04]  /*20e60*/  LDL.64 R12, [R79+0x120] ;  /* 0x000120004f0c7983 */ /* 0x000ee80000100a00 */
        /* <DEDUP_REMOVED lines=21> */
[----:B------:R-:W-:Y:S01]  /*20fc0*/  DFMA R12, R68, R84, R12 ;  /* 0x00000054440c722b */ /* 0x000fe2000000000c */
[----:B------:R-:W3:Y:S07]  /*20fd0*/  LDL.64 R84, [R78+0xd808] ;  /* 0x00d808004e547983 */ /* 0x000eee0000100a00 */
[----:B------:R-:W-:-:S08]  /*20fe0*/  DFMA R12, R70, R24, R12 ;  /* 0x00000018460c722b */ /* 0x000fd0000000000c */
[----:B----4-:R-:W-:-:S07]  /*20ff0*/  DFMA R12, R72, R82, R12 ;  /* 0x00000052480c722b */ /* 0x010fce000000000c */
[----:B------:R0:W-:Y:S04]  /*21000*/  STL.64 [R78+0xd800], R12 ;  /* 0x00d8000c4e007387 */ /* 0x0001e80000100a00 */
[----:B-1----:R-:W4:Y:S02]  /*21010*/  LDL.64 R6, [R79+0x220] ;  /* 0x000220004f067983 */ /* 0x002f240000100a00 */
[----:B----4-:R-:W-:-:S07]  /*21020*/  DFMA R6, R74, R6, R12 ;  /* 0x000000064a06722b */ /* 0x010fce000000000c */
[----:B------:R1:W-:Y:S04]  /*21030*/  STL.64 [R78+0xd800], R6 ;  /* 0x00d800064e007387 */ /* 0x0003e80000100a00 */
[----:B--2---:R-:W2:Y:S01]  /*21040*/  LDL.64 R16, [R79+0x60] ;  /* 0x000060004f107983 */ /* 0x004ea20000100a00 */
[----:B---3--:R-:W-:-:S08]  /*21050*/  DFMA R10, R2, R10, R84 ;  /* 0x0000000a020a722b */ /* 0x008fd00000000054 */
[----:B------:R-:W-:-:S08]  /*21060*/  DFMA R10, R28, R14, R10 ;  /* 0x0000000e1c0a722b */ /* 0x000fd0000000000a */
[----:B------:R-:W-:-:S08]  /*21070*/  DFMA R10, R30, R4, R10 ;  /* 0x000000041e0a722b */ /* 0x000fd0000000000a */
[----:B--2---:R-:W-:-:S07]  /*21080*/  DFMA R10, R32, R16, R10 ;  /* 0x00000010200a722b */ /* 0x004fce000000000a */
[----:B------:R2:W-:Y:S04]  /*21090*/  STL.64 [R78+0xd808], R10 ;  /* 0x00d8080a4e007387 */ /* 0x0005e80000100a00 */
        /* <DEDUP_REMOVED lines=12> */
[----:B------:R-:W3:Y:S04]  /*21160*/  LDL.64 R8, [R79+0x128] ;  /* 0x000128004f087983 */ /* 0x000ee80000100a00 */
[----:B--2---:R-:W2:Y:S01]  /*21170*/  LDL.64 R10, [R79+0x140] ;  /* 0x000140004f0a7983 */ /* 0x004ea20000100a00 */
[----:B---3--:R-:W-:-:S08]  /*21180*/  DFMA R8, R46, R8, R6 ;  /* 0x000000082e08722b */ /* 0x008fd00000000006 */
[----:B------:R-:W-:-:S08]  /*21190*/  DFMA R8, R48, R18, R8 ;  /* 0x000000123008722b */ /* 0x000fd00000000008 */
        /* <DEDUP_REMOVED lines=23> */
[----:B------:R-:W-:-:S05]  /*21310*/  VIADD R77, R77, 0x1 ;  /* 0x000000014d4d7836 */ /* 0x000fca0000000000 */
[----:B------:R-:W-:Y:S01]  /*21320*/  ISETP.NE.AND P0, PT, R77, 0xa, PT ;  /* 0x0000000a4d00780c */ /* 0x000fe20003f05270 */
[----:B--2---:R-:W-:-:S07]  /*21330*/  DFMA R4, R74, R4, R8 ;  /* 0x000000044a04722b */ /* 0x004fce0000000008 */
[----:B------:R1:W-:Y:S05]  /*21340*/  STL.64 [R78+0xd808], R4 ;  /* 0x00d808044e007387 */ /* 0x0003ea0000100a00 */
[----:B------:R-:W-:Y:S05]  /*21350*/  @P0 BRA `(.L_x_69) ;  /* 0xffffffe000640947 */ /* 0x000fea000383ffff */
[----:B------:R-:W-:Y:S05]  /*21360*/  @P1 BRA `(.L_x_70) ;  /* 0xffffffdc00d01947 */ /* 0x000fea000383ffff */
[----:B------:R-:W-:Y:S01]  /*21370*/  UIMAD.WIDE.U32 UR6, UR4, -0xc0, UR6 ;  /* 0xffffff40040678a5 */ /* 0x000fe2000f8e0006 */
[----:B-1----:R-:W2:Y:S03]  /*21380*/  LDL.64 R4, [UR11+0xd7d0] ;  /* 0x00d7d00bff047983 */ /* 0x002ea60008100a00 */
[----:B------:R-:W-:Y:S01]  /*21390*/  UIADD3 UR7, UPT, UPT, UR7, -UR4, URZ ;  /* 0x8000000407077290 */ /* 0x000fe2000fffe0ff */
[----:B------:R-:W3:Y:S01]  /*213a0*/  LDL.64 R22, [UR11+0xd7d8] ;  /* 0x00d7d80bff167983 */ /* 0x000ee20008100a00 */
[----:B------:R-:W-:-:S03]  /*213b0*/  MOV R2, UR6 ;  /* 0x0000000600027c02 */ /* 0x000fc60008000f00 */
[----:B------:R-:W4:Y:S01]  /*213c0*/  LDL.64 R10, [UR11+0xd7e0] ;  /* 0x00d7e00bff0a7983 */ /* 0x000f220008100a00 */
[----:B------:R-:W-:-:S03]  /*213d0*/  IMAD.U32 R3, RZ, RZ, UR7 ;  /* 0x00000007ff037e24 */ /* 0x000fc6000f8e00ff */
[----:B------:R-:W5:Y:S04]  /*213e0*/  LDL.64 R42, [UR11+0xd7e8] ;  /* 0x00d7e80bff2a7983 */ /* 0x000f680008100a00 */
[----:B------:R-:W2:Y:S04]  /*213f0*/  LDG.E.64 R2, desc[UR12][R2.64+0x65160] ;  /* 0x0651600c02027981 */ /* 0x000ea8000c1e1b00 */
[----:B------:R-:W5:Y:S04]  /*21400*/  LDL.64 R38, [UR11+0xd7f0] ;  /* 0x00d7f00bff267983 */ /* 0x000f680008100a00 */
        /* <DEDUP_REMOVED lines=20> */
[----:B------:R-:W5:Y:S01]  /*21550*/  LDL.64 R6, [UR11+0xd8a8] ;  /* 0x00d8a80bff067983 */ /* 0x000f620008100a00 */
[----:B------:R-:W-:-:S02]  /*21560*/  IMAD.MOV.U32 R18, RZ, RZ, RZ ;  /* 0x000000ffff127224 */ /* 0x000fc400078e00ff */
[----:B------:R-:W-:Y:S02]  /*21570*/  IMAD.MOV.U32 R24, RZ, RZ, RZ ;  /* 0x000000ffff187224 */ /* 0x000fe400078e00ff */
[----:B------:R-:W-:Y:S02]  /*21580*/  IMAD.MOV.U32 R48, RZ, RZ, RZ ;  /* 0x000000ffff307224 */ /* 0x000fe400078e00ff */
[----:B------:R-:W-:Y:S01]  /*21590*/  IMAD.MOV.U32 R66, RZ, RZ, RZ ;  /* 0x000000ffff427224 */ /* 0x000fe200078e00ff */
[----:B--2---:R-:W-:Y:S01]  /*215a0*/  DADD R8, R2, R4 ;  /* 0x0000000002087229 */ /* 0x004fe20000000004 */
[----:B------:R-:W2:Y:S07]  /*215b0*/  LDL.64 R4, [UR11+0xd8b0] ;  /* 0x00d8b00bff047983 */ /* 0x000eae0008100a00 */
[----:B------:R-:W-:-:S02]  /*215c0*/  DSETP.MAX.AND P0, P1, RZ, R8, PT ;  /* 0x00000008ff00722a */ /* 0x000fc4000390f000 */
[----:B------:R-:W-:Y:S01]  /*215d0*/  IMAD.MOV.U32 R19, RZ, RZ, R8 ;  /* 0x000000ffff137224 */ /* 0x000fe200078e0008 */
[C---:B---3--:R-:W-:Y:S01]  /*215e0*/  DADD R22, R2.reuse, R22 ;  /* 0x0000000002167229 */ /* 0x048fe20000000016 */
[----:B------:R-:W-:Y:S01]  /*215f0*/  IMAD.MOV.U32 R8, RZ, RZ, RZ ;  /* 0x000000ffff087224 */ /* 0x000fe200078e00ff */
[----:B----4-:R-:W-:Y:S02]  /*21600*/  DADD R36, R2, R10 ;  /* 0x0000000002247229 */ /* 0x010fe4000000000a */
[----:B------:R-:W-:Y:S01]  /*21610*/  SEL R18, R18, R19, P0 ;  /* 0x0000001312127207 */ /* 0x000fe20000000000 */
[----:B------:R-:W3:Y:S01]  /*21620*/  LDL.64 R10, [UR11+0xd8c0] ;  /* 0x00d8c00bff0a7983 */ /* 0x000ee20008100a00 */
[----:B------:R-:W-:-:S05]  /*21630*/  FSEL R25, R8, R9, P0 ;  /* 0x0000000908197208 */ /* 0x000fca0000000000 */
[----:B------:R-:W-:Y:S01]  /*21640*/  @P1 LOP3.LUT R25, R9, 0x80000, RZ, 0xfc, !PT ;  /* 0x0008000009191812 */ /* 0x000fe200078efcff */
[----:B------:R-:W-:Y:S01]  /*21650*/  DSETP.MAX.AND P0, P1, RZ, R22, PT ;  /* 0x00000016ff00722a */ /* 0x000fe2000390f000 */
[----:B------:R-:W4:Y:S01]  /*21660*/  LDL.64 R8, [UR11+0xd8b8] ;  /* 0x00d8b80bff087983 */ /* 0x000f220008100a00 */
[----:B------:R-:W-:Y:S02]  /*21670*/  DSETP.MAX.AND P2, P3, RZ, R36, PT ;  /* 0x00000024ff00722a */ /* 0x000fe40003b4f000 */
[----:B------:R-:W-:Y:S02]  /*21680*/  IMAD.MOV.U32 R19, RZ, RZ, R25 ;  /* 0x000000ffff137224 */ /* 0x000fe400078e0019 */
[----:B------:R-:W-:-:S03]  /*21690*/  IMAD.MOV.U32 R25, RZ, RZ, R23 ;  /* 0x000000ffff197224 */ /* 0x000fc600078e0017 */
[----:B------:R0:W-:Y:S02]  /*216a0*/  STL.64 [UR11+0xd7d0], R18 ;  /* 0x00d7d012ff007987 */ /* 0x0001e40008100a0b */
[----:B------:R-:W-:-:S03]  /*216b0*/  FSEL R49, R24, R25, P0 ;  /* 0x0000001918317208 */ /* 0x000fc60000000000 */
[----:B------:R-:W-:Y:S02]  /*216c0*/  @P1 LOP3.LUT R49, R25, 0x80000, RZ, 0xfc, !PT ;  /* 0x0008000019311812 */ /* 0x000fe400078efcff */
[----:B------:R-:W-:Y:S01]  /*216d0*/  MOV R25, RZ ;  /* 0x000000ff00197202 */ /* 0x000fe20000000f00 */
[----:B0-----:R-:W-:Y:S02]  /*216e0*/  IMAD.MOV.U32 R18, RZ, RZ, R37 ;  /* 0x000000ffff127224 */ /* 0x001fe400078e0025 */
[----:B------:R-:W-:Y:S02]  /*216f0*/  IMAD.MOV.U32 R19, RZ, RZ, R36 ;  /* 0x000000ffff137224 */ /* 0x000fe400078e0024 */
[----:B------:R-:W-:Y:S01]  /*21700*/  IMAD.MOV.U32 R36, RZ, RZ, RZ ;  /* 0x000000ffff247224 */ /* 0x000fe200078e00ff */
[----:B------:R-:W-:Y:S01]  /*21710*/  SEL R24, R24, R22, P0 ;  /* 0x0000001618187207 */ /* 0x000fe20000000000 */
[----:B-----5:R-:W-:Y:S01]  /*21720*/  DADD R22, R2, R42 ;  /* 0x0000000002167229 */ /* 0x020fe2000000002a */
[----:B------:R-:W-:-:S02]  /*21730*/  FSEL R43, R25, R18, P2 ;  /* 0x00000012192b7208 */ /* 0x000fc40001000000 */
[----:B------:R-:W-:Y:S02]  /*21740*/  SEL R36, R36, R19, P2 ;  /* 0x0000001324247207 */ /* 0x000fe40001000000 */
[----:B------:R-:W-:Y:S02]  /*21750*/  @P3 LOP3.LUT R43, R18, 0x80000, RZ, 0xfc, !PT ;  /* 0x00080000122b3812 */ /* 0x000fe400078efcff */
[----:B------:R-:W5:Y:S01]  /*21760*/  LDL.64 R18, [UR11+0xd8c8] ;  /* 0x00d8c80bff127983 */ /* 0x000f620008100a00 */
[C---:B------:R-:W-:Y:S01]  /*21770*/  DADD R38, R2.reuse, R38 ;  /* 0x0000000002267229 */ /* 0x040fe20000000026 */
[----:B------:R-:W-:Y:S01]  /*21780*/  IMAD.MOV.U32 R25, RZ, RZ, R49 ;  /* 0x000000ffff197224 */ /* 0x000fe200078e0031 */
[----:B------:R-:W-:Y:S01]  /*21790*/  DSETP.MAX.AND P0, P1, RZ, R22, PT ;  /* 0x00000016ff00722a */ /* 0x000fe2000390f000 */
[----:B------:R-:W-:Y:S02]  /*217a0*/  IMAD.MOV.U32 R37, RZ, RZ, R43 ;  /* 0x000000ffff257224 */ /* 0x000fe400078e002b */
[----:B------:R-:W-:Y:S01]  /*217b0*/  IMAD.MOV.U32 R43, RZ, RZ, R22 ;  /* 0x000000ffff2b7224 */ /* 0x000fe200078e0016 */
[----:B------:R-:W-:Y:S01]  /*217c0*/  MOV R22, RZ ;  /* 0x000000ff00167202 */ /* 0x000fe20000000f00 */
[----:B------:R-:W-:Y:S01]  /*217d0*/  IMAD.MOV.U32 R49, RZ, RZ, R23 ;  /* 0x000000ffff317224 */ /* 0x000fe200078e0017 */
[----:B------:R-:W-:Y:S01]  /*217e0*/  DADD R50, R2, R50 ;  /* 0x0000000002327229 */ /* 0x000fe20000000032 */
[----:B------:R-:W-:Y:S01]  /*217f0*/  IMAD.MOV.U32 R42, RZ, RZ, RZ ;  /* 0x000000ffff2a7224 */ /* 0x000fe200078e00ff */
[----:B------:R-:W-:-:S02]  /*21800*/  DSETP.MAX.AND P2, P3, RZ, R38, PT ;  /* 0x00000026ff00722a */ /* 0x000fc40003b4f000 */
[----:B------:R-:W-:Y:S02]  /*21810*/  FSEL R67, R22, R49, P0 ;  /* 0x0000003116437208 */ /* 0x000fe40000000000 */
[----:B------:R-:W5:Y:S01]  /*21820*/  LDL.64 R22, [UR11+0xd8d0] ;  /* 0x00d8d00bff167983 */ /* 0x000f620008100a00 */
[----:B------:R-:W-:Y:S02]  /*21830*/  SEL R42, R42, R43, P0 ;  /* 0x0000002b2a2a7207 */ /* 0x000fe40000000000 */
[----:B------:R-:W-:Y:S01]  /*21840*/  @P1 LOP3.LUT R67, R49, 0x80000, RZ, 0xfc, !PT ;  /* 0x0008000031431812 */ /* 0x000fe200078efcff */
[----:B------:R0:W-:Y:S01]  /*21850*/  STL.64 [UR11+0xd7d8], R24 ;  /* 0x00d7d818ff007987 */ /* 0x0001e20008100a0b */
[----:B------:R-:W-:-:S03]  /*21860*/  DSETP.MAX.AND P0, P1, RZ, R50, PT ;  /* 0x00000032ff00722a */ /* 0x000fc6000390f000 */
[----:B------:R1:W-:Y:S04]  /*21870*/  STL.64 [UR11+0xd7e0], R36 ;  /* 0x00d7e024ff007987 */ /* 0x0003e80008100a0b */
[----:B0-----:R-:W5:Y:S01]  /*21880*/  LDL.64 R24, [UR11+0xd8d8] ;  /* 0x00d8d80bff187983 */ /* 0x001f620008100a00 */
[----:B-1----:R-:W-:Y:S02]  /*21890*/  IMAD.MOV.U32 R36, RZ, RZ, RZ ;  /* 0x000000ffff247224 */ /* 0x002fe400078e00ff */
[----:B------:R-:W-:Y:S01]  /*218a0*/  IMAD.MOV.U32 R37, RZ, RZ, R39 ;  /* 0x000000ffff257224 */ /* 0x000fe200078e0027 */
[----:B------:R-:W-:Y:S01]  /*218b0*/  DADD R52, R2, R52 ;  /* 0x0000000002347229 */ /* 0x000fe20000000034 */
[----:B------:R-:W-:-:S03]  /*218c0*/  IMAD.MOV.U32 R39, RZ, RZ, R51 ;  /* 0x000000ffff277224 */ /* 0x000fc600078e0033 */
[C---:B------:R-:W-:Y:S02]  /*218d0*/  FSEL R49, R36.reuse, R37, P2 ;  /* 0x0000002524317208 */ /* 0x040fe40001000000 */
[----:B------:R-:W-:Y:S01]  /*218e0*/  @P3 LOP3.LUT R49, R37, 0x80000, RZ, 0xfc, !PT ;  /* 0x0008000025313812 */ /* 0x000fe200078efcff */
[----:B------:R-:W-:Y:S02]  /*218f0*/  IMAD.MOV.U32 R37, RZ, RZ, R50 ;  /* 0x000000ffff257224 */ /* 0x000fe400078e0032 */
[----:B------:R-:W-:Y:S01]  /*21900*/  IMAD.MOV.U32 R50, RZ, RZ, RZ ;  /* 0x000000ffff327224 */ /* 0x000fe200078e00ff */
[----:B------:R-:W-:Y:S01]  /*21910*/  FSEL R69, R36, R39, P0 ;  /* 0x0000002724457208 */ /* 0x000fe20000000000 */
[C---:B------:R-:W-:Y:S01]  /*21920*/  DADD R54, R2.reuse, R54 ;  /* 0x0000000002367229 */ /* 0x040fe20000000036 */
[----:B------:R-:W-:Y:S02]  /*21930*/  @P1 LOP3.LUT R69, R39, 0x80000, RZ, 0xfc, !PT ;  /* 0x0008000027451812 */ /* 0x000fe400078efcff */
[----:B------:R-:W-:Y:S01]  /*21940*/  SEL R50, R50, R37, P0 ;  /* 0x0000002532327207 */ /* 0x000fe20000000000 */
[----:B------:R-:W-:Y:S01]  /*21950*/  DSETP.MAX.AND P0, P1, RZ, R52, PT ;  /* 0x00000034ff00722a */ /* 0x000fe2000390f000 */
[----:B------:R-:W-:Y:S01]  /*21960*/  SEL R48, R48, R38, P2 ;  /* 0x0000002630307207 */ /* 0x000fe20001000000 */
[----:B------:R-:W-:Y:S01]  /*21970*/  DADD R56, R2, R56 ;  /* 0x0000000002387229 */ /* 0x000fe20000000038 */
[----:B------:R-:W5:Y:S01]  /*21980*/  LDL.64 R38, [UR11+0xd8e0] ;  /* 0x00d8e00bff267983 */ /* 0x000f620008100a00 */
[----:B------:R-:W-:Y:S01]  /*21990*/  MOV R43, R67 ;  /* 0x00000043002b7202 */ /* 0x000fe20000000f00 */
[----:B------:R-:W-:Y:S01]  /*219a0*/  DSETP.MAX.AND P2, P3, RZ, R54, PT ;  /* 0x00000036ff00722a */ /* 0x000fe20003b4f000 */
[----:B------:R-:W-:Y:S01]  /*219b0*/  IMAD.MOV.U32 R67, RZ, RZ, R53 ;  /* 0x000000ffff437224 */ /* 0x000fe200078e0035 */
[----:B------:R-:W5:Y:S04]  /*219c0*/  LDL.64 R36, [UR11+0xd8e8] ;  /* 0x00d8e80bff247983 */ /* 0x000f680008100a00 */
[----:B------:R0:W-:Y:S01]  /*219d0*/  STL.64 [UR11+0xd7e8], R42 ;  /* 0x00d7e82aff007987 */ /* 0x0001e20008100a0b */
[----:B------:R-:W-:Y:S01]  /*219e0*/  IMAD.MOV.U32 R51, RZ, RZ, R69 ;  /* 0x000000ffff337224 */ /* 0x000fe200078e0045 */
[----:B------:R-:W-:-:S02]  /*219f0*/  FSEL R69, R66, R67, P0 ;  /* 0x0000004342457208 */ /* 0x000fc40000000000 */
[----:B------:R-:W-:Y:S01]  /*21a00*/  @P1 LOP3.LUT R69, R67, 0x80000, RZ, 0xfc, !PT ;  /* 0x0008000043451812 */ /* 0x000fe200078efcff */
[----:B0-----:R-:W-:Y:S02]  /*21a10*/  IMAD.MOV.U32 R43, RZ, RZ, R52 ;  /* 0x000000ffff2b7224 */ /* 0x001fe400078e0034 */
[----:B------:R-:W-:Y:S02]  /*21a20*/  IMAD.MOV.U32 R52, RZ, RZ, RZ ;  /* 0x000000ffff347224 */ /* 0x000fe400078e00ff */
[----:B------:R-:W-:-:S03]  /*21a30*/  IMAD.MOV.U32 R42, RZ, RZ, RZ ;  /* 0x000000ffff2a7224 */ /* 0x000fc600078e00ff */
[----:B------:R-:W-:Y:S01]  /*21a40*/  SEL R52, R52, R43, P0 ;  /* 0x0000002b34347207 */ /* 0x000fe20000000000 */
[----:B------:R-:W-:Y:S01]  /*21a50*/  IMAD.MOV.U32 R43, RZ, RZ, R55 ;  /* 0x000000ffff2b7224 */ /* 0x000fe200078e0037 */
[----:B------:R-:W-:Y:S01]  /*21a60*/  DSETP.MAX.AND P0, P1, RZ, R56, PT ;  /* 0x00000038ff00722a */ /* 0x000fe2000390f000 */
[----:B------:R0:W-:Y:S04]  /*21a70*/  STL.64 [UR11+0xd7f8], R50 ;  /* 0x00d7f832ff007987 */ /* 0x0001e80008100a0b */
[----:B------:R1:W-:Y:S01]  /*21a80*/  STL.64 [UR11+0xd7f0], R48 ;  /* 0x00d7f030ff007987 */ /* 0x0003e20008100a0b */
[----:B0-----:R-:W-:Y:S02]  /*21a90*/  FSEL R51, R42, R43, P2 ;  /* 0x0000002b2a337208 */ /* 0x001fe40001000000 */
[----:B------:R-:W-:-:S02]  /*21aa0*/  @P3 LOP3.LUT R51, R43, 0x80000, RZ, 0xfc, !PT ;  /* 0x000800002b333812 */ /* 0x000fc400078efcff */
[----:B------:R-:W5:Y:S01]  /*21ab0*/  LDL.64 R42, [UR11+0xd8f0] ;  /* 0x00d8f00bff2a7983 */ /* 0x000f620008100a00 */
[----:B-1----:R-:W-:Y:S02]  /*21ac0*/  IMAD.MOV.U32 R48, RZ, RZ, RZ ;  /* 0x000000ffff307224 */ /* 0x002fe400078e00ff */
[----:B------:R-:W-:Y:S01]  /*21ad0*/  IMAD.MOV.U32 R49, RZ, RZ, R57 ;  /* 0x000000ffff317224 */ /* 0x000fe200078e0039 */
[----:B------:R-:W-:-:S04]  /*21ae0*/  DADD R60, R2, R60 ;  /* 0x00000000023c7229 */ /* 0x000fc8000000003c */
[----:B------:R-:W-:Y:S02]  /*21af0*/  FSEL R55, R48, R49, P0 ;  /* 0x0000003130377208 */ /* 0x000fe40000000000 */
[----:B------:R-:W-:Y:S02]  /*21b00*/  @P1 LOP3.LUT R55, R49, 0x80000, RZ, 0xfc, !PT ;  /* 0x0008000031371812 */ /* 0x000fe400078efcff */
[----:B------:R-:W5:Y:S01]  /*21b10*/  LDL.64 R48, [UR11+0xd8f8] ;  /* 0x00d8f80bff307983 */ /* 0x000f620008100a00 */
[----:B------:R-:W-:Y:S01]  /*21b20*/  MOV R50, RZ ;  /* 0x000000ff00327202 */ /* 0x000fe20000000f00 */
[----:B------:R-:W-:-:S03]  /*21b30*/  DADD R58, R2, R58 ;  /* 0x00000000023a7229 */ /* 0x000fc6000000003a */
[----:B------:R-:W-:Y:S01]  /*21b40*/  SEL R50, R50, R54, P2 ;  /* 0x0000003632327207 */ /* 0x000fe20001000000 */
[----:B------:R-:W-:Y:S01]  /*21b50*/  IMAD.MOV.U32 R54, RZ, RZ, RZ ;  /* 0x000000ffff367224 */ /* 0x000fe200078e00ff */
[----:B------:R-:W-:Y:S01]  /*21b60*/  DSETP.MAX.AND P2, P3, RZ, R60, PT ;  /* 0x0000003cff00722a */ /* 0x000fe20003b4f000 */
[----:B------:R-:W-:-:S03]  /*21b70*/  IMAD.MOV.U32 R53, RZ, RZ, R69 ;  /* 0x000000ffff357224 */ /* 0x000fc600078e0045 */
[----:B------:R-:W-:Y:S01]  /*21b80*/  SEL R54, R54, R56, P0 ;  /* 0x0000003836367207 */ /* 0x000fe20000000000 */
[----:B------:R-:W-:Y:S01]  /*21b90*/  DSETP.MAX.AND P0, P1, RZ, R58, PT ;  /* 0x0000003aff00722a */ /* 0x000fe2000390f000 */
[----:B------:R0:W-:Y:S04]  /*21ba0*/  STL.64 [UR11+0xd800], R52 ;  /* 0x00d80034ff007987 */ /* 0x0001e80008100a0b */
[----:B------:R1:W-:Y:S01]  /*21bb0*/  STL.64 [UR11+0xd808], R50 ;  /* 0x00d80832ff007987 */ /* 0x0003e20008100a0b */
[----:B------:R-:W-:Y:S02]  /*21bc0*/  IMAD.MOV.U32 R57, RZ, RZ, R59 ;  /* 0x000000ffff397224 */ /* 0x000fe400078e003b */
[----:B0-----:R-:W-:Y:S01]  /*21bd0*/  IMAD.MOV.U32 R52, RZ, RZ, RZ ;  /* 0x000000ffff347224 */ /* 0x001fe200078e00ff */
[----:B------:R-:W-:Y:S01]  /*21be0*/  MOV R53, R61 ;  /* 0x0000003d00357202 */ /* 0x000fe20000000f00 */
[----:B-1----:R-:W5:Y:S01]  /*21bf0*/  LDL.64 R50, [UR11+0xd900] ;  /* 0x00d9000bff327983 */ /* 0x002f620008100a00 */
[----:B------:R-:W-:-:S02]  /*21c00*/  DADD R62, R2, R62 ;  /* 0x00000000023e7229 */ /* 0x000fc4000000003e */
[----:B------:R-:W-:Y:S01]  /*21c10*/  FSEL R59, R52, R53, P2 ;  /* 0x00000035343b7208 */ /* 0x000fe20001000000 */
[----:B------:R-:W-:Y:S01]  /*21c20*/  IMAD.MOV.U32 R56, RZ, RZ, RZ ;  /* 0x000000ffff387224 */ /* 0x000fe200078e00ff */
[----:B------:R-:W-:Y:S02]  /*21c30*/  @P3 LOP3.LUT R59, R53, 0x80000, RZ, 0xfc, !PT ;  /* 0x00080000353b3812 */ /* 0x000fe400078efcff */
[----:B------:R-:W5:Y:S01]  /*21c40*/  LDL.64 R52, [UR11+0xd908] ;  /* 0x00d9080bff347983 */ /* 0x000f620008100a00 */
[----:B------:R-:W-:Y:S01]  /*21c50*/  DADD R64, R2, R64 ;  /* 0x0000000002407229 */ /* 0x000fe20000000040 */
[C---:B------:R-:W-:Y:S02]  /*21c60*/  FSEL R67, R56.reuse, R57, P0 ;  /* 0x0000003938437208 */ /* 0x040fe40000000000 */
[----:B------:R-:W-:Y:S01]  /*21c70*/  SEL R56, R56, R58, P0 ;  /* 0x0000003a38387207 */ /* 0x000fe20000000000 */
[----:B------:R0:W-:Y:S01]  /*21c80*/  STL.64 [UR11+0xd820], R54 ;  /* 0x00d82036ff007987 */ /* 0x0001e20008100a0b */
[----:B------:R-:W-:Y:S01]  /*21c90*/  @P1 LOP3.LUT R67, R57, 0x80000, RZ, 0xfc, !PT ;  /* 0x0008000039431812 */ /* 0x000fe200078efcff */
[----:B------:R-:W-:Y:S01]  /*21ca0*/  DSETP.MAX.AND P0, P1, RZ, R62, PT ;  /* 0x0000003eff00722a */ /* 0x000fe2000390f000 */
[----:B------:R-:W-:-:S03]  /*21cb0*/  IMAD.MOV.U32 R58, RZ, RZ, RZ ;  /* 0x000000ffff3a7224 */ /* 0x000fc600078e00ff */
[----:B------:R-:W-:Y:S02]  /*21cc0*/  IMAD.MOV.U32 R57, RZ, RZ, R67 ;  /* 0x000000ffff397224 */ /* 0x000fe400078e0043 */
[----:B0-----:R-:W-:Y:S01]  /*21cd0*/  IMAD.MOV.U32 R54, RZ, RZ, RZ ;  /* 0x000000ffff367224 */ /* 0x001fe200078e00ff */
[----:B------:R-:W-:Y:S01]  /*21ce0*/  SEL R58, R58, R60, P2 ;  /* 0x0000003c3a3a7207 */ /* 0x000fe20001000000 */
[----:B------:R-:W-:-:S03]  /*21cf0*/  DSETP.MAX.AND P2, P3, RZ, R64, PT ;  /* 0x00000040ff00722a */ /* 0x000fc60003b4f000 */
[----:B------:R-:W-:Y:S02]  /*21d00*/  FSEL R67, R54, R63, P0 ;  /* 0x0000003f36437208 */ /* 0x000fe40000000000 */
[----:B------:R-:W5:Y:S01]  /*21d10*/  LDL.64 R54, [UR11+0xd910] ;  /* 0x00d9100bff367983 */ /* 0x000f620008100a00 */
[----:B------:R-:W-:-:S03]  /*21d20*/  IMAD.MOV.U32 R61, RZ, RZ, R62 ;  /* 0x000000ffff3d7224 */ /* 0x000fc600078e003e */
[----:B------:R0:W-:Y:S01]  /*21d30*/  STL.64 [UR11+0xd828], R56 ;  /* 0x00d82838ff007987 */ /* 0x0001e20008100a0b */
[----:B------:R-:W-:-:S03]  /*21d40*/  IMAD.MOV.U32 R60, RZ, RZ, RZ ;  /* 0x000000ffff3c7224 */ /* 0x000fc600078e00ff */
[----:B------:R1:W-:Y:S01]  /*21d50*/  STL.64 [UR11+0xd830], R58 ;  /* 0x00d8303aff007987 */ /* 0x0003e20008100a0b */
[C---:B0-----:R-:W-:Y:S01]  /*21d60*/  DADD R56, R2.reuse, R46 ;  /* 0x0000000002387229 */ /* 0x041fe2000000002e */
[----:B------:R-:W-:Y:S01]  /*21d70*/  IMAD.MOV.U32 R46, RZ, RZ, RZ ;  /* 0x000000ffff2e7224 */ /* 0x000fe200078e00ff */
[----:B-1----:R-:W-:Y:S01]  /*21d80*/  DADD R58, R2, R44 ;  /* 0x00000000023a7229 */ /* 0x002fe2000000002c */
[----:B------:R-:W-:Y:S01]  /*21d90*/  SEL R60, R60, R61, P0 ;  /* 0x0000003d3c3c7207 */ /* 0x000fe20000000000 */
[----:B------:R-:W5:Y:S01]  /*21da0*/  LDL.64 R44, [UR11+0xd918] ;  /* 0x00d9180bff2c7983 */ /* 0x000f620008100a00 */
[----:B------:R-:W-:Y:S01]  /*21db0*/  @P1 LOP3.LUT R67, R63, 0x80000, RZ, 0xfc, !PT ;  /* 0x000800003f431812 */ /* 0x000fe200078efcff */
[----:B------:R-:W-:Y:S01]  /*21dc0*/  IMAD.MOV.U32 R47, RZ, RZ, R64 ;  /* 0x000000ffff2f7224 */ /* 0x000fe200078e0040 */
[----:B------:R-:W-:Y:S01]  /*21dd0*/  FSEL R63, R46, R65, P2 ;  /* 0x000000412e3f7208 */ /* 0x000fe20001000000 */
[----:B------:R-:W-:Y:S01]  /*21de0*/  DSETP.MAX.AND P0, P1, RZ, R56, PT ;  /* 0x00000038ff00722a */ /* 0x000fe2000390f000 */
[----:B------:R-:W-:-:S02]  /*21df0*/  @P3 LOP3.LUT R63, R65, 0x80000, RZ, 0xfc, !PT ;  /* 0x00080000413f3812 */ /* 0x000fc400078efcff */
[----:B------:R-:W-:Y:S01]  /*21e00*/  SEL R46, R46, R47, P2 ;  /* 0x0000002f2e2e7207 */ /* 0x000fe20001000000 */
[----:B------:R-:W-:Y:S01]  /*21e10*/  IMAD.MOV.U32 R64, RZ, RZ, RZ ;  /* 0x000000ffff407224 */ /* 0x000fe200078e00ff */
[----:B------:R-:W-:Y:S01]  /*21e20*/  MOV R61, R67 ;  /* 0x00000043003d7202 */ /* 0x000fe20000000f00 */
[----:B------:R-:W-:Y:S01]  /*21e30*/  IMAD.MOV.U32 R47, RZ, RZ, R63 ;  /* 0x000000ffff2f7224 */ /* 0x000fe200078e003f */
[----:B------:R-:W-:Y:S01]  /*21e40*/  DADD R62, R2, R40 ;  /* 0x00000000023e7229 */ /* 0x000fe20000000028 */
[----:B------:R-:W-:Y:S01]  /*21e50*/  IMAD.MOV.U32 R67, RZ, RZ, R57 ;  /* 0x000000ffff437224 */ /* 0x000fe200078e0039 */
[----:B------:R-:W-:Y:S01]  /*21e60*/  DSETP.MAX.AND P2, P3, RZ, R58, PT ;  /* 0x0000003aff00722a */ /* 0x000fe20003b4f000 */
[----:B------:R-:W-:Y:S01]  /*21e70*/  IMAD.MOV.U32 R65, RZ, RZ, R56 ;  /* 0x000000ffff417224 */ /* 0x000fe200078e0038 */
[----:B------:R-:W5:Y:S01]  /*21e80*/  LDL.64 R40, [UR11+0xd920] ;  /* 0x00d9200bff287983 */ /* 0x000f620008100a00 */
[----:B------:R-:W-:Y:S01]  /*21e90*/  IMAD.MOV.U32 R56, RZ, RZ, RZ ;  /* 0x000000ffff387224 */ /* 0x000fe200078e00ff */
[----:B------:R-:W-:-:S02]  /*21ea0*/  FSEL R69, R64, R67, P0 ;  /* 0x0000004340457208 */ /* 0x000fc40000000000 */
[----:B------:R-:W-:Y:S01]  /*21eb0*/  @P1 LOP3.LUT R69, R67, 0x80000, RZ, 0xfc, !PT ;  /* 0x0008000043451812 */ /* 0x000fe200078efcff */
[----:B------:R0:W-:Y:S01]  /*21ec0*/  STL.64 [UR11+0xd840], R46 ;  /* 0x00d8402eff007987 */ /* 0x0001e20008100a0b */
[----:B------:R-:W-:Y:S01]  /*21ed0*/  SEL R56, R56, R65, P0 ;  /* 0x0000004138387207 */ /* 0x000fe20000000000 */
[----:B------:R-:W-:Y:S01]  /*21ee0*/  DSETP.MAX.AND P0, P1, RZ, R62, PT ;  /* 0x0000003eff00722a */ /* 0x000fe2000390f000 */
[----:B------:R-:W-:Y:S01]  /*21ef0*/  IMAD.MOV.U32 R57, RZ, RZ, R59 ;  /* 0x000000ffff397224 */ /* 0x000fe200078e003b */
[----:B------:R1:W-:Y:S01]  /*21f00*/  STL.64 [UR11+0xd838], R60 ;  /* 0x00d8383cff007987 */ /* 0x0003e20008100a0b */
[----:B0-----:R-:W-:Y:S02]  /*21f10*/  IMAD.MOV.U32 R46, RZ, RZ, RZ ;  /* 0x000000ffff2e7224 */ /* 0x001fe400078e00ff */
[----:B-1----:R-:W-:-:S03]  /*21f20*/  IMAD.MOV.U32 R60, RZ, RZ, RZ ;  /* 0x000000ffff3c7224 */ /* 0x002fc600078e00ff */
[----:B------:R-:W-:Y:S01]  /*21f30*/  FSEL R61, R46, R57, P2 ;  /* 0x000000392e3d7208 */ /* 0x000fe20001000000 */
[----:B------:R-:W-:Y:S01]  /*21f40*/  IMAD.MOV.U32 R64, RZ, RZ, R63 ;  /* 0x000000ffff407224 */ /* 0x000fe200078e003f */
[----:B------:R-:W-:Y:S01]  /*21f50*/  @P3 LOP3.LUT R61, R57, 0x80000, RZ, 0xfc, !PT ;  /* 0x00080000393d3812 */ /* 0x000fe200078efcff */
[----:B------:R-:W-:Y:S01]  /*21f60*/  IMAD.MOV.U32 R57, RZ, RZ, RZ ;  /* 0x000000ffff397224 */ /* 0x000fe200078e00ff */
[----:B------:R-:W-:Y:S01]  /*21f70*/  SEL R60, R60, R62, P0 ;  /* 0x0000003e3c3c7207 */ /* 0x000fe20000000000 */
[C---:B------:R-:W-:Y:S01]  /*21f80*/  DADD R34, R2.reuse, R34 ;  /* 0x0000000002227229 */ /* 0x040fe20000000022 */
[----:B------:R-:W-:Y:S01]  /*21f90*/  MOV R47, R58 ;  /* 0x0000003a002f7202 */ /* 0x000fe20000000f00 */
[----:B------:R-:W-:Y:S01]  /*21fa0*/  DADD R62, R2, R32 ;  /* 0x00000000023e7229 */ /* 0x000fe20000000020 */
[----:B------:R-:W-:Y:S01]  /*21fb0*/  IMAD.MOV.U32 R58, RZ, RZ, RZ ;  /* 0x000000ffff3a7224 */ /* 0x000fe200078e00ff */
[----:B------:R-:W5:Y:S01]  /*21fc0*/  LDL.64 R32, [UR11+0xd930] ;  /* 0x00d9300bff207983 */ /* 0x000f620008100a00 */
[----:B------:R-:W-:-:S02]  /*21fd0*/  FSEL R65, R57, R64, P0 ;  /* 0x0000004039417208 */ /* 0x000fc40000000000 */
[----:B------:R-:W-:Y:S02]  /*21fe0*/  @P1 LOP3.LUT R65, R64, 0x80000, RZ, 0xfc, !PT ;  /* 0x0008000040411812 */ /* 0x000fe400078efcff */
[----:B------:R-:W-:Y:S01]  /*21ff0*/  SEL R58, R58, R47, P2 ;  /* 0x0000002f3a3a7207 */ /* 0x000fe20001000000 */
[----:B------:R-:W-:Y:S01]  /*22000*/  IMAD.MOV.U32 R59, RZ, RZ, R61 ;  /* 0x000000ffff3b7224 */ /* 0x000fe200078e003d */
[----:B------:R-:W5:Y:S01]  /*22010*/  LDL.64 R46, [UR11+0xd928] ;  /* 0x00d9280bff2e7983 */ /* 0x000f620008100a00 */
[----:B------:R-:W-:Y:S01]  /*22020*/  IMAD.MOV.U32 R61, RZ, RZ, R65 ;  /* 0x000000ffff3d7224 */ /* 0x000fe200078e0041 */
[----:B------:R-:W-:Y:S01]  /*22030*/  DSETP.MAX.AND P0, P1, RZ, R34, PT ;  /* 0x00000022ff00722a */ /* 0x000fe2000390f000 */
[----:B------:R-:W-:Y:S01]  /*22040*/  IMAD.MOV.U32 R57, RZ, RZ, R69 ;  /* 0x000000ffff397224 */ /* 0x000fe200078e0045 */
[----:B------:R-:W-:Y:S01]  /*22050*/  DSETP.MAX.AND P2, P3, RZ, R62, PT ;  /* 0x0000003eff00722a */ /* 0x000fe20003b4f000 */
[----:B------:R-:W-:Y:S01]  /*22060*/  IMAD.MOV.U32 R65, RZ, RZ, R34 ;  /* 0x000000ffff417224 */ /* 0x000fe200078e0022 */
[----:B------:R-:W-:Y:S01]  /*22070*/  MOV R64, RZ ;  /* 0x000000ff00407202 */ /* 0x000fe20000000f00 */
[----:B------:R-:W-:-:S02]  /*22080*/  IMAD.MOV.U32 R67, RZ, RZ, R35 ;  /* 0x000000ffff437224 */ /* 0x000fc400078e0023 */
[----:B------:R-:W-:Y:S01]  /*22090*/  IMAD.MOV.U32 R34, RZ, RZ, RZ ;  /* 0x000000ffff227224 */ /* 0x000fe200078e00ff */
[----:B------:R0:W-:Y:S04]  /*220a0*/  STL.64 [UR11+0xd848], R56 ;  /* 0x00d84838ff007987 */ /* 0x0001e80008100a0b */
[----:B------:R1:W-:Y:S01]  /*220b0*/  STL.64 [UR11+0xd850], R58 ;  /* 0x00d8503aff007987 */ /* 0x0003e20008100a0b */
[----:B0-----:R-:W-:Y:S02]  /*220c0*/  FSEL R57, R64, R67, P0 ;  /* 0x0000004340397208 */ /* 0x001fe40000000000 */
[----:B------:R-:W-:Y:S01]  /*220d0*/  SEL R56, R34, R65, P0 ;  /* 0x0000004122387207 */ /* 0x000fe20000000000 */
[----:B------:R-:W-:Y:S01]  /*220e0*/  DADD R64, R2, R30 ;  /* 0x0000000002407229 */ /* 0x000fe2000000001e */
[----:B------:R-:W-:Y:S01]  /*220f0*/  @P1 LOP3.LUT R57, R67, 0x80000, RZ, 0xfc, !PT ;  /* 0x0008000043391812 */ /* 0x000fe200078efcff */
[----:B------:R-:W-:Y:S01]  /*22100*/  IMAD.MOV.U32 R30, RZ, RZ, RZ ;  /* 0x000000ffff1e7224 */ /* 0x000fe200078e00ff */
[----:B------:R-:W5:Y:S01]  /*22110*/  LDL.64 R34, [UR11+0xd938] ;  /* 0x00d9380bff227983 */ /* 0x000f620008100a00 */
[----:B------:R-:W-:-:S05]  /*22120*/  IMAD.MOV.U32 R31, RZ, RZ, R63 ;  /* 0x000000ffff1f7224 */ /* 0x000fca00078e003f */
[----:B-1----:R-:W-:Y:S02]  /*22130*/  FSEL R59, R30, R31, P2 ;  /* 0x0000001f1e3b7208 */ /* 0x002fe40001000000 */
[----:B------:R-:W-:Y:S02]  /*22140*/  @P3 LOP3.LUT R59, R31, 0x80000, RZ, 0xfc, !PT ;  /* 0x000800001f3b3812 */ /* 0x000fe400078efcff */
[----:B------:R-:W5:Y:S01]  /*22150*/  LDL.64 R30, [UR11+0xd940] ;  /* 0x00d9400bff1e7983 */ /* 0x000f620008100a00 */
[----:B------:R-:W-:Y:S01]  /*22160*/  DSETP.MAX.AND P0, P1, RZ, R64, PT ;  /* 0x00000040ff00722a */ /* 0x000fe2000390f000 */
[----:B------:R-:W-:Y:S02]  /*22170*/  IMAD.MOV.U32 R58, RZ, RZ, RZ ;  /* 0x000000ffff3a7224 */ /* 0x000fe400078e00ff */
[----:B------:R0:W-:Y:S03]  /*22180*/  STL.64 [UR11+0xd858], R60 ;  /* 0x00d8583cff007987 */ /* 0x0001e60008100a0b */
[----:B------:R-:W-:Y:S01]  /*22190*/  SEL R58, R58, R62, P2 ;  /* 0x0000003e3a3a7207 */ /* 0x000fe20001000000 */
[----:B------:R-:W-:Y:S01]  /*221a0*/  DADD R62, R2, R26 ;  /* 0x00000000023e7229 */ /* 0x000fe2000000001a */
[----:B------:R-:W-:Y:S01]  /*221b0*/  MOV R27, R65 ;  /* 0x00000041001b7202 */ /* 0x000fe20000000f00 */
[----:B0-----:R-:W-:-:S05]  /*221c0*/  IMAD.MOV.U32 R60, RZ, RZ, RZ ;  /* 0x000000ffff3c7224 */ /* 0x001fca00078e00ff */
[C---:B------:R-:W-:Y:S02]  /*221d0*/  FSEL R61, R60.reuse, R27, P0 ;  /* 0x0000001b3c3d7208 */ /* 0x040fe40000000000 */
[----:B------:R-:W-:Y:S02]  /*221e0*/  @P1 LOP3.LUT R61, R27, 0x80000, RZ, 0xfc, !PT ;  /* 0x000800001b3d1812 */ /* 0x000fe400078efcff */
[----:B------:R-:W5:Y:S01]  /*221f0*/  LDL.64 R26, [UR11+0xd948] ;  /* 0x00d9480bff1a7983 */ /* 0x000f620008100a00 */
[----:B------:R-:W-:Y:S01]  /*22200*/  DADD R28, R2, R28 ;  /* 0x00000000021c7229 */ /* 0x000fe2000000001c */
[----:B------:R-:W-:Y:S02]  /*22210*/  SEL R60, R60, R64, P0 ;  /* 0x000000403c3c7207 */ /* 0x000fe40000000000 */
[----:B------:R0:W-:Y:S05]  /*22220*/  STL.64 [UR11+0xd860], R56 ;  /* 0x00d86038ff007987 */ /* 0x0001ea0008100a0b */
[----:B------:R-:W-:-:S02]  /*22230*/  DSETP.MAX.AND P2, P3, RZ, R28, PT ;  /* 0x0000001cff00722a */ /* 0x000fc40003b4f000 */
[----:B------:R-:W-:Y:S01]  /*22240*/  DSETP.MAX.AND P0, P1, RZ, R62, PT ;  /* 0x0000003eff00722a */ /* 0x000fe2000390f000 */
[----:B0-----:R-:W-:Y:S02]  /*22250*/  IMAD.MOV.U32 R56, RZ, RZ, RZ ;  /* 0x000000ffff387224 */ /* 0x001fe400078e00ff */
[----:B------:R-:W-:Y:S01]  /*22260*/  IMAD.MOV.U32 R57, RZ, RZ, R29 ;  /* 0x000000ffff397224 */ /* 0x000fe200078e001d */
[----:B------:R0:W-:Y:S01]  /*22270*/  STL.64 [UR11+0xd868], R58 ;  /* 0x00d8683aff007987 */ /* 0x0001e20008100a0b */
[----:B------:R-:W-:Y:S01]  /*22280*/  DADD R64, R2, R20 ;  /* 0x0000000002407229 */ /* 0x000fe20000000014 */
[----:B------:R-:W-:Y:S02]  /*22290*/  IMAD.MOV.U32 R20, RZ, RZ, R63 ;  /* 0x000000ffff147224 */ /* 0x000fe400078e003f */
[C---:B0-----:R-:W-:Y:S01]  /*222a0*/  FSEL R59, R56.reuse, R57, P2 ;  /* 0x00000039383b7208 */ /* 0x041fe20001000000 */
[----:B------:R-:W-:Y:S01]  /*222b0*/  IMAD.MOV.U32 R58, RZ, RZ, RZ ;  /* 0x000000ffff3a7224 */ /* 0x000fe200078e00ff */
[----:B------:R-:W-:-:S02]  /*222c0*/  SEL R56, R56, R28, P2 ;  /* 0x0000001c38387207 */ /* 0x000fc40001000000 */
[----:B------:R-:W5:Y:S01]  /*222d0*/  LDL.64 R28, [UR11+0xd950] ;  /* 0x00d9500bff1c7983 */ /* 0x000f620008100a00 */
[----:B------:R-:W-:Y:S01]  /*222e0*/  @P3 LOP3.LUT R59, R57, 0x80000, RZ, 0xfc, !PT ;  /* 0x00080000393b3812 */ /* 0x000fe200078efcff */
[----:B------:R-:W-:Y:S01]  /*222f0*/  IMAD.MOV.U32 R57, RZ, RZ, RZ ;  /* 0x000000ffff397224 */ /* 0x000fe200078e00ff */
[----:B------:R-:W-:Y:S01]  /*22300*/  SEL R58, R58, R62, P0 ;  /* 0x0000003e3a3a7207 */ /* 0x000fe20000000000 */
[----:B------:R-:W-:-:S03]  /*22310*/  DADD R62, R2, R16 ;  /* 0x00000000023e7229 */ /* 0x000fc60000000010 */
[----:B------:R-:W-:Y:S02]  /*22320*/  FSEL R67, R57, R20, P0 ;  /* 0x0000001439437208 */ /* 0x000fe40000000000 */
[----:B------:R-:W-:Y:S01]  /*22330*/  @P1 LOP3.LUT R67, R20, 0x80000, RZ, 0xfc, !PT ;  /* 0x0008000014431812 */ /* 0x000fe200078efcff */
[----:B------:R-:W-:Y:S01]  /*22340*/  DSETP.MAX.AND P0, P1, RZ, R64, PT ;  /* 0x00000040ff00722a */ /* 0x000fe2000390f000 */
[----:B------:R-:W5:Y:S01]  /*22350*/  LDL.64 R20, [UR11+0xd958] ;  /* 0x00d9580bff147983 */ /* 0x000f620008100a00 */
[----:B------:R-:W-:Y:S01]  /*22360*/  DSETP.MAX.AND P2, P3, RZ, R62, PT ;  /* 0x0000003eff00722a */ /* 0x000fe20003b4f000 */
[----:B------:R-:W-:Y:S01]  /*22370*/  IMAD.MOV.U32 R57, RZ, RZ, R59 ;  /* 0x000000ffff397224 */ /* 0x000fe200078e003b */
[----:B------:R-:W-:Y:S01]  /*22380*/  MOV R17, R64 ;  /* 0x0000004000117202 */ /* 0x000fe20000000f00 */
[----:B------:R-:W-:Y:S01]  /*22390*/  IMAD.MOV.U32 R59, RZ, RZ, R67 ;  /* 0x000000ffff3b7224 */ /* 0x000fe200078e0043 */
[----:B------:R0:W-:Y:S01]  /*223a0*/  STL.64 [UR11+0xd870], R60 ;  /* 0x00d8703cff007987 */ /* 0x0001e20008100a0b */
[----:B------:R-:W-:Y:S01]  /*223b0*/  IMAD.MOV.U32 R67, RZ, RZ, R65 ;  /* 0x000000ffff437224 */ /* 0x000fe200078e0041 */
[----:B------:R-:W-:Y:S01]  /*223c0*/  DADD R64, R2, R14 ;  /* 0x0000000002407229 */ /* 0x000fe2000000000e */
[----:B------:R-:W-:-:S02]  /*223d0*/  IMAD.MOV.U32 R16, RZ, RZ, RZ ;  /* 0x000000ffff107224 */ /* 0x000fc400078e00ff */
[----:B------:R-:W-:Y:S02]  /*223e0*/  IMAD.MOV.U32 R14, RZ, RZ, RZ ;  /* 0x000000ffff0e7224 */ /* 0x000fe400078e00ff */
[----:B0-----:R-:W-:Y:S01]  /*223f0*/  IMAD.MOV.U32 R60, RZ, RZ, RZ ;  /* 0x000000ffff3c7224 */ /* 0x001fe200078e00ff */
[----:B------:R-:W-:Y:S01]  /*22400*/  FSEL R61, R16, R67, P0 ;  /* 0x00000043103d7208 */ /* 0x000fe20000000000 */
[----:B------:R0:W-:Y:S01]  /*22410*/  STL.64 [UR11+0xd880], R58 ;  /* 0x00d8803aff007987 */ /* 0x0001e20008100a0b */
[----:B------:R-:W-:Y:S02]  /*22420*/  @P1 LOP3.LUT R61, R67, 0x80000, RZ, 0xfc, !PT ;  /* 0x00080000433d1812 */ /* 0x000fe400078efcff */
[----:B------:R-:W-:Y:S02]  /*22430*/  SEL R60, R60, R17, P0 ;  /* 0x000000113c3c7207 */ /* 0x000fe40000000000 */
[----:B------:R-:W5:Y:S01]  /*22440*/  LDL.64 R16, [UR11+0xd960] ;  /* 0x00d9600bff107983 */ /* 0x000f620008100a00 */
[----:B------:R-:W-:-:S03]  /*22450*/  DSETP.MAX.AND P0, P1, RZ, R64, PT ;  /* 0x00000040ff00722a */ /* 0x000fc6000390f000 */
[----:B------:R1:W-:Y:S01]  /*22460*/  STL.64 [UR11+0xd878], R56 ;  /* 0x00d87838ff007987 */ /* 0x0003e20008100a0b */
[----:B0-----:R-:W-:Y:S02]  /*22470*/  FSEL R59, R14, R63, P2 ;  /* 0x0000003f0e3b7208 */ /* 0x001fe40001000000 */
[----:B------:R-:W-:Y:S01]  /*22480*/  @P3 LOP3.LUT R59, R63, 0x80000, RZ, 0xfc, !PT ;  /* 0x000800003f3b3812 */ /* 0x000fe200078efcff */
[----:B------:R-:W5:Y:S01]  /*22490*/  LDL.64 R14, [UR11+0xd968] ;  /* 0x00d9680bff0e7983 */ /* 0x000f620008100a00 */
[----:B------:R-:W-:Y:S01]  /*224a0*/  MOV R67, R65 ;  /* 0x0000004100437202 */ /* 0x000fe20000000f00 */
[----:B-1----:R-:W-:Y:S01]  /*224b0*/  IMAD.MOV.U32 R57, RZ, RZ, R62 ;  /* 0x000000ffff397224 */ /* 0x002fe200078e003e */
[----:B------:R-:W-:Y:S01]  /*224c0*/  DADD R62, R2, R12 ;  /* 0x00000000023e7229 */ /* 0x000fe2000000000c */
[----:B------:R-:W-:Y:S02]  /*224d0*/  IMAD.MOV.U32 R56, RZ, RZ, RZ ;  /* 0x000000ffff387224 */ /* 0x000fe400078e00ff */
[----:B------:R-:W-:-:S02]  /*224e0*/  IMAD.MOV.U32 R12, RZ, RZ, RZ ;  /* 0x000000ffff0c7224 */ /* 0x000fc400078e00ff */
[----:B------:R-:W-:Y:S01]  /*224f0*/  IMAD.MOV.U32 R58, RZ, RZ, RZ ;  /* 0x000000ffff3a7224 */ /* 0x000fe200078e00ff */
[----:B------:R-:W-:Y:S01]  /*22500*/  SEL R56, R56, R57, P2 ;  /* 0x0000003938387207 */ /* 0x000fe20001000000 */
[----:B------:R-:W-:Y:S01]  /*22510*/  IMAD.MOV.U32 R57, RZ, RZ, R64 ;  /* 0x000000ffff397224 */ /* 0x000fe200078e0040 */
[----:B------:R-:W-:Y:S02]  /*22520*/  FSEL R69, R12, R67, P0 ;  /* 0x000000430c457208 */ /* 0x000fe40000000000 */
[----:B------:R-:W5:Y:S01]  /*22530*/  LDL.64 R12, [UR11+0xd970] ;  /* 0x00d9700bff0c7983 */ /* 0x000f620008100a00 */
[----:B------:R-:W-:Y:S01]  /*22540*/  @P1 LOP3.LUT R69, R67, 0x80000, RZ, 0xfc, !PT ;  /* 0x0008000043451812 */ /* 0x000fe200078efcff */
[----:B------:R-:W-:Y:S01]  /*22550*/  DADD R64, R2, R6 ;  /* 0x0000000002407229 */ /* 0x000fe20000000006 */
[----:B------:R-:W-:Y:S01]  /*22560*/  SEL R58, R58, R57, P0 ;  /* 0x000000393a3a7207 */ /* 0x000fe20000000000 */
[----:B------:R-:W-:Y:S01]  /*22570*/  DSETP.MAX.AND P0, P1, RZ, R62, PT ;  /* 0x0000003eff00722a */ /* 0x000fe2000390f000 */
[----:B------:R-:W-:-:S02]  /*22580*/  IMAD.MOV.U32 R6, RZ, RZ, RZ ;  /* 0x000000ffff067224 */ /* 0x000fc400078e00ff */
[----:B------:R-:W-:-:S03]  /*22590*/  IMAD.MOV.U32 R7, RZ, RZ, R63 ;  /* 0x000000ffff077224 */ /* 0x000fc600078e003f */
[----:B------:R-:W-:Y:S01]  /*225a0*/  DSETP.MAX.AND P2, P3, RZ, R64, PT ;  /* 0x00000040ff00722a */ /* 0x000fe20003b4f000 */
[----:B------:R-:W-:Y:S01]  /*225b0*/  IMAD.MOV.U32 R57, RZ, RZ, R59 ;  /* 0x000000ffff397224 */ /* 0x000fe200078e003b */
[----:B------:R0:W-:Y:S04]  /*225c0*/  STL.64 [UR11+0xd888], R60 ;  /* 0x00d8883cff007987 */ /* 0x0001e80008100a0b */
[----:B------:R1:W-:Y:S01]  /*225d0*/  STL.64 [UR11+0xd890], R56 ;  /* 0x00d89038ff007987 */ /* 0x0003e20008100a0b */
[C---:B0-----:R-:W-:Y:S02]  /*225e0*/  FSEL R61, R6.reuse, R7, P0 ;  /* 0x00000007063d7208 */ /* 0x041fe40000000000 */
[----:B------:R-:W-:Y:S01]  /*225f0*/  SEL R60, R6, R62, P0 ;  /* 0x0000003e063c7207 */ /* 0x000fe20000000000 */
[----:B--2---:R-:W-:Y:S01]  /*22600*/  DADD R62, R2, R4 ;  /* 0x00000000023e7229 */ /* 0x004fe20000000004 */
[----:B------:R-:W-:Y:S01]  /*22610*/  @P1 LOP3.LUT R61, R7, 0x80000, RZ, 0xfc, !PT ;  /* 0x00080000073d1812 */ /* 0x000fe200078efcff */
[----:B------:R-:W-:Y:S01]  /*22620*/  IMAD.MOV.U32 R4, RZ, RZ, RZ ;  /* 0x000000ffff047224 */ /* 0x000fe200078e00ff */
[----:B------:R-:W2:Y:S01]  /*22630*/  LDL.64 R6, [UR11+0xd978] ;  /* 0x00d9780bff067983 */ /* 0x000ea20008100a00 */
[----:B------:R-:W-:Y:S01]  /*22640*/  MOV R5, R65 ;  /* 0x0000004100057202 */ /* 0x000fe20000000f00 */
[----:B-1----:R-:W-:-:S03]  /*22650*/  IMAD.MOV.U32 R56, RZ, RZ, RZ ;  /* 0x000000ffff387224 */ /* 0x002fc600078e00ff */
[----:B------:R-:W-:Y:S01]  /*22660*/  FSEL R57, R4, R5, P2 ;  /* 0x0000000504397208 */ /* 0x000fe20001000000 */
[----:B------:R-:W-:Y:S01]  /*22670*/  DSETP.MAX.AND P0, P1, RZ, R62, PT ;  /* 0x0000003eff00722a */ /* 0x000fe2000390f000 */
[----:B------:R-:W-:Y:S01]  /*22680*/  SEL R56, R56, R64, P2 ;  /* 0x0000004038387207 */ /* 0x000fe20001000000 */
[C---:B----4-:R-:W-:Y:S01]  /*22690*/  DADD R64, R2.reuse, R8 ;  /* 0x0000000002407229 */ /* 0x050fe20000000008 */
[----:B------:R-:W-:Y:S02]  /*226a0*/  @P3 LOP3.LUT R57, R5, 0x80000, RZ, 0xfc, !PT ;  /* 0x0008000005393812 */ /* 0x000fe400078efcff */
[----:B------:R-:W4:Y:S01]  /*226b0*/  LDL.64 R4, [UR11+0xd980] ;  /* 0x00d9800bff047983 */ /* 0x000f220008100a00 */
[----:B------:R-:W-:Y:S02]  /*226c0*/  IMAD.MOV.U32 R59, RZ, RZ, R69 ;  /* 0x000000ffff3b7224 */ /* 0x000fe400078e0045 */
[----:B------:R-:W-:Y:S02]  /*226d0*/  IMAD.MOV.U32 R8, RZ, RZ, RZ ;  /* 0x000000ffff087224 */ /* 0x000fe400078e00ff */
[----:B------:R-:W-:Y:S01]  /*226e0*/  IMAD.MOV.U32 R9, RZ, RZ, R63 ;  /* 0x000000ffff097224 */ /* 0x000fe200078e003f */
[----:B------:R-:W-:Y:S01]  /*226f0*/  DSETP.MAX.AND P2, P3, RZ, R64, PT ;  /* 0x00000040ff00722a */ /* 0x000fe20003b4f000 */
[----:B------:R0:W-:Y:S01]  /*22700*/  STL.64 [UR11+0xd898], R58 ;  /* 0x00d8983aff007987 */ /* 0x0001e20008100a0b */
[----:B---3--:R-:W-:Y:S01]  /*22710*/  DADD R66, R2, R10 ;  /* 0x0000000002427229 */ /* 0x008fe2000000000a */
[----:B------:R-:W-:-:S02]  /*22720*/  IMAD.MOV.U32 R10, RZ, RZ, RZ ;  /* 0x000000ffff0a7224 */ /* 0x000fc400078e00ff */
[----:B------:R-:W-:Y:S01]  /*22730*/  IMAD.MOV.U32 R11, RZ, RZ, R65 ;  /* 0x000000ffff0b7224 */ /* 0x000fe200078e0041 */
[----:B0-----:R-:W-:Y:S01]  /*22740*/  FSEL R59, R8, R9, P0 ;  /* 0x00000009083b7208 */ /* 0x001fe20000000000 */
[----:B------:R-:W-:Y:S01]  /*22750*/  IMAD.MOV.U32 R58, RZ, RZ, RZ ;  /* 0x000000ffff3a7224 */ /* 0x000fe200078e00ff */
[----:B------:R-:W-:Y:S02]  /*22760*/  @P1 LOP3.LUT R59, R9, 0x80000, RZ, 0xfc, !PT ;  /* 0x00080000093b1812 */ /* 0x000fe400078efcff */
[----:B------:R-:W3:Y:S02]  /*22770*/  LDL.64 R8, [UR11+0xd988] ;  /* 0x00d9880bff087983 */ /* 0x000ee40008100a00 */
[----:B------:R-:W-:Y:S01]  /*22780*/  SEL R58, R58, R62, P0 ;  /* 0x0000003e3a3a7207 */ /* 0x000fe20000000000 */
[----:B------:R-:W-:Y:S01]  /*22790*/  DSETP.MAX.AND P0, P1, RZ, R66, PT ;  /* 0x00000042ff00722a */ /* 0x000fe2000390f000 */
[----:B------:R0:W-:Y:S01]  /*227a0*/  STL.64 [UR11+0xd8a8], R56 ;  /* 0x00d8a838ff007987 */ /* 0x0001e20008100a0b */
[----:B-----5:R-:W-:Y:S01]  /*227b0*/  DADD R62, R2, R18 ;  /* 0x00000000023e7229 */ /* 0x020fe20000000012 */
[----:B------:R-:W-:Y:S01]  /*227c0*/  IMAD.MOV.U32 R18, RZ, RZ, RZ ;  /* 0x000000ffff127224 */ /* 0x000fe200078e00ff */
[----:B0-----:R-:W-:-:S02]  /*227d0*/  FSEL R57, R10, R11, P2 ;  /* 0x0000000b0a397208 */ /* 0x001fc40001000000 */
[----:B------:R-:W-:Y:S02]  /*227e0*/  @P3 LOP3.LUT R57, R11, 0x80000, RZ, 0xfc, !PT ;  /* 0x000800000b393812 */ /* 0x000fe400078efcff */
[----:B------:R-:W5:Y:S01]  /*227f0*/  LDL.64 R10, [UR11+0xd990] ;  /* 0x00d9900bff0a7983 */ /* 0x000f620008100a00 */
[----:B------:R-:W-:-:S03]  /*22800*/  FSEL R65, R18, R67, P0 ;  /* 0x0000004312417208 */ /* 0x000fc60000000000 */
[----:B------:R0:W-:Y:S04]  /*22810*/  STL.64 [UR11+0xd8a0], R60 ;  /* 0x00d8a03cff007987 */ /* 0x0001e80008100a0b */
[----:B------:R-:W5:Y:S01]  /*22820*/  LDL.64 R18, [UR11+0xd998] ;  /* 0x00d9980bff127983 */ /* 0x000f620008100a00 */
[----:B------:R-:W-:Y:S02]  /*22830*/  IMAD.MOV.U32 R56, RZ, RZ, RZ ;  /* 0x000000ffff387224 */ /* 0x000fe400078e00ff */
[----:B0-----:R-:W-:Y:S01]  /*22840*/  IMAD.MOV.U32 R60, RZ, RZ, RZ ;  /* 0x000000ffff3c7224 */ /* 0x001fe200078e00ff */
[----:B------:R-:W-:Y:S01]  /*22850*/  MOV R61, R66 ;  /* 0x00000042003d7202 */ /* 0x000fe20000000f00 */
[----:B------:R-:W-:Y:S01]  /*22860*/  DADD R22, R2, R22 ;  /* 0x0000000002167229 */ /* 0x000fe20000000016 */
[----:B------:R-:W-:-:S02]  /*22870*/  @P1 LOP3.LUT R65, R67, 0x80000, RZ, 0xfc, !PT ;  /* 0x0008000043411812 */ /* 0x000fc400078efcff */
[----:B------:R-:W-:Y:S01]  /*22880*/  SEL R60, R60, R61, P0 ;  /* 0x0000003d3c3c7207 */ /* 0x000fe20000000000 */
[----:B------:R-:W-:Y:S01]  /*22890*/  DSETP.MAX.AND P0, P1, RZ, R62, PT ;  /* 0x0000003eff00722a */ /* 0x000fe2000390f000 */
[----:B------:R-:W-:Y:S01]  /*228a0*/  SEL R56, R56, R64, P2 ;  /* 0x0000004038387207 */ /* 0x000fe20001000000 */
[----:B------:R-:W-:Y:S01]  /*228b0*/  IMAD.MOV.U32 R61, RZ, RZ, R65 ;  /* 0x000000ffff3d7224 */ /* 0x000fe200078e0041 */
[----:B------:R-:W-:Y:S01]  /*228c0*/  DADD R64, R2, R24 ;  /* 0x0000000002407229 */ /* 0x000fe20000000018 */
[----:B------:R0:W-:Y:S01]  /*228d0*/  STL.64 [UR11+0xd8b0], R58 ;  /* 0x00d8b03aff007987 */ /* 0x0001e20008100a0b */
[----:B------:R-:W-:Y:S02]  /*228e0*/  IMAD.MOV.U32 R66, RZ, RZ, RZ ;  /* 0x000000ffff427224 */ /* 0x000fe400078e00ff */
[----:B------:R-:W-:Y:S01]  /*228f0*/  IMAD.MOV.U32 R25, RZ, RZ, R63 ;  /* 0x000000ffff197224 */ /* 0x000fe200078e003f */
[----:B------:R1:W-:Y:S01]  /*22900*/  STL.64 [UR11+0xd8b8], R56 ;  /* 0x00d8b838ff007987 */ /* 0x0003e20008100a0b */
[----:B------:R-:W-:-:S03]  /*22910*/  DSETP.MAX.AND P2, P3, RZ, R22, PT ;  /* 0x00000016ff00722a */ /* 0x000fc60003b4f000 */
[----:B------:R1:W-:Y:S01]  /*22920*/  STL.64 [UR11+0xd8c0], R60 ;  /* 0x00d8c03cff007987 */ /* 0x0003e20008100a0b */
[----:B0-----:R-:W-:Y:S01]  /*22930*/  IMAD.MOV.U32 R58, RZ, RZ, RZ ;  /* 0x000000ffff3a7224 */ /* 0x001fe200078e00ff */
[----:B------:R-:W-:Y:S01]  /*22940*/  FSEL R59, R66, R25, P0 ;  /* 0x00000019423b7208 */ /* 0x000fe20000000000 */
[----:B-1----:R-:W-:Y:S02]  /*22950*/  IMAD.MOV.U32 R57, RZ, RZ, R22 ;  /* 0x000000ffff397224 */ /* 0x002fe400078e0016 */
[----:B------:R-:W-:Y:S01]  /*22960*/  IMAD.MOV.U32 R22, RZ, RZ, RZ ;  /* 0x000000ffff167224 */ /* 0x000fe200078e00ff */
[----:B------:R-:W-:Y:S02]  /*22970*/  MOV R61, R23 ;  /* 0x00000017003d7202 */ /* 0x000fe40000000f00 */
[----:B------:R-:W-:Y:S02]  /*22980*/  SEL R58, R58, R62, P0 ;  /* 0x0000003e3a3a7207 */ /* 0x000fe40000000000 */
[----:B------:R-:W-:Y:S01]  /*22990*/  @P1 LOP3.LUT R59, R25, 0x80000, RZ, 0xfc, !PT ;  /* 0x00080000193b1812 */ /* 0x000fe200078efcff */
[----:B------:R-:W-:Y:S01]  /*229a0*/  DSETP.MAX.AND P0, P1, RZ, R64, PT ;  /* 0x00000040ff00722a */ /* 0x000fe2000390f000 */
[----:B------:R-:W5:Y:S01]  /*229b0*/  LDL.64 R24, [UR11+0xd9a0] ;  /* 0x00d9a00bff187983 */ /* 0x000f620008100a00 */
[----:B------:R-:W-:Y:S01]  /*229c0*/  FSEL R67, R22, R61, P2 ;  /* 0x0000003d16437208 */ /* 0x000fe20001000000 */
[----:B------:R-:W-:-:S02]  /*229d0*/  IMAD.MOV.U32 R56, RZ, RZ, RZ ;  /* 0x000000ffff387224 */ /* 0x000fc400078e00ff */
[----:B------:R-:W5:Y:S01]  /*229e0*/  LDL.64 R22, [UR11+0xd9a8] ;  /* 0x00d9a80bff167983 */ /* 0x000f620008100a00 */
[C---:B------:R-:W-:Y:S02]  /*229f0*/  DADD R62, R2.reuse, R38 ;  /* 0x00000000023e7229 */ /* 0x040fe40000000026 */
[----:B------:R-:W-:Y:S01]  /*22a00*/  SEL R56, R56, R57, P2 ;  /* 0x0000003938387207 */ /* 0x000fe20001000000 */
[----:B------:R-:W-:Y:S01]  /*22a10*/  IMAD.MOV.U32 R57, RZ, RZ, RZ ;  /* 0x000000ffff397224 */ /* 0x000fe200078e00ff */
[----:B------:R-:W-:Y:S01]  /*22a20*/  @P3 LOP3.LUT R67, R61, 0x80000, RZ, 0xfc, !PT ;  /* 0x000800003d433812 */ /* 0x000fe200078efcff */
[----:B------:R-:W-:Y:S01]  /*22a30*/  IMAD.MOV.U32 R61, RZ, RZ, R64 ;  /* 0x000000ffff3d7224 */ /* 0x000fe200078e0040 */
[----:B------:R-:W5:Y:S01]  /*22a40*/  LDL.64 R38, [UR11+0xd9b0] ;  /* 0x00d9b00bff267983 */ /* 0x000f620008100a00 */
[----:B------:R-:W-:Y:S01]  /*22a50*/  IMAD.MOV.U32 R60, RZ, RZ, RZ ;  /* 0x000000ffff3c7224 */ /* 0x000fe200078e00ff */
[----:B------:R-:W-:Y:S02]  /*22a60*/  FSEL R69, R57, R65, P0 ;  /* 0x0000004139457208 */ /* 0x000fe40000000000 */
[----:B------:R-:W-:Y:S01]  /*22a70*/  @P1 LOP3.LUT R69, R65, 0x80000, RZ, 0xfc, !PT ;  /* 0x0008000041451812 */ /* 0x000fe200078efcff */
[C---:B------:R-:W-:Y:S01]  /*22a80*/  DADD R64, R2.reuse, R36 ;  /* 0x0000000002407229 */ /* 0x040fe20000000024 */
[----:B------:R-:W-:Y:S01]  /*22a90*/  SEL R60, R60, R61, P0 ;  /* 0x0000003d3c3c7207 */ /* 0x000fe20000000000 */
[----:B------:R-:W-:Y:S01]  /*22aa0*/  DSETP.MAX.AND P0, P1, RZ, R62, PT ;  /* 0x0000003eff00722a */ /* 0x000fe2000390f000 */
[----:B------:R-:W-:Y:S01]  /*22ab0*/  CS2R R36, SRZ ;  /* 0x0000000000247805 */ /* 0x000fe2000001ff00 */
[----:B------:R-:W-:Y:S01]  /*22ac0*/  IMAD.MOV.U32 R57, RZ, RZ, R67 ;  /* 0x000000ffff397224 */ /* 0x000fe200078e0043 */
[----:B------:R-:W-:Y:S01]  /*22ad0*/  MOV R67, R62 ;  /* 0x0000003e00437202 */ /* 0x000fe20000000f00 */
[----:B------:R-:W-:Y:S01]  /*22ae0*/  IMAD.MOV.U32 R66, RZ, RZ, R63 ;  /* 0x000000ffff427224 */ /* 0x000fe200078e003f */
[----:B------:R0:W-:Y:S01]  /*22af0*/  STL.64 [UR11+0xd8c8], R58 ;  /* 0x00d8c83aff007987 */ /* 0x0001e20008100a0b */
[----:B------:R-:W-:Y:S01]  /*22b00*/  DSETP.MAX.AND P2, P3, RZ, R64, PT ;  /* 0x00000040ff00722a */ /* 0x000fe20003b4f000 */
[----:B------:R-:W-:Y:S01]  /*22b10*/  IMAD.MOV.U32 R61, RZ, RZ, R69 ;  /* 0x000000ffff3d7224 */ /* 0x000fe200078e0045 */
[----:B------:R-:W-:Y:S01]  /*22b20*/  DADD R62, R2, R42 ;  /* 0x00000000023e7229 */ /* 0x000fe2000000002a */
[----:B0-----:R-:W-:-:S02]  /*22b30*/  FSEL R59, R37, R66, P0 ;  /* 0x00000042253b7208 */ /* 0x001fc40000000000 */
[----:B------:R-:W-:Y:S02]  /*22b40*/  SEL R58, R36, R67, P0 ;  /* 0x00000043243a7207 */ /* 0x000fe40000000000 */
[----:B------:R-:W5:Y:S01]  /*22b50*/  LDL.64 R36, [UR11+0xd9b8] ;  /* 0x00d9b80bff247983 */ /* 0x000f620008100a00 */
[----:B------:R-:W-:-:S03]  /*22b60*/  IMAD.MOV.U32 R42, RZ, RZ, RZ ;  /* 0x000000ffff2a7224 */ /* 0x000fc600078e00ff */
[----:B------:R0:W-:Y:S01]  /*22b70*/  STL.64 [UR11+0xd8d8], R60 ;  /* 0x00d8d83cff007987 */ /* 0x0001e20008100a0b */
[----:B------:R-:W-:-:S03]  /*22b80*/  @P1 LOP3.LUT R59, R66, 0x80000, RZ, 0xfc, !PT ;  /* 0x00080000423b1812 */ /* 0x000fc600078efcff */
[----:B------:R1:W-:Y:S01]  /*22b90*/  STL.64 [UR11+0xd8d0], R56 ;  /* 0x00d8d038ff007987 */ /* 0x0003e20008100a0b */
[----:B------:R-:W-:Y:S01]  /*22ba0*/  DSETP.MAX.AND P0, P1, RZ, R62, PT ;  /* 0x0000003eff00722a */ /* 0x000fe2000390f000 */
[----:B0-----:R-:W-:Y:S02]  /*22bb0*/  FSEL R61, R42, R65, P2 ;  /* 0x000000412a3d7208 */ /* 0x001fe40001000000 */
[----:B------:R-:W-:Y:S01]  /*22bc0*/  @P3 LOP3.LUT R61, R65, 0x80000, RZ, 0xfc, !PT ;  /* 0x00080000413d3812 */ /* 0x000fe200078efcff */
[----:B------:R-:W5:Y:S01]  /*22bd0*/  LDL.64 R42, [UR11+0xd9c0] ;  /* 0x00d9c00bff2a7983 */ /* 0x000f620008100a00 */
[----:B-1----:R-:W-:Y:S01]  /*22be0*/  IMAD.MOV.U32 R57, RZ, RZ, R64 ;  /* 0x000000ffff397224 */ /* 0x002fe200078e0040 */
[----:B------:R-:W-:Y:S01]  /*22bf0*/  DADD R64, R2, R48 ;  /* 0x0000000002407229 */ /* 0x000fe20000000030 */
[----:B------:R-:W-:Y:S02]  /*22c00*/  IMAD.MOV.U32 R56, RZ, RZ, RZ ;  /* 0x000000ffff387224 */ /* 0x000fe400078e00ff */
[----:B------:R-:W-:-:S03]  /*22c10*/  IMAD.MOV.U32 R48, RZ, RZ, RZ ;  /* 0x000000ffff307224 */ /* 0x000fc600078e00ff */
[----:B------:R-:W-:Y:S01]  /*22c20*/  SEL R56, R56, R57, P2 ;  /* 0x0000003938387207 */ /* 0x000fe20001000000 */
[----:B------:R-:W-:Y:S01]  /*22c30*/  IMAD.MOV.U32 R49, RZ, RZ, R63 ;  /* 0x000000ffff317224 */ /* 0x000fe200078e003f */
[----:B------:R-:W-:Y:S01]  /*22c40*/  DSETP.MAX.AND P2, P3, RZ, R64, PT ;  /* 0x00000040ff00722a */ /* 0x000fe20003b4f000 */
[----:B------:R-:W-:Y:S01]  /*22c50*/  MOV R60, RZ ;  /* 0x000000ff003c7202 */ /* 0x000fe20000000f00 */
[----:B------:R-:W-:Y:S01]  /*22c60*/  IMAD.MOV.U32 R57, RZ, RZ, R61 ;  /* 0x000000ffff397224 */ /* 0x000fe200078e003d */
[----:B------:R0:W-:Y:S01]  /*22c70*/  STL.64 [UR11+0xd8e0], R58 ;  /* 0x00d8e03aff007987 */ /* 0x0001e20008100a0b */
[----:B------:R-:W-:Y:S02]  /*22c80*/  FSEL R61, R48, R49, P0 ;  /* 0x00000031303d7208 */ /* 0x000fe40000000000 */
[----:B------:R-:W-:Y:S01]  /*22c90*/  SEL R60, R60, R62, P0 ;  /* 0x0000003e3c3c7207 */ /* 0x000fe20000000000 */
[----:B------:R-:W-:Y:S01]  /*22ca0*/  IMAD.MOV.U32 R62, RZ, RZ, RZ ;  /* 0x000000ffff3e7224 */ /* 0x000fe200078e00ff */
[----:B------:R-:W-:-:S02]  /*22cb0*/  @P1 LOP3.LUT R61, R49, 0x80000, RZ, 0xfc, !PT ;  /* 0x00080000313d1812 */ /* 0x000fc400078efcff */
[----:B------:R-:W5:Y:S01]  /*22cc0*/  LDL.64 R48, [UR11+0xd9c8] ;  /* 0x00d9c80bff307983 */ /* 0x000f620008100a00 */
[C---:B0-----:R-:W-:Y:S01]  /*22cd0*/  DADD R58, R2.reuse, R50 ;  /* 0x00000000023a7229 */ /* 0x041fe20000000032 */
[----:B------:R-:W-:Y:S02]  /*22ce0*/  IMAD.MOV.U32 R51, RZ, RZ, R65 ;  /* 0x000000ffff337224 */ /* 0x000fe400078e0041 */
[----:B------:R0:W-:Y:S01]  /*22cf0*/  STL.64 [UR11+0xd8e8], R56 ;  /* 0x00d8e838ff007987 */ /* 0x0001e20008100a0b */
[----:B------:R-:W-:Y:S02]  /*22d00*/  DADD R52, R2, R52 ;  /* 0x0000000002347229 */ /* 0x000fe40000000034 */
[----:B0-----:R-:W-:Y:S02]  /*22d10*/  FSEL R57, R62, R51, P2 ;  /* 0x000000333e397208 */ /* 0x001fe40001000000 */
[----:B------:R-:W-:Y:S01]  /*22d20*/  @P3 LOP3.LUT R57, R51, 0x80000, RZ, 0xfc, !PT ;  /* 0x0008000033393812 */ /* 0x000fe200078efcff */
[----:B------:R-:W-:Y:S01]  /*22d30*/  IMAD.MOV.U32 R56, RZ, RZ, RZ ;  /* 0x000000ffff387224 */ /* 0x000fe200078e00ff */
[----:B------:R-:W5:Y:S01]  /*22d40*/  LDL.64 R50, [UR11+0xd9d0] ;  /* 0x00d9d00bff327983 */ /* 0x000f620008100a00 */
[----:B------:R-:W-:-:S03]  /*22d50*/  DSETP.MAX.AND P0, P1, RZ, R58, PT ;  /* 0x0000003aff00722a */ /* 0x000fc6000390f000 */
[----:B------:R-:W-:Y:S01]  /*22d60*/  SEL R56, R56, R64, P2 ;  /* 0x0000004038387207 */ /* 0x000fe20001000000 */
[----:B------:R-:W-:Y:S02]  /*22d70*/  DSETP.MAX.AND P2, P3, RZ, R52, PT ;  /* 0x00000034ff00722a */ /* 0x000fe40003b4f000 */
[----:B------:R-:W-:Y:S01]  /*22d80*/  DADD R62, R2, R54 ;  /* 0x00000000023e7229 */ /* 0x000fe20000000036 */
[----:B------:R-:W-:Y:S01]  /*22d90*/  IMAD.MOV.U32 R65, RZ, RZ, R58 ;  /* 0x000000ffff417224 */ /* 0x000fe200078e003a */
[----:B------:R0:W-:Y:S01]  /*22da0*/  STL.64 [UR11+0xd8f8], R56 ;  /* 0x00d8f838ff007987 */ /* 0x0001e20008100a0b */
[----:B------:R-:W-:Y:S01]  /*22db0*/  IMAD.MOV.U32 R55, RZ, RZ, R52 ;  /* 0x000000ffff377224 */ /* 0x000fe200078e0034 */
[----:B------:R-:W-:Y:S01]  /*22dc0*/  MOV R54, RZ ;  /* 0x000000ff00367202 */ /* 0x000fe20000000f00 */
[----:B------:R-:W-:Y:S01]  /*22dd0*/  IMAD.MOV.U32 R58, RZ, RZ, RZ ;  /* 0x000000ffff3a7224 */ /* 0x000fe200078e00ff */
[----:B------:R1:W-:Y:S01]  /*22de0*/  STL.64 [UR11+0xd8f0], R60 ;  /* 0x00d8f03cff007987 */ /* 0x0003e20008100a0b */
[----:B0-----:R-:W-:-:S03]  /*22df0*/  IMAD.MOV.U32 R57, RZ, RZ, R53 ;  /* 0x000000ffff397224 */ /* 0x001fc600078e0035 */
[----:B------:R-:W5:Y:S01]  /*22e00*/  LDL.64 R52, [UR11+0xd9d8] ;  /* 0x00d9d80bff347983 */ /* 0x000f620008100a00 */
[----:B------:R-:W-:Y:S01]  /*22e10*/  IMAD.MOV.U32 R56, RZ, RZ, RZ ;  /* 0x000000ffff387224 */ /* 0x000fe200078e00ff */
[----:B------:R-:W-:Y:S02]  /*22e20*/  FSEL R67, R58, R59, P0 ;  /* 0x0000003b3a437208 */ /* 0x000fe40000000000 */
[----:B-1----:R-:W-:Y:S02]  /*22e30*/  FSEL R61, R54, R57, P2 ;  /* 0x00000039363d7208 */ /* 0x002fe40001000000 */
[----:B------:R-:W-:Y:S02]  /*22e40*/  SEL R58, R58, R65, P0 ;  /* 0x000000413a3a7207 */ /* 0x000fe40000000000 */
[----:B------:R-:W-:Y:S01]  /*22e50*/  @P1 LOP3.LUT R67, R59, 0x80000, RZ, 0xfc, !PT ;  /* 0x000800003b431812 */ /* 0x000fe200078efcff */
[----:B------:R-:W-:Y:S01]  /*22e60*/  DSETP.MAX.AND P0, P1, RZ, R62, PT ;  /* 0x0000003eff00722a */ /* 0x000fe2000390f000 */
[----:B------:R-:W-:Y:S01]  /*22e70*/  @P3 LOP3.LUT R61, R57, 0x80000, RZ, 0xfc, !PT ;  /* 0x00080000393d3812 */ /* 0x000fe200078efcff */
[----:B------:R-:W-:Y:S01]  /*22e80*/  IMAD.MOV.U32 R57, RZ, RZ, R62 ;  /* 0x000000ffff397224 */ /* 0x000fe200078e003e */
[----:B------:R-:W-:Y:S01]  /*22e90*/  SEL R56, R56, R55, P2 ;  /* 0x0000003738387207 */ /* 0x000fe20001000000 */
[----:B------:R-:W-:Y:S01]  /*22ea0*/  IMAD.MOV.U32 R59, RZ, RZ, R63 ;  /* 0x000000ffff3b7224 */ /* 0x000fe200078e003f */
[----:B------:R-:W5:Y:S01]  /*22eb0*/  LDL.64 R54, [UR11+0xd9e0] ;  /* 0x00d9e00bff367983 */ /* 0x000f620008100a00 */
[----:B------:R-:W-:Y:S01]  /*22ec0*/  DADD R62, R2, R44 ;  /* 0x00000000023e7229 */ /* 0x000fe2000000002c */
[----:B------:R-:W-:-:S02]  /*22ed0*/  IMAD.MOV.U32 R44, RZ, RZ, RZ ;  /* 0x000000ffff2c7224 */ /* 0x000fc400078e00ff */
[----:B------:R-:W-:-:S03]  /*22ee0*/  IMAD.MOV.U32 R60, RZ, RZ, RZ ;  /* 0x000000ffff3c7224 */ /* 0x000fc600078e00ff */
[----:B------:R-:W-:Y:S02]  /*22ef0*/  FSEL R69, R44, R59, P0 ;  /* 0x0000003b2c457208 */ /* 0x000fe40000000000 */
[----:B------:R-:W5:Y:S01]  /*22f00*/  LDL.64 R44, [UR11+0xd9e8] ;  /* 0x00d9e80bff2c7983 */ /* 0x000f620008100a00 */
[----:B------:R-:W-:Y:S01]  /*22f10*/  DADD R64, R2, R40 ;  /* 0x0000000002407229 */ /* 0x000fe20000000028 */
[----:B------:R-:W-:Y:S02]  /*22f20*/  SEL R60, R60, R57, P0 ;  /* 0x000000393c3c7207 */ /* 0x000fe40000000000 */
[----:B------:R-:W-:Y:S01]  /*22f30*/  @P1 LOP3.LUT R69, R59, 0x80000, RZ, 0xfc, !PT ;  /* 0x000800003b451812 */ /* 0x000fe200078efcff */
[----:B------:R-:W-:Y:S01]  /*22f40*/  DSETP.MAX.AND P0, P1, RZ, R62, PT ;  /* 0x0000003eff00722a */ /* 0x000fe2000390f000 */
[----:B------:R-:W-:-:S03]  /*22f50*/  IMAD.MOV.U32 R59, RZ, RZ, R67 ;  /* 0x000000ffff3b7224 */ /* 0x000fc600078e0043 */
[----:B------:R-:W-:Y:S01]  /*22f60*/  DSETP.MAX.AND P2, P3, RZ, R64, PT ;  /* 0x00000040ff00722a */ /* 0x000fe20003b4f000 */
[----:B------:R-:W-:Y:S02]  /*22f70*/  IMAD.MOV.U32 R57, RZ, RZ, R61 ;  /* 0x000000ffff397224 */ /* 0x000fe400078e003d */
[----:B------:R-:W-:Y:S02]  /*22f80*/  IMAD.MOV.U32 R40, RZ, RZ, RZ ;  /* 0x000000ffff287224 */ /* 0x000fe400078e00ff */
[----:B------:R-:W-:Y:S01]  /*22f90*/  IMAD.MOV.U32 R41, RZ, RZ, R63 ;  /* 0x000000ffff297224 */ /* 0x000fe200078e003f */
[----:B------:R0:W-:Y:S01]  /*22fa0*/  STL.64 [UR11+0xd900], R58 ;  /* 0x00d9003aff007987 */ /* 0x0001e20008100a0b */
[----:B------:R-:W-:-:S03]  /*22fb0*/  MOV R61, R69 ;  /* 0x00000045003d7202 */ /* 0x000fc60000000f00 */
[----:B------:R1:W-:Y:S01]  /*22fc0*/  STL.64 [UR11+0xd908], R56 ;  /* 0x00d90838ff007987 */ /* 0x0003e20008100a0b */
[C---:B0-----:R-:W-:Y:S01]  /*22fd0*/  SEL R58, R40.reuse, R62, P0 ;  /* 0x0000003e283a7207 */ /* 0x041fe20000000000 */
[C---:B------:R-:W-:Y:S01]  /*22fe0*/  DADD R62, R2.reuse, R32 ;  /* 0x00000000023e7229 */ /* 0x040fe20000000020 */
[----:B------:R-:W-:Y:S01]  /*22ff0*/  FSEL R59, R40, R41, P0 ;  /* 0x00000029283b7208 */ /* 0x000fe20000000000 */
[----:B------:R-:W5:Y:S01]  /*23000*/  LDL.64 R32, [UR11+0xd9f8] ;  /* 0x00d9f80bff207983 */ /* 0x000f620008100a00 */
[----:B-1----:R-:W-:Y:S01]  /*23010*/  IMAD.MOV.U32 R56, RZ, RZ, RZ ;  /* 0x000000ffff387224 */ /* 0x002fe200078e00ff */
[----:B------:R-:W-:Y:S01]  /*23020*/  @P1 LOP3.LUT R59, R41, 0x80000, RZ, 0xfc, !PT ;  /* 0x00080000293b1812 */ /* 0x000fe200078efcff */
[----:B------:R-:W-:Y:S01]  /*23030*/  IMAD.MOV.U32 R57, RZ, RZ, R65 ;  /* 0x000000ffff397224 */ /* 0x000fe200078e0041 */
[----:B------:R-:W5:Y:S01]  /*23040*/  LDL.64 R40, [UR11+0xd9f0] ;  /* 0x00d9f00bff287983 */ /* 0x000f620008100a00 */
[----:B------:R-:W-:-:S03]  /*23050*/  DADD R46, R2, R46 ;  /* 0x00000000022e7229 */ /* 0x000fc6000000002e */
[----:B------:R0:W-:Y:S02]  /*23060*/  STL.64 [UR11+0xd910], R60 ;  /* 0x00d9103cff007987 */ /* 0x0001e40008100a0b */
[C---:B0-----:R-:W-:Y:S02]  /*23070*/  FSEL R61, R56.reuse, R57, P2 ;  /* 0x00000039383d7208 */ /* 0x041fe40001000000 */
[----:B------:R-:W-:Y:S02]  /*23080*/  @P3 LOP3.LUT R61, R57, 0x80000, RZ, 0xfc, !PT ;  /* 0x00080000393d3812 */ /* 0x000fe400078efcff */
[----:B------:R-:W-:Y:S01]  /*23090*/  SEL R56, R56, R64, P2 ;  /* 0x0000004038387207 */ /* 0x000fe20001000000 */
[----:B------:R-:W-:Y:S02]  /*230a0*/  DSETP.MAX.AND P2, P3, RZ, R62, PT ;  /* 0x0000003eff00722a */ /* 0x000fe40003b4f000 */
[----:B------:R-:W-:Y:S01]  /*230b0*/  IMAD.MOV.U32 R57, RZ, RZ, R61 ;  /* 0x000000ffff397224 */ /* 0x000fe200078e003d */
[----:B------:R-:W-:Y:S01]  /*230c0*/  DSETP.MAX.AND P0, P1, RZ, R46, PT ;  /* 0x0000002eff00722a */ /* 0x000fe2000390f000 */
[----:B------:R-:W-:-:S02]  /*230d0*/  IMAD.MOV.U32 R61, RZ, RZ, R46 ;  /* 0x000000ffff3d7224 */ /* 0x000fc400078e002e */
[----:B------:R-:W-:Y:S01]  /*230e0*/  IMAD.MOV.U32 R65, RZ, RZ, R47 ;  /* 0x000000ffff417224 */ /* 0x000fe200078e002f */
[----:B------:R0:W-:Y:S04]  /*230f0*/  STL.64 [UR11+0xd920], R56 ;  /* 0x00d92038ff007987 */ /* 0x0001e80008100a0b */
[----:B------:R-:W5:Y:S01]  /*23100*/  LDL.64 R46, [UR11+0xda00] ;  /* 0x00da000bff2e7983 */ /* 0x000f620008100a00 */
[----:B0-----:R-:W-:-:S03]  /*23110*/  IMAD.MOV.U32 R56, RZ, RZ, RZ ;  /* 0x000000ffff387224 */ /* 0x001fc600078e00ff */
[----:B------:R0:W-:Y:S01]  /*23120*/  STL.64 [UR11+0xd918], R58 ;  /* 0x00d9183aff007987 */ /* 0x0001e20008100a0b */
[----:B------:R-:W-:Y:S01]  /*23130*/  IMAD.MOV.U32 R57, RZ, RZ, R62 ;  /* 0x000000ffff397224 */ /* 0x000fe200078e003e */
[----:B------:R-:W-:Y:S02]  /*23140*/  MOV R60, RZ ;  /* 0x000000ff003c7202 */ /* 0x000fe40000000f00 */
[----:B0-----:R-:W-:Y:S02]  /*23150*/  FSEL R59, R56, R63, P2 ;  /* 0x0000003f383b7208 */ /* 0x001fe40001000000 */
[----:B------:R-:W-:Y:S01]  /*23160*/  @P3 LOP3.LUT R59, R63, 0x80000, RZ, 0xfc, !PT ;  /* 0x000800003f3b3812 */ /* 0x000fe200078efcff */
[C---:B------:R-:W-:Y:S01]  /*23170*/  DADD R62, R2.reuse, R30 ;  /* 0x00000000023e7229 */ /* 0x040fe2000000001e */
[----:B------:R-:W5:Y:S01]  /*23180*/  LDL.64 R30, [UR11+0xda08] ;  /* 0x00da080bff1e7983 */ /* 0x000f620008100a00 */
[----:B------:R-:W-:Y:S01]  /*23190*/  DADD R34, R2, R34 ;  /* 0x0000000002227229 */ /* 0x000fe20000000022 */
[----:B------:R-:W-:-:S02]  /*231a0*/  FSEL R67, R60, R65, P0 ;  /* 0x000000413c437208 */ /* 0x000fc40000000000 */
[----:B------:R-:W-:Y:S02]  /*231b0*/  @P1 LOP3.LUT R67, R65, 0x80000, RZ, 0xfc, !PT ;  /* 0x0008000041431812 */ /* 0x000fe400078efcff */
[----:B------:R-:W-:Y:S01]  /*231c0*/  SEL R56, R56, R57, P2 ;  /* 0x0000003938387207 */ /* 0x000fe20001000000 */
[----:B------:R-:W-:Y:S01]  /*231d0*/  DSETP.MAX.AND P2, P3, RZ, R62, PT ;  /* 0x0000003eff00722a */ /* 0x000fe20003b4f000 */
[----:B------:R-:W-:Y:S01]  /*231e0*/  SEL R60, R60, R61, P0 ;  /* 0x0000003d3c3c7207 */ /* 0x000fe20000000000 */
[----:B------:R-:W-:Y:S01]  /*231f0*/  DSETP.MAX.AND P0, P1, RZ, R34, PT ;  /* 0x00000022ff00722a */ /* 0x000fe2000390f000 */
[----:B------:R-:W-:Y:S02]  /*23200*/  IMAD.MOV.U32 R61, RZ, RZ, R67 ;  /* 0x000000ffff3d7224 */ /* 0x000fe400078e0043 */
[----:B------:R-:W-:Y:S02]  /*23210*/  IMAD.MOV.U32 R57, RZ, RZ, R59 ;  /* 0x000000ffff397224 */ /* 0x000fe400078e003b */
[----:B------:R-:W-:-:S02]  /*23220*/  IMAD.MOV.U32 R58, RZ, RZ, RZ ;  /* 0x000000ffff3a7224 */ /* 0x000fc400078e00ff */
[----:B------:R-:W-:Y:S01]  /*23230*/  IMAD.MOV.U32 R59, RZ, RZ, R35 ;  /* 0x000000ffff3b7224 */ /* 0x000fe200078e0023 */
[----:B------:R0:W-:Y:S04]  /*23240*/  STL.64 [UR11+0xd928], R60 ;  /* 0x00d9283cff007987 */ /* 0x0001e80008100a0b */
[C---:B------:R-:W-:Y:S02]  /*23250*/  FSEL R65, R58.reuse, R59, P0 ;  /* 0x0000003b3a417208 */ /* 0x040fe40000000000 */
[----:B------:R-:W-:Y:S02]  /*23260*/  SEL R58, R58, R34, P0 ;  /* 0x000000223a3a7207 */ /* 0x000fe40000000000 */
[----:B------:R-:W5:Y:S01]  /*23270*/  LDL.64 R34, [UR11+0xda10] ;  /* 0x00da100bff227983 */ /* 0x000f620008100a00 */
[----:B0-----:R-:W-:Y:S01]  /*23280*/  DADD R60, R2, R26 ;  /* 0x00000000023c7229 */ /* 0x001fe2000000001a */
[----:B------:R-:W-:Y:S01]  /*23290*/  IMAD.MOV.U32 R26, RZ, RZ, RZ ;  /* 0x000000ffff1a7224 */ /* 0x000fe200078e00ff */
[----:B------:R-:W-:Y:S01]  /*232a0*/  MOV R27, R63 ;  /* 0x0000003f001b7202 */ /* 0x000fe20000000f00 */
[----:B------:R0:W-:Y:S03]  /*232b0*/  STL.64 [UR11+0xd930], R56 ;  /* 0x00d93038ff007987 */ /* 0x0001e60008100a0b */
[----:B0-----:R-:W-:-:S02]  /*232c0*/  FSEL R57, R26, R27, P2 ;  /* 0x0000001b1a397208 */ /* 0x001fc40001000000 */
[----:B------:R-:W-:Y:S02]  /*232d0*/  @P3 LOP3.LUT R57, R27, 0x80000, RZ, 0xfc, !PT ;  /* 0x000800001b393812 */ /* 0x000fe400078efcff */
[----:B------:R-:W5:Y:S01]  /*232e0*/  LDL.64 R26, [UR11+0xda18] ;  /* 0x00da180bff1a7983 */ /* 0x000f620008100a00 */
[----:B------:R-:W-:Y:S01]  /*232f0*/  DADD R28, R2, R28 ;  /* 0x00000000021c7229 */ /* 0x000fe2000000001c */
[----:B------:R-:W-:Y:S01]  /*23300*/  @P1 LOP3.LUT R65, R59, 0x80000, RZ, 0xfc, !PT ;  /* 0x000800003b411812 */ /* 0x000fe200078efcff */
[----:B------:R-:W-:Y:S01]  /*23310*/  IMAD.MOV.U32 R56, RZ, RZ, RZ ;  /* 0x000000ffff387224 */ /* 0x000fe200078e00ff */
[----:B------:R-:W-:-:S04]  /*23320*/  DSETP.MAX.AND P0, P1, RZ, R60, PT ;  /* 0x0000003cff00722a */ /* 0x000fc8000390f000 */
[----:B------:R-:W-:Y:S01]  /*23330*/  SEL R56, R56, R62, P2 ;  /* 0x0000003e38387207 */ /* 0x000fe20001000000 */
[----:B------:R-:W-:Y:S01]  /*23340*/  DSETP.MAX.AND P2, P3, RZ, R28, PT ;  /* 0x0000001cff00722a */ /* 0x000fe20003b4f000 */
[----:B------:R-:W-:Y:S01]  /*23350*/  IMAD.MOV.U32 R59, RZ, RZ, R65 ;  /* 0x000000ffff3b7224 */ /* 0x000fe200078e0041 */
[----:B------:R-:W-:Y:S01]  /*23360*/  DADD R62, R2, R20 ;  /* 0x00000000023e7229 */ /* 0x000fe20000000014 */
[----:B------:R-:W-:Y:S01]  /*23370*/  IMAD.MOV.U32 R65, RZ, RZ, R60 ;  /* 0x000000ffff417224 */ /* 0x000fe200078e003c */
[----:B------:R-:W5:Y:S01]  /*23380*/  LDL.64 R20, [UR11+0xda20] ;  /* 0x00da200bff147983 */ /* 0x000f620008100a00 */
[----:B------:R-:W-:-:S03]  /*23390*/  IMAD.MOV.U32 R60, RZ, RZ, RZ ;  /* 0x000000ffff3c7224 */ /* 0x000fc600078e00ff */
[----:B------:R0:W-:Y:S02]  /*233a0*/  STL.64 [UR11+0xd940], R56 ;  /* 0x00d94038ff007987 */ /* 0x0001e40008100a0b */
[C---:B------:R-:W-:Y:S02]  /*233b0*/  FSEL R67, R60.reuse, R61, P0 ;  /* 0x0000003d3c437208 */ /* 0x040fe40000000000 */
[----:B------:R1:W-:Y:S01]  /*233c0*/  STL.64 [UR11+0xd938], R58 ;  /* 0x00d9383aff007987 */ /* 0x0003e20008100a0b */
[----:B------:R-:W-:Y:S02]  /*233d0*/  SEL R60, R60, R65, P0 ;  /* 0x000000413c3c7207 */ /* 0x000fe40000000000 */
[----:B------:R-:W-:Y:S01]  /*233e0*/  @P1 LOP3.LUT R67, R61, 0x80000, RZ, 0xfc, !PT ;  /* 0x000800003d431812 */ /* 0x000fe200078efcff */
[----:B0-----:R-:W-:Y:S02]  /*233f0*/  IMAD.MOV.U32 R57, RZ, RZ, R28 ;  /* 0x000000ffff397224 */ /* 0x001fe400078e001c */
[----:B------:R-:W-:-:S02]  /*23400*/  IMAD.MOV.U32 R28, RZ, RZ, RZ ;  /* 0x000000ffff1c7224 */ /* 0x000fc400078e00ff */
[----:B-1----:R-:W-:Y:S01]  /*23410*/  IMAD.MOV.U32 R59, RZ, RZ, R29 ;  /* 0x000000ffff3b7224 */ /* 0x002fe200078e001d */
[----:B------:R-:W-:Y:S01]  /*23420*/  DSETP.MAX.AND P0, P1, RZ, R62, PT ;  /* 0x0000003eff00722a */ /* 0x000fe2000390f000 */
[----:B------:R-:W-:Y:S01]  /*23430*/  MOV R56, RZ ;  /* 0x000000ff00387202 */ /* 0x000fe20000000f00 */
[----:B------:R-:W-:Y:S02]  /*23440*/  IMAD.MOV.U32 R64, RZ, RZ, R63 ;  /* 0x000000ffff407224 */ /* 0x000fe400078e003f */
[----:B------:R-:W-:Y:S02]  /*23450*/  FSEL R69, R28, R59, P2 ;  /* 0x0000003b1c457208 */ /* 0x000fe40001000000 */
[----:B------:R-:W-:Y:S01]  /*23460*/  @P3 LOP3.LUT R69, R59, 0x80000, RZ, 0xfc, !PT ;  /* 0x000800003b453812 */ /* 0x000fe200078efcff */
[----:B------:R-:W-:Y:S01]  /*23470*/  IMAD.MOV.U32 R59, RZ, RZ, R62 ;  /* 0x000000ffff3b7224 */ /* 0x000fe200078e003e */
[----:B------:R-:W-:Y:S01]  /*23480*/  DADD R62, R2, R16 ;  /* 0x00000000023e7229 */ /* 0x000fe20000000010 */
[----:B------:R-:W-:Y:S01]  /*23490*/  SEL R56, R56, R57, P2 ;  /* 0x0000003938387207 */ /* 0x000fe20001000000 */
[----:B------:R-:W-:Y:S01]  /*234a0*/  IMAD.MOV.U32 R57, RZ, RZ, RZ ;  /* 0x000000ffff397224 */ /* 0x000fe200078e00ff */
[----:B------:R-:W5:Y:S01]  /*234b0*/  LDL.64 R28, [UR11+0xda28] ;  /* 0x00da280bff1c7983 */ /* 0x000f620008100a00 */
[----:B------:R-:W-:-:S03]  /*234c0*/  IMAD.MOV.U32 R58, RZ, RZ, RZ ;  /* 0x000000ffff3a7224 */ /* 0x000fc600078e00ff */
[----:B------:R-:W5:Y:S01]  /*234d0*/  LDL.64 R16, [UR11+0xda30] ;  /* 0x00da300bff107983 */ /* 0x000f620008100a00 */
[----:B------:R-:W-:Y:S01]  /*234e0*/  FSEL R71, R57, R64, P0 ;  /* 0x0000004039477208 */ /* 0x000fe20000000000 */
[----:B------:R-:W-:Y:S01]  /*234f0*/  IMAD.MOV.U32 R61, RZ, RZ, R67 ;  /* 0x000000ffff3d7224 */ /* 0x000fe200078e0043 */
[----:B------:R-:W-:Y:S01]  /*23500*/  @P1 LOP3.LUT R71, R64, 0x80000, RZ, 0xfc, !PT ;  /* 0x0008000040471812 */ /* 0x000fe200078efcff */
[C---:B------:R-:W-:Y:S01]  /*23510*/  DADD R64, R2.reuse, R14 ;  /* 0x0000000002407229 */ /* 0x040fe2000000000e */
[----:B------:R-:W-:Y:S01]  /*23520*/  SEL R58, R58, R59, P0 ;  /* 0x0000003b3a3a7207 */ /* 0x000fe20000000000 */
[----:B------:R-:W-:Y:S01]  /*23530*/  DSETP.MAX.AND P0, P1, RZ, R62, PT ;  /* 0x0000003eff00722a */ /* 0x000fe2000390f000 */
[----:B------:R-:W-:Y:S01]  /*23540*/  MOV R15, R62 ;  /* 0x0000003e000f7202 */ /* 0x000fe20000000f00 */
[----:B------:R-:W-:Y:S01]  /*23550*/  IMAD.MOV.U32 R67, RZ, RZ, R63 ;  /* 0x000000ffff437224 */ /* 0x000fe200078e003f */
[----:B------:R-:W-:Y:S01]  /*23560*/  DADD R62, R2, R12 ;  /* 0x00000000023e7229 */ /* 0x000fe2000000000c */
[----:B------:R-:W-:-:S02]  /*23570*/  IMAD.MOV.U32 R57, RZ, RZ, R69 ;  /* 0x000000ffff397224 */ /* 0x000fc400078e0045 */
[----:B------:R-:W-:Y:S01]  /*23580*/  IMAD.MOV.U32 R12, RZ, RZ, RZ ;  /* 0x000000ffff0c7224 */ /* 0x000fe200078e00ff */
[----:B------:R-:W-:Y:S02]  /*23590*/  DSETP.MAX.AND P2, P3, RZ, R64, PT ;  /* 0x00000040ff00722a */ /* 0x000fe40003b4f000 */
[----:B------:R0:W-:Y:S01]  /*235a0*/  STL.64 [UR11+0xd950], R56 ;  /* 0x00d95038ff007987 */ /* 0x0001e20008100a0b */
[----:B------:R-:W-:Y:S02]  /*235b0*/  IMAD.MOV.U32 R59, RZ, RZ, R71 ;  /* 0x000000ffff3b7224 */ /* 0x000fe400078e0047 */
[----:B------:R-:W-:Y:S01]  /*235c0*/  IMAD.MOV.U32 R14, RZ, RZ, RZ ;  /* 0x000000ffff0e7224 */ /* 0x000fe200078e00ff */
[----:B0-----:R-:W-:Y:S02]  /*235d0*/  FSEL R57, R12, R67, P0 ;  /* 0x000000430c397208 */ /* 0x001fe40000000000 */
[----:B------:R-:W5:Y:S02]  /*235e0*/  LDL.64 R12, [UR11+0xda38] ;  /* 0x00da380bff0c7983 */ /* 0x000f640008100a00 */
[----:B------:R-:W-:-:S02]  /*235f0*/  SEL R56, R14, R15, P0 ;  /* 0x0000000f0e387207 */ /* 0x000fc40000000000 */
[----:B------:R-:W-:Y:S01]  /*23600*/  @P1 LOP3.LUT R57, R67, 0x80000, RZ, 0xfc, !PT ;  /* 0x0008000043391812 */ /* 0x000fe200078efcff */
[----:B------:R0:W-:Y:S01]  /*23610*/  STL.64 [UR11+0xd958], R58 ;  /* 0x00d9583aff007987 */ /* 0x0001e20008100a0b */
[----:B------:R-:W-:-:S03]  /*23620*/  DSETP.MAX.AND P0, P1, RZ, R62, PT ;  /* 0x0000003eff00722a */ /* 0x000fc6000390f000 */
[----:B------:R1:W-:Y:S01]  /*23630*/  STL.64 [UR11+0xd948], R60 ;  /* 0x00d9483cff007987 */ /* 0x0003e20008100a0b */
[----:B------:R-:W-:-:S03]  /*23640*/  IMAD.MOV.U32 R66, RZ, RZ, R63 ;  /* 0x000000ffff427224 */ /* 0x000fc600078e003f */
[----:B------:R-:W5:Y:S01]  /*23650*/  LDL.64 R14, [UR11+0xda40] ;  /* 0x00da400bff0e7983 */ /* 0x000f620008100a00 */
[----:B0-----:R-:W-:Y:S02]  /*23660*/  IMAD.MOV.U32 R58, RZ, RZ, RZ ;  /* 0x000000ffff3a7224 */ /* 0x001fe400078e00ff */
[----:B------:R-:W-:-:S05]  /*23670*/  IMAD.MOV.U32 R59, RZ, RZ, R65 ;  /* 0x000000ffff3b7224 */ /* 0x000fca00078e0041 */
[C---:B-1----:R-:W-:Y:S02]  /*23680*/  FSEL R61, R58.reuse, R59, P2 ;  /* 0x0000003b3a3d7208 */ /* 0x042fe40001000000 */
[----:B------:R-:W-:Y:S01]  /*23690*/  SEL R58, R58, R64, P2 ;  /* 0x000000403a3a7207 */ /* 0x000fe20001000000 */
[----:B--2---:R-:W-:Y:S01]  /*236a0*/  DADD R64, R2, R6 ;  /* 0x0000000002407229 */ /* 0x004fe20000000006 */
[----:B------:R-:W-:Y:S01]  /*236b0*/  @P3 LOP3.LUT R61, R59, 0x80000, RZ, 0xfc, !PT ;  /* 0x000800003b3d3812 */ /* 0x000fe200078efcff */
[----:B------:R-:W-:Y:S01]  /*236c0*/  IMAD.MOV.U32 R59, RZ, RZ, RZ ;  /* 0x000000ffff3b7224 */ /* 0x000fe200078e00ff */
[----:B------:R-:W2:Y:S04]  /*236d0*/  LDL.64 R6, [UR11+0xda48] ;  /* 0x00da480bff067983 */ /* 0x000ea80008100a00 */
[----:B------:R-:W-:-:S02]  /*236e0*/  FSEL R69, R59, R66, P0 ;  /* 0x000000423b457208 */ /* 0x000fc40000000000 */
[----:B------:R-:W-:Y:S01]  /*236f0*/  @P1 LOP3.LUT R69, R66, 0x80000, RZ, 0xfc, !PT ;  /* 0x0008000042451812 */ /* 0x000fe200078efcff */
[----:B----4-:R-:W-:Y:S01]  /*23700*/  DADD R66, R2, R4 ;  /* 0x0000000002427229 */ /* 0x010fe20000000004 */
[----:B------:R-:W-:Y:S01]  /*23710*/  MOV R60, RZ ;  /* 0x000000ff003c7202 */ /* 0x000fe20000000f00 */
[----:B------:R-:W-:Y:S01]  /*23720*/  IMAD.MOV.U32 R59, RZ, RZ, R61 ;  /* 0x000000ffff3b7224 */ /* 0x000fe200078e003d */
[----:B------:R-:W4:Y:S02]  /*23730*/  LDL.64 R4, [UR11+0xda50] ;  /* 0x00da500bff047983 */ /* 0x000f240008100a00 */
[----:B------:R-:W-:Y:S01]  /*23740*/  SEL R60, R60, R62, P0 ;  /* 0x0000003e3c3c7207 */ /* 0x000fe20000000000 */
[----:B------:R-:W-:Y:S01]  /*23750*/  DSETP.MAX.AND P0, P1, RZ, R64, PT ;  /* 0x00000040ff00722a */ /* 0x000fe2000390f000 */
[----:B------:R-:W-:Y:S01]  /*23760*/  IMAD.MOV.U32 R61, RZ, RZ, R69 ;  /* 0x000000ffff3d7224 */ /* 0x000fe200078e0045 */
[----:B------:R-:W-:Y:S01]  /*23770*/  DSETP.MAX.AND P2, P3, RZ, R66, PT ;  /* 0x00000042ff00722a */ /* 0x000fe20003b4f000 */
[----:B------:R0:W-:Y:S01]  /*23780*/  STL.64 [UR11+0xd960], R56 ;  /* 0x00d96038ff007987 */ /* 0x0001e20008100a0b */
[----:B------:R-:W-:-:S03]  /*23790*/  IMAD.MOV.U32 R62, RZ, RZ, RZ ;  /* 0x000000ffff3e7224 */ /* 0x000fc600078e00ff */
[----:B------:R3:W-:Y:S01]  /*237a0*/  STL.64 [UR11+0xd970], R60 ;  /* 0x00d9703cff007987 */ /* 0x0007e20008100a0b */
[----:B------:R-:W-:-:S03]  /*237b0*/  IMAD.MOV.U32 R63, RZ, RZ, R65 ;  /* 0x000000ffff3f7224 */ /* 0x000fc600078e0041 */
[----:B0-----:R-:W4:Y:S01]  /*237c0*/  LDL.64 R56, [UR11+0xda58] ;  /* 0x00da580bff387983 */ /* 0x001f220008100a00 */
[C---:B---3--:R-:W-:Y:S01]  /*237d0*/  DADD R60, R2.reuse, R8 ;  /* 0x00000000023c7229 */ /* 0x048fe20000000008 */
[----:B------:R-:W-:Y:S02]  /*237e0*/  IMAD.MOV.U32 R8, RZ, RZ, RZ ;  /* 0x000000ffff087224 */ /* 0x000fe400078e00ff */
[----:B------:R-:W-:Y:S01]  /*237f0*/  IMAD.MOV.U32 R9, RZ, RZ, R67 ;  /* 0x000000ffff097224 */ /* 0x000fe200078e0043 */
[----:B------:R0:W-:Y:S01]  /*23800*/  STL.64 [UR11+0xd968], R58 ;  /* 0x00d9683aff007987 */ /* 0x0001e20008100a0b */
[C---:B------:R-:W-:Y:S02]  /*23810*/  FSEL R69, R62.reuse, R63, P0 ;  /* 0x0000003f3e457208 */ /* 0x040fe40000000000 */
[----:B------:R-:W-:Y:S01]  /*23820*/  SEL R62, R62, R64, P0 ;  /* 0x000000403e3e7207 */ /* 0x000fe20000000000 */
[----:B-----5:R-:W-:Y:S01]  /*23830*/  DADD R64, R2, R10 ;  /* 0x0000000002407229 */ /* 0x020fe2000000000a */
[----:B------:R-:W-:Y:S01]  /*23840*/  @P1 LOP3.LUT R69, R63, 0x80000, RZ, 0xfc, !PT ;  /* 0x000800003f451812 */ /* 0x000fe200078efcff */
[----:B------:R-:W-:Y:S01]  /*23850*/  DSETP.MAX.AND P0, P1, RZ, R60, PT ;  /* 0x0000003cff00722a */ /* 0x000fe2000390f000 */
[----:B0-----:R-:W-:Y:S01]  /*23860*/  FSEL R59, R8, R9, P2 ;  /* 0x00000009083b7208 */ /* 0x001fe20001000000 */
[----:B------:R-:W-:Y:S01]  /*23870*/  IMAD.MOV.U32 R58, RZ, RZ, RZ ;  /* 0x000000ffff3a7224 */ /* 0x000fe200078e00ff */
[----:B------:R-:W-:-:S02]  /*23880*/  @P3 LOP3.LUT R59, R9, 0x80000, RZ, 0xfc, !PT ;  /* 0x00080000093b3812 */ /* 0x000fc400078efcff */
[----:B------:R-:W3:Y:S02]  /*23890*/  LDL.64 R8, [UR11+0xda60] ;  /* 0x00da600bff087983 */ /* 0x000ee40008100a00 */
[----:B------:R-:W-:Y:S01]  /*238a0*/  SEL R58, R58, R66, P2 ;  /* 0x000000423a3a7207 */ /* 0x000fe20001000000 */
[----:B------:R-:W-:Y:S01]  /*238b0*/  DADD R66, R2, R18 ;  /* 0x0000000002427229 */ /* 0x000fe20000000012 */
[----:B------:R-:W-:Y:S01]  /*238c0*/  IMAD.MOV.U32 R11, RZ, RZ, R60 ;  /* 0x000000ffff0b7224 */ /* 0x000fe200078e003c */
[----:B------:R-:W-:Y:S01]  /*238d0*/  DSETP.MAX.AND P2, P3, RZ, R64, PT ;  /* 0x00000040ff00722a */ /* 0x000fe20003b4f000 */
[----:B------:R-:W-:Y:S01]  /*238e0*/  IMAD.MOV.U32 R19, RZ, RZ, R61 ;  /* 0x000000ffff137224 */ /* 0x000fe200078e003d */
[----:B------:R-:W-:Y:S01]  /*238f0*/  CS2R R60, SRZ ;  /* 0x00000000003c7805 */ /* 0x000fe2000001ff00 */
[----:B------:R-:W-:Y:S01]  /*23900*/  IMAD.MOV.U32 R10, RZ, RZ, RZ ;  /* 0x000000ffff0a7224 */ /* 0x000fe200078e00ff */
[----:B------:R-:W-:Y:S01]  /*23910*/  MOV R63, R69 ;  /* 0x00000045003f7202 */ /* 0x000fe20000000f00 */
[----:B------:R-:W-:-:S03]  /*23920*/  IMAD.MOV.U32 R18, RZ, RZ, RZ ;  /* 0x000000ffff127224 */ /* 0x000fc600078e00ff */
[----:B------:R-:W-:Y:S02]  /*23930*/  FSEL R69, R10, R19, P0 ;  /* 0x000000130a457208 */ /* 0x000fe40000000000 */
[----:B------:R-:W-:Y:S02]  /*23940*/  SEL R60, R60, R11, P0 ;  /* 0x0000000b3c3c7207 */ /* 0x000fe40000000000 */
[----:B------:R-:W-:Y:S01]  /*23950*/  @P1 LOP3.LUT R69, R19, 0x80000, RZ, 0xfc, !PT ;  /* 0x0008000013451812 */ /* 0x000fe200078efcff */
[----:B------:R-:W5:Y:S01]  /*23960*/  LDL.64 R10, [UR11+0xda68] ;  /* 0x00da680bff0a7983 */ /* 0x000f620008100a00 */
[----:B------:R-:W-:Y:S01]  /*23970*/  DSETP.MAX.AND P0, P1, RZ, R66, PT ;  /* 0x00000042ff00722a */ /* 0x000fe2000390f000 */
[----:B------:R-:W-:Y:S02]  /*23980*/  IMAD.MOV.U32 R19, RZ, RZ, R65 ;  /* 0x000000ffff137224 */ /* 0x000fe400078e0041 */
[----:B------:R0:W-:Y:S03]  /*23990*/  STL.64 [UR11+0xd980], R58 ;  /* 0x00d9803aff007987 */ /* 0x0001e60008100a0b */
[----:B------:R-:W-:-:S02]  /*239a0*/  FSEL R71, R61, R67, P0 ;  /* 0x000000433d477208 */ /* 0x000fc40000000000 */
[----:B0-----:R-:W-:Y:S01]  /*239b0*/  FSEL R59, R18, R19, P2 ;  /* 0x00000013123b7208 */ /* 0x001fe20001000000 */
[----:B------:R-:W-:Y:S01]  /*239c0*/  IMAD.MOV.U32 R58, RZ, RZ, RZ ;  /* 0x000000ffff3a7224 */ /* 0x000fe200078e00ff */
[----:B------:R-:W-:Y:S02]  /*239d0*/  @P3 LOP3.LUT R59, R19, 0x80000, RZ, 0xfc, !PT ;  /* 0x00080000133b3812 */ /* 0x000fe400078efcff */
[----:B------:R-:W5:Y:S02]  /*239e0*/  LDL.64 R18, [UR11+0xda70] ;  /* 0x00da700bff127983 */ /* 0x000f640008100a00 */
[----:B------:R-:W-:Y:S01]  /*239f0*/  SEL R58, R58, R64, P2 ;  /* 0x000000403a3a7207 */ /* 0x000fe20001000000 */
[----:B------:R-:W-:Y:S01]  /*23a00*/  DADD R64, R2, R24 ;  /* 0x0000000002407229 */ /* 0x000fe20000000018 */
[----:B------:R0:W-:Y:S01]  /*23a10*/  STL.64 [UR11+0xd978], R62 ;  /* 0x00d9783eff007987 */ /* 0x0001e20008100a0b */
[----:B------:R-:W-:-:S03]  /*23a20*/  @P1 LOP3.LUT R71, R67, 0x80000, RZ, 0xfc, !PT ;  /* 0x0008000043471812 */ /* 0x000fc600078efcff */
[----:B------:R-:W5:Y:S01]  /*23a30*/  LDL.64 R24, [UR11+0xda78] ;  /* 0x00da780bff187983 */ /* 0x000f620008100a00 */
[----:B------:R-:W-:Y:S02]  /*23a40*/  IMAD.MOV.U32 R61, RZ, RZ, R69 ;  /* 0x000000ffff3d7224 */ /* 0x000fe400078e0045 */
[----:B0-----:R-:W-:Y:S01]  /*23a50*/  IMAD.MOV.U32 R63, RZ, RZ, R66 ;  /* 0x000000ffff3f7224 */ /* 0x001fe200078e0042 */
[----:B------:R-:W-:Y:S01]  /*23a60*/  DADD R66, R2, R22 ;  /* 0x0000000002427229 */ /* 0x000fe20000000016 */
[----:B------:R-:W-:Y:S01]  /*23a70*/  MOV R62, RZ ;  /* 0x000000ff003e7202 */ /* 0x000fe20000000f00 */
[----:B------:R0:W-:Y:S03]  /*23a80*/  STL.64 [UR11+0xd988], R60 ;  /* 0x00d9883cff007987 */ /* 0x0001e60008100a0b */
[----:B------:R-:W-:Y:S01]  /*23a90*/  SEL R62, R62, R63, P0 ;  /* 0x0000003f3e3e7207 */ /* 0x000fe20000000000 */
[----:B------:R-:W-:Y:S01]  /*23aa0*/  DSETP.MAX.AND P0, P1, RZ, R64, PT ;  /* 0x00000040ff00722a */ /* 0x000fe2000390f000 */
[----:B------:R-:W-:Y:S01]  /*23ab0*/  IMAD.MOV.U32 R23, RZ, RZ, R64 ;  /* 0x000000ffff177224 */ /* 0x000fe200078e0040 */
[----:B------:R-:W-:Y:S01]  /*23ac0*/  DSETP.MAX.AND P2, P3, RZ, R66, PT ;  /* 0x00000042ff00722a */ /* 0x000fe20003b4f000 */
[----:B------:R-:W-:-:S02]  /*23ad0*/  IMAD.MOV.U32 R69, RZ, RZ, R65 ;  /* 0x000000ffff457224 */ /* 0x000fc400078e0041 */
[----:B------:R-:W-:Y:S02]  /*23ae0*/  IMAD.MOV.U32 R22, RZ, RZ, RZ ;  /* 0x000000ffff167224 */ /* 0x000fe400078e00ff */
[----:B0-----:R-:W-:Y:S01]  /*23af0*/  IMAD.MOV.U32 R60, RZ, RZ, RZ ;  /* 0x000000ffff3c7224 */ /* 0x001fe200078e00ff */
[----:B------:R-:W-:Y:S01]  /*23b00*/  DADD R64, R2, R38 ;  /* 0x0000000002407229 */ /* 0x000fe20000000026 */
[----:B------:R-:W-:Y:S01]  /*23b10*/  IMAD.MOV.U32 R63, RZ, RZ, R71 ;  /* 0x000000ffff3f7224 */ /* 0x000fe200078e0047 */
[----:B------:R-:W-:Y:S02]  /*23b20*/  FSEL R61, R22, R69, P0 ;  /* 0x00000045163d7208 */ /* 0x000fe40000000000 */
[----:B------:R-:W-:Y:S02]  /*23b30*/  SEL R60, R60, R23, P0 ;  /* 0x000000173c3c7207 */ /* 0x000fe40000000000 */
[----:B------:R-:W5:Y:S01]  /*23b40*/  LDL.64 R22, [UR11+0xda80] ;  /* 0x00da800bff167983 */ /* 0x000f620008100a00 */
[----:B------:R-:W-:-:S02]  /*23b50*/  MOV R38, RZ ;  /* 0x000000ff00267202 */ /* 0x000fc40000000f00 */
[----:B------:R-:W-:Y:S01]  /*23b60*/  @P1 LOP3.LUT R61, R69, 0x80000, RZ, 0xfc, !PT ;  /* 0x00080000453d1812 */ /* 0x000fe200078efcff */
[----:B------:R0:W-:Y:S01]  /*23b70*/  STL.64 [UR11+0xd998], R62 ;  /* 0x00d9983eff007987 */ /* 0x0001e20008100a0b */
[----:B------:R-:W-:-:S03]  /*23b80*/  DSETP.MAX.AND P0, P1, RZ, R64, PT ;  /* 0x00000040ff00722a */ /* 0x000fc6000390f000 */
[----:B------:R1:W-:Y:S01]  /*23b90*/  STL.64 [UR11+0xd990], R58 ;  /* 0x00d9903aff007987 */ /* 0x0003e20008100a0b */
[----:B0-----:R-:W-:Y:S02]  /*23ba0*/  FSEL R63, R38, R67, P2 ;  /* 0x00000043263f7208 */ /* 0x001fe40001000000 */
[----:B------:R-:W-:Y:S01]  /*23bb0*/  @P3 LOP3.LUT R63, R67, 0x80000, RZ, 0xfc, !PT ;  /* 0x00080000433f3812 */ /* 0x000fe200078efcff */
[----:B------:R-:W5:Y:S01]  /*23bc0*/  LDL.64 R38, [UR11+0xda88] ;  /* 0x00da880bff267983 */ /* 0x000f620008100a00 */
[----:B-1----:R-:W-:Y:S01]  /*23bd0*/  IMAD.MOV.U32 R59, RZ, RZ, R66 ;  /* 0x000000ffff3b7224 */ /* 0x002fe200078e0042 */
[----:B------:R-:W-:Y:S01]  /*23be0*/  DADD R66, R2, R36 ;  /* 0x0000000002427229 */ /* 0x000fe20000000024 */
[----:B------:R-:W-:Y:S02]  /*23bf0*/  IMAD.MOV.U32 R58, RZ, RZ, RZ ;  /* 0x000000ffff3a7224 */ /* 0x000fe400078e00ff */
[----:B------:R-:W-:Y:S02]  /*23c00*/  IMAD.MOV.U32 R36, RZ, RZ, RZ ;  /* 0x000000ffff247224 */ /* 0x000fe400078e00ff */
[----:B------:R-:W-:Y:S01]  /*23c10*/  IMAD.MOV.U32 R62, RZ, RZ, RZ ;  /* 0x000000ffff3e7224 */ /* 0x000fe200078e00ff */
[----:B------:R-:W-:-:S02]  /*23c20*/  SEL R58, R58, R59, P2 ;  /* 0x0000003b3a3a7207 */ /* 0x000fc40001000000 */
[----:B------:R-:W-:Y:S01]  /*23c30*/  FSEL R69, R36, R65, P0 ;  /* 0x0000004124457208 */ /* 0x000fe20000000000 */
[----:B------:R-:W-:Y:S01]  /*23c40*/  IMAD.MOV.U32 R59, RZ, RZ, R64 ;  /* 0x000000ffff3b7224 */ /* 0x000fe200078e0040 */
[----:B------:R-:W5:Y:S01]  /*23c50*/  LDL.64 R36, [UR11+0xda90] ;  /* 0x00da900bff247983 */ /* 0x000f620008100a00 */
[----:B------:R-:W-:Y:S01]  /*23c60*/  @P1 LOP3.LUT R69, R65, 0x80000, RZ, 0xfc, !PT ;  /* 0x0008000041451812 */ /* 0x000fe200078efcff */
[----:B------:R-:W-:Y:S02]  /*23c70*/  DADD R64, R2, R42 ;  /* 0x0000000002407229 */ /* 0x000fe4000000002a */
[----:B------:R-:W-:Y:S01]  /*23c80*/  SEL R62, R62, R59, P0 ;  /* 0x0000003b3e3e7207 */ /* 0x000fe20000000000 */
[----:B------:R-:W-:Y:S01]  /*23c90*/  DSETP.MAX.AND P0, P1, RZ, R66, PT ;  /* 0x00000042ff00722a */ /* 0x000fe2000390f000 */
[----:B------:R-:W-:Y:S01]  /*23ca0*/  MOV R42, RZ ;  /* 0x000000ff002a7202 */ /* 0x000fe20000000f00 */
[----:B------:R0:W-:Y:S01]  /*23cb0*/  STL.64 [UR11+0xd9a0], R60 ;  /* 0x00d9a03cff007987 */ /* 0x0001e20008100a0b */
[----:B------:R-:W-:-:S02]  /*23cc0*/  IMAD.MOV.U32 R59, RZ, RZ, R63 ;  /* 0x000000ffff3b7224 */ /* 0x000fc400078e003f */
[----:B------:R-:W-:Y:S01]  /*23cd0*/  DSETP.MAX.AND P2, P3, RZ, R64, PT ;  /* 0x00000040ff00722a */ /* 0x000fe20003b4f000 */
[----:B------:R-:W-:Y:S01]  /*23ce0*/  IMAD.MOV.U32 R63, RZ, RZ, R69 ;  /* 0x000000ffff3f7224 */ /* 0x000fe200078e0045 */
[----:B0-----:R-:W-:Y:S02]  /*23cf0*/  FSEL R61, R42, R67, P0 ;  /* 0x000000432a3d7208 */ /* 0x001fe40000000000 */
[----:B------:R-:W5:Y:S01]  /*23d00*/  LDL.64 R42, [UR11+0xda98] ;  /* 0x00da980bff2a7983 */ /* 0x000f620008100a00 */
[----:B------:R-:W-:-:S04]  /*23d10*/  IMAD.MOV.U32 R69, RZ, RZ, R66 ;  /* 0x000000ffff457224 */ /* 0x000fc800078e0042 */
[----:B------:R-:W-:Y:S01]  /*23d20*/  @P1 LOP3.LUT R61, R67, 0x80000, RZ, 0xfc, !PT ;  /* 0x00080000433d1812 */ /* 0x000fe200078efcff */
[----:B------:R-:W-:Y:S01]  /*23d30*/  DADD R66, R2, R48 ;  /* 0x0000000002427229 */ /* 0x000fe20000000030 */
[----:B------:R0:W-:Y:S04]  /*23d40*/  STL.64 [UR11+0xd9a8], R58 ;  /* 0x00d9a83aff007987 */ /* 0x0001e80008100a0b */
[----:B------:R-:W5:Y:S01]  /*23d50*/  LDL.64 R48, [UR11+0xdaa0] ;  /* 0x00daa00bff307983 */ /* 0x000f620008100a00 */
[----:B0-----:R-:W-:-:S03]  /*23d60*/  IMAD.MOV.U32 R58, RZ, RZ, RZ ;  /* 0x000000ffff3a7224 */ /* 0x001fc600078e00ff */
[----:B------:R0:W-:Y:S01]  /*23d70*/  STL.64 [UR11+0xd9b0], R62 ;  /* 0x00d9b03eff007987 */ /* 0x0001e20008100a0b */
[----:B------:R-:W-:Y:S02]  /*23d80*/  IMAD.MOV.U32 R59, RZ, RZ, R64 ;  /* 0x000000ffff3b7224 */ /* 0x000fe400078e0040 */
[----:B------:R-:W-:Y:S01]  /*23d90*/  IMAD.MOV.U32 R60, RZ, RZ, RZ ;  /* 0x000000ffff3c7224 */ /* 0x000fe200078e00ff */
[----:B0-----:R-:W-:Y:S02]  /*23da0*/  FSEL R63, R58, R65, P2 ;  /* 0x000000413a3f7208 */ /* 0x001fe40001000000 */
[----:B------:R-:W-:Y:S01]  /*23db0*/  @P3 LOP3.LUT R63, R65, 0x80000, RZ, 0xfc, !PT ;  /* 0x00080000413f3812 */ /* 0x000fe200078efcff */
[----:B------:R-:W-:Y:S01]  /*23dc0*/  DADD R64, R2, R50 ;  /* 0x0000000002407229 */ /* 0x000fe20000000032 */
[----:B------:R-:W5:Y:S01]  /*23dd0*/  LDL.64 R50, [UR11+0xdaa8] ;  /* 0x00daa80bff327983 */ /* 0x000f620008100a00 */
[----:B------:R-:W-:Y:S01]  /*23de0*/  SEL R60, R60, R69, P0 ;  /* 0x000000453c3c7207 */ /* 0x000fe20000000000 */
[----:B------:R-:W-:Y:S01]  /*23df0*/  DSETP.MAX.AND P0, P1, RZ, R66, PT ;  /* 0x00000042ff00722a */ /* 0x000fe2000390f000 */
[----:B------:R-:W-:-:S04]  /*23e00*/  SEL R58, R58, R59, P2 ;  /* 0x0000003b3a3a7207 */ /* 0x000fc80001000000 */
[----:B------:R-:W-:Y:S01]  /*23e10*/  DSETP.MAX.AND P2, P3, RZ, R64, PT ;  /* 0x00000040ff00722a */ /* 0x000fe20003b4f000 */
[----:B------:R-:W-:Y:S01]  /*23e20*/  IMAD.MOV.U32 R59, RZ, RZ, R63 ;  /* 0x000000ffff3b7224 */ /* 0x000fe200078e003f */
[----:B------:R0:W-:Y:S01]  /*23e30*/  STL.64 [UR11+0xd9b8], R60 ;  /* 0x00d9b83cff007987 */ /* 0x0001e20008100a0b */
[----:B------:R-:W-:Y:S02]  /*23e40*/  IMAD.MOV.U32 R62, RZ, RZ, RZ ;  /* 0x000000ffff3e7224 */ /* 0x000fe400078e00ff */
[----:B------:R-:W-:Y:S01]  /*23e50*/  IMAD.MOV.U32 R63, RZ, RZ, R67 ;  /* 0x000000ffff3f7224 */ /* 0x000fe200078e0043 */
[----:B------:R1:W-:Y:S01]  /*23e60*/  STL.64 [UR11+0xd9c0], R58 ;  /* 0x00d9c03aff007987 */ /* 0x0003e20008100a0b */
[----:B0-----:R-:W-:-:S03]  /*23e70*/  DADD R60, R2, R52 ;  /* 0x00000000023c7229 */ /* 0x001fc60000000034 */
[----:B------:R-:W5:Y:S01]  /*23e80*/  LDL.64 R52, [UR11+0xdab0] ;  /* 0x00dab00bff347983 */ /* 0x000f620008100a00 */
[----:B-1----:R-:W-:Y:S02]  /*23e90*/  MOV R58, RZ ;  /* 0x000000ff003a7202 */ /* 0x002fe40000000f00 */
[----:B------:R-:W-:Y:S02]  /*23ea0*/  FSEL R69, R62, R63, P0 ;  /* 0x0000003f3e457208 */ /* 0x000fe40000000000 */
[----:B------:R-:W-:Y:S01]  /*23eb0*/  @P1 LOP3.LUT R69, R63, 0x80000, RZ, 0xfc, !PT ;  /* 0x000800003f451812 */ /* 0x000fe200078efcff */
[----:B------:R-:W-:Y:S01]  /*23ec0*/  IMAD.MOV.U32 R63, RZ, RZ, R64 ;  /* 0x000000ffff3f7224 */ /* 0x000fe200078e0040 */
[----:B------:R-:W-:Y:S02]  /*23ed0*/  FSEL R59, R58, R65, P2 ;  /* 0x000000413a3b7208 */ /* 0x000fe40001000000 */
[----:B------:R-:W-:Y:S01]  /*23ee0*/  @P3 LOP3.LUT R59, R65, 0x80000, RZ, 0xfc, !PT ;  /* 0x00080000413b3812 */ /* 0x000fe200078efcff */
[C---:B------:R-:W-:Y:S01]  /*23ef0*/  DADD R64, R2.reuse, R54 ;  /* 0x0000000002407229 */ /* 0x040fe20000000036 */
[----:B------:R-:W-:Y:S01]  /*23f00*/  SEL R62, R62, R66, P0 ;  /* 0x000000423e3e7207 */ /* 0x000fe20000000000 */
[----:B------:R-:W5:Y:S01]  /*23f10*/  LDL.64 R54, [UR11+0xdab8] ;  /* 0x00dab80bff367983 */ /* 0x000f620008100a00 */
[----:B------:R-:W-:Y:S01]  /*23f20*/  DSETP.MAX.AND P0, P1, RZ, R60, PT ;  /* 0x0000003cff00722a */ /* 0x000fe2000390f000 */
[----:B------:R-:W-:Y:S01]  /*23f30*/  SEL R58, R58, R63, P2 ;  /* 0x0000003f3a3a7207 */ /* 0x000fe20001000000 */
[----:B------:R-:W-:Y:S01]  /*23f40*/  DADD R66, R2, R44 ;  /* 0x0000000002427229 */ /* 0x000fe2000000002c */
[----:B------:R-:W-:Y:S01]  /*23f50*/  IMAD.MOV.U32 R63, RZ, RZ, R69 ;  /* 0x000000ffff3f7224 */ /* 0x000fe200078e0045 */
[----:B------:R-:W5:Y:S01]  /*23f60*/  LDL.64 R44, [UR11+0xdac0] ;  /* 0x00dac00bff2c7983 */ /* 0x000f620008100a00 */
[----:B------:R-:W-:Y:S01]  /*23f70*/  DSETP.MAX.AND P2, P3, RZ, R64, PT ;  /* 0x00000040ff00722a */ /* 0x000fe20003b4f000 */
[----:B------:R-:W-:-:S02]  /*23f80*/  IMAD.MOV.U32 R68, RZ, RZ, RZ ;  /* 0x000000ffff447224 */ /* 0x000fc400078e00ff */
[----:B------:R-:W-:Y:S02]  /*23f90*/  IMAD.MOV.U32 R71, RZ, RZ, R61 ;  /* 0x000000ffff477224 */ /* 0x000fe400078e003d */
[----:B------:R-:W-:Y:S02]  /*23fa0*/  IMAD.MOV.U32 R69, RZ, RZ, R60 ;  /* 0x000000ffff457224 */ /* 0x000fe400078e003c */
[----:B------:R-:W-:Y:S01]  /*23fb0*/  IMAD.MOV.U32 R60, RZ, RZ, RZ ;  /* 0x000000ffff3c7224 */ /* 0x000fe200078e00ff */
[----:B------:R-:W-:Y:S01]  /*23fc0*/  FSEL R73, R68, R71, P0 ;  /* 0x0000004744497208 */ /* 0x000fe20000000000 */
[----:B------:R0:W-:Y:S01]  /*23fd0*/  STL.64 [UR11+0xd9d0], R58 ;  /* 0x00d9d03aff007987 */ /* 0x0001e20008100a0b */
[----:B------:R-:W-:Y:S02]  /*23fe0*/  @P1 LOP3.LUT R73, R71, 0x80000, RZ, 0xfc, !PT ;  /* 0x0008000047491812 */ /* 0x000fe400078efcff */
[----:B------:R-:W-:Y:S01]  /*23ff0*/  SEL R60, R60, R69, P0 ;  /* 0x000000453c3c7207 */ /* 0x000fe20000000000 */
[----:B------:R-:W-:Y:S01]  /*24000*/  DSETP.MAX.AND P0, P1, RZ, R66, PT ;  /* 0x00000042ff00722a */ /* 0x000fe2000390f000 */
[----:B------:R-:W-:Y:S01]  /*24010*/  IMAD.MOV.U32 R61, RZ, RZ, R67 ;  /* 0x000000ffff3d7224 */ /* 0x000fe200078e0043 */
[----:B------:R1:W-:Y:S01]  /*24020*/  STL.64 [UR11+0xd9c8], R62 ;  /* 0x00d9c83eff007987 */ /* 0x0003e20008100a0b */
[----:B0-----:R-:W-:-:S02]  /*24030*/  IMAD.MOV.U32 R58, RZ, RZ, RZ ;  /* 0x000000ffff3a7224 */ /* 0x001fc400078e00ff */
[----:B------:R-:W-:-:S03]  /*24040*/  IMAD.MOV.U32 R59, RZ, RZ, R65 ;  /* 0x000000ffff3b7224 */ /* 0x000fc600078e0041 */
[C---:B------:R-:W-:Y:S02]  /*24050*/  FSEL R71, R58.reuse, R61, P0 ;  /* 0x0000003d3a477208 */ /* 0x040fe40000000000 */
[----:B-1----:R-:W-:Y:S02]  /*24060*/  FSEL R63, R58, R59, P2 ;  /* 0x0000003b3a3f7208 */ /* 0x002fe40001000000 */
[----:B------:R-:W-:Y:S02]  /*24070*/  @P3 LOP3.LUT R63, R59, 0x80000, RZ, 0xfc, !PT ;  /* 0x000800003b3f3812 */ /* 0x000fe400078efcff */
[----:B------:R-:W5:Y:S01]  /*24080*/  LDL.64 R58, [UR11+0xd7c0] ;  /* 0x00d7c00bff3a7983 */ /* 0x000f620008100a00 */
[----:B------:R-:W-:Y:S01]  /*24090*/  MOV R62, RZ ;  /* 0x000000ff003e7202 */ /* 0x000fe20000000f00 */
[----:B------:R-:W-:Y:S01]  /*240a0*/  IMAD.MOV.U32 R65, RZ, RZ, R66 ;  /* 0x000000ffff417224 */ /* 0x000fe200078e0042 */
[C---:B------:R-:W-:Y:S02]  /*240b0*/  DADD R68, R2.reuse, R32 ;  /* 0x0000000002447229 */ /* 0x040fe40000000020 */
[----:B------:R-:W-:Y:S01]  /*240c0*/  DADD R66, R2, R40 ;  /* 0x0000000002427229 */ /* 0x000fe20000000028 */
[----:B------:R-:W5:Y:S01]  /*240d0*/  LDL.64 R32, [UR11+0xd7c8] ;  /* 0x00d7c80bff207983 */ /* 0x000f620008100a00 */
[----:B------:R-:W-:Y:S01]  /*240e0*/  SEL R62, R62, R64, P2 ;  /* 0x000000403e3e7207 */ /* 0x000fe20001000000 */
[----:B------:R-:W-:Y:S01]  /*240f0*/  IMAD.MOV.U32 R64, RZ, RZ, RZ ;  /* 0x000000ffff407224 */ /* 0x000fe200078e00ff */
[----:B------:R-:W-:Y:S01]  /*24100*/  @P1 LOP3.LUT R71, R61, 0x80000, RZ, 0xfc, !PT ;  /* 0x000800003d471812 */ /* 0x000fe200078efcff */
[----:B------:R-:W5:Y:S03]  /*24110*/  LDL.64 R40, [UR11+0xdac8] ;  /* 0x00dac80bff287983 */ /* 0x000f660008100a00 */
[----:B------:R-:W-:Y:S01]  /*24120*/  SEL R64, R64, R65, P0 ;  /* 0x0000004140407207 */ /* 0x000fe20000000000 */
[----:B------:R-:W-:Y:S01]  /*24130*/  DSETP.MAX.AND P0, P1, RZ, R66, PT ;  /* 0x00000042ff00722a */ /* 0x000fe2000390f000 */
[----:B------:R-:W-:-:S02]  /*24140*/  IMAD.MOV.U32 R61, RZ, RZ, R73 ;  /* 0x000000ffff3d7224 */ /* 0x000fc400078e0049 */
[----:B------:R-:W-:Y:S01]  /*24150*/  IMAD.MOV.U32 R65, RZ, RZ, R71 ;  /* 0x000000ffff417224 */ /* 0x000fe200078e0047 */
[----:B------:R-:W-:Y:S01]  /*24160*/  DADD R70, R2, R46 ;  /* 0x0000000002467229 */ /* 0x000fe2000000002e */
[----:B------:R-:W-:Y:S01]  /*24170*/  IMAD.MOV.U32 R46, RZ, RZ, RZ ;  /* 0x000000ffff2e7224 */ /* 0x000fe200078e00ff */
[----:B------:R0:W-:Y:S01]  /*24180*/  STL.64 [UR11+0xd9d8], R60 ;  /* 0x00d9d83cff007987 */ /* 0x0001e20008100a0b */
[----:B------:R-:W-:Y:S01]  /*24190*/  IMAD.MOV.U32 R47, RZ, RZ, R67 ;  /* 0x000000ffff2f7224 */ /* 0x000fe200078e0043 */
[----:B------:R-:W-:Y:S01]  /*241a0*/  DSETP.MAX.AND P2, P3, RZ, R68, PT ;  /* 0x00000044ff00722a */ /* 0x000fe20003b4f000 */
[----:B0-----:R-:W-:-:S03]  /*241b0*/  MOV R60, RZ ;  /* 0x000000ff003c7202 */ /* 0x001fc60000000f00 */
[----:B------:R-:W-:Y:S02]  /*241c0*/  FSEL R61, R46, R47, P0 ;  /* 0x0000002f2e3d7208 */ /* 0x000fe40000000000 */
[----:B------:R-:W-:Y:S01]  /*241d0*/  SEL R60, R60, R66, P0 ;  /* 0x000000423c3c7207 */ /* 0x000fe20000000000 */
[----:B------:R-:W-:Y:S01]  /*241e0*/  DADD R66, R2, R30 ;  /* 0x0000000002427229 */ /* 0x000fe2000000001e */
[----:B------:R-:W-:Y:S01]  /*241f0*/  @P1 LOP3.LUT R61, R47, 0x80000, RZ, 0xfc, !PT ;  /* 0x000800002f3d1812 */ /* 0x000fe200078efcff */
[----:B------:R-:W-:Y:S01]  /*24200*/  DSETP.MAX.AND P0, P1, RZ, R70, PT ;  /* 0x00000046ff00722a */ /* 0x000fe2000390f000 */
[----:B------:R-:W-:-:S05]  /*24210*/  IMAD.MOV.U32 R30, RZ, RZ, RZ ;  /* 0x000000ffff1e7224 */ /* 0x000fca00078e00ff */
[----:B------:R-:W-:Y:S02]  /*24220*/  FSEL R73, R30, R71, P0 ;  /* 0x000000471e497208 */ /* 0x000fe40000000000 */
[----:B------:R-:W5:Y:S01]  /*24230*/  LDL.64 R30, [UR11+0xd810] ;  /* 0x00d8100bff1e7983 */ /* 0x000f620008100a00 */
[----:B------:R-:W-:-:S03]  /*24240*/  IMAD.MOV.U32 R47, RZ, RZ, R69 ;  /* 0x000000ffff2f7224 */ /* 0x000fc600078e0045 */
[----:B------:R0:W-:Y:S04]  /*24250*/  STL.64 [UR11+0xd9e0], R62 ;  /* 0x00d9e03eff007987 */ /* 0x0001e80008100a0b */
[----:B------:R1:W-:Y:S01]  /*24260*/  STL.64 [UR11+0xd9e8], R64 ;  /* 0x00d9e840ff007987 */ /* 0x0003e20008100a0b */
[----:B0-----:R-:W-:Y:S01]  /*24270*/  FSEL R63, R46, R47, P2 ;  /* 0x0000002f2e3f7208 */ /* 0x001fe20001000000 */
[----:B------:R-:W-:Y:S01]  /*24280*/  IMAD.MOV.U32 R62, RZ, RZ, RZ ;  /* 0x000000ffff3e7224 */ /* 0x000fe200078e00ff */
[----:B------:R-:W-:Y:S02]  /*24290*/  @P3 LOP3.LUT R63, R47, 0x80000, RZ, 0xfc, !PT ;  /* 0x000800002f3f3812 */ /* 0x000fe400078efcff */
[----:B------:R-:W5:Y:S01]  /*242a0*/  LDL.64 R46, [UR11+0xdad0] ;  /* 0x00dad00bff2e7983 */ /* 0x000f620008100a00 */
[----:B-1----:R-:W-:-:S02]  /*242b0*/  IMAD.MOV.U32 R65, RZ, RZ, R70 ;  /* 0x000000ffff417224 */ /* 0x002fc400078e0046 */
[----:B------:R-:W-:Y:S01]  /*242c0*/  IMAD.MOV.U32 R64, RZ, RZ, RZ ;  /* 0x000000ffff407224 */ /* 0x000fe200078e00ff */
[----:B------:R-:W-:Y:S01]  /*242d0*/  SEL R62, R62, R68, P2 ;  /* 0x000000443e3e7207 */ /* 0x000fe20001000000 */
[----:B------:R0:W-:Y:S01]  /*242e0*/  STL.64 [UR11+0xd9f0], R60 ;  /* 0x00d9f03cff007987 */ /* 0x0001e20008100a0b */
[----:B------:R-:W-:Y:S01]  /*242f0*/  @P1 LOP3.LUT R73, R71, 0x80000, RZ, 0xfc, !PT ;  /* 0x0008000047491812 */ /* 0x000fe200078efcff */
[C---:B------:R-:W-:Y:S01]  /*24300*/  DADD R68, R2.reuse, R34 ;  /* 0x0000000002447229 */ /* 0x040fe20000000022 */
[----:B------:R-:W-:Y:S01]  /*24310*/  SEL R64, R64, R65, P0 ;  /* 0x0000004140407207 */ /* 0x000fe20000000000 */
[----:B------:R-:W-:Y:S01]  /*24320*/  DSETP.MAX.AND P0, P1, RZ, R66, PT ;  /* 0x00000042ff00722a */ /* 0x000fe2000390f000 */
[----:B------:R-:W-:Y:S01]  /*24330*/  IMAD.MOV.U32 R35, RZ, RZ, R66 ;  /* 0x000000ffff237224 */ /* 0x000fe200078e0042 */
[----:B------:R-:W-:Y:S01]  /*24340*/  MOV R71, R67 ;  /* 0x0000004300477202 */ /* 0x000fe20000000f00 */
[----:B------:R-:W-:Y:S02]  /*24350*/  IMAD.MOV.U32 R34, RZ, RZ, RZ ;  /* 0x000000ffff227224 */ /* 0x000fe400078e00ff */
[----:B0-----:R-:W-:Y:S01]  /*24360*/  IMAD.MOV.U32 R60, RZ, RZ, RZ ;  /* 0x000000ffff3c7224 */ /* 0x001fe200078e00ff */
[----:B------:R-:W-:-:S02]  /*24370*/  DADD R66, R2, R26 ;  /* 0x0000000002427229 */ /* 0x000fc4000000001a */
[----:B------:R-:W-:Y:S01]  /*24380*/  FSEL R61, R34, R71, P0 ;  /* 0x00000047223d7208 */ /* 0x000fe20000000000 */
[----:B------:R-:W5:Y:S01]  /*24390*/  LDL.64 R26, [UR11+0xd818] ;  /* 0x00d8180bff1a7983 */ /* 0x000f620008100a00 */
[----:B------:R-:W-:-:S03]  /*243a0*/  SEL R60, R60, R35, P0 ;  /* 0x000000233c3c7207 */ /* 0x000fc60000000000 */
[----:B------:R-:W5:Y:S01]  /*243b0*/  LDL.64 R34, [UR11+0xdad8] ;  /* 0x00dad80bff227983 */ /* 0x000f620008100a00 */
[----:B------:R-:W-:Y:S01]  /*243c0*/  @P1 LOP3.LUT R61, R71, 0x80000, RZ, 0xfc, !PT ;  /* 0x00080000473d1812 */ /* 0x000fe200078efcff */
[----:B------:R-:W-:Y:S01]  /*243d0*/  DSETP.MAX.AND P0, P1, RZ, R66, PT ;  /* 0x00000042ff00722a */ /* 0x000fe2000390f000 */
[----:B------:R-:W-:-:S05]  /*243e0*/  IMAD.MOV.U32 R65, RZ, RZ, R73 ;  /* 0x000000ffff417224 */ /* 0x000fca00078e0049 */
[----:B------:R0:W-:Y:S01]  /*243f0*/  STL.64 [UR11+0xda00], R64 ;  /* 0x00da0040ff007987 */ /* 0x0001e20008100a0b */
[----:B------:R-:W-:-:S03]  /*24400*/  DSETP.MAX.AND P2, P3, RZ, R68, PT ;  /* 0x00000044ff00722a */ /* 0x000fc60003b4f000 */
[----:B------:R1:W-:Y:S01]  /*24410*/  STL.64 [UR11+0xd9f8], R62 ;  /* 0x00d9f83eff007987 */ /* 0x0003e20008100a0b */
[C---:B0-----:R-:W-:Y:S01]  /*24420*/  DADD R64, R2.reuse, R20 ;  /* 0x0000000002407229 */ /* 0x041fe20000000014 */
[----:B------:R-:W-:Y:S02]  /*24430*/  IMAD.MOV.U32 R20, RZ, RZ, RZ ;  /* 0x000000ffff147224 */ /* 0x000fe400078e00ff */
[----:B------:R-:W-:Y:S02]  /*24440*/  IMAD.MOV.U32 R21, RZ, RZ, R66 ;  /* 0x000000ffff157224 */ /* 0x000fe400078e0042 */
[----:B-1----:R-:W-:Y:S01]  /*24450*/  IMAD.MOV.U32 R63, RZ, RZ, R69 ;  /* 0x000000ffff3f7224 */ /* 0x002fe200078e0045 */
[C---:B------:R-:W-:Y:S02]  /*24460*/  FSEL R69, R20.reuse, R67, P0 ;  /* 0x0000004314457208 */ /* 0x040fe40000000000 */
[----:B------:R-:W-:Y:S02]  /*24470*/  SEL R20, R20, R21, P0 ;  /* 0x0000001514147207 */ /* 0x000fe40000000000 */
[----:B------:R-:W-:Y:S01]  /*24480*/  @P1 LOP3.LUT R69, R67, 0x80000, RZ, 0xfc, !PT ;  /* 0x0008000043451812 */ /* 0x000fe200078efcff */
[----:B------:R-:W-:Y:S01]  /*24490*/  DSETP.MAX.AND P0, P1, RZ, R64, PT ;  /* 0x00000040ff00722a */ /* 0x000fe2000390f000 */
[----:B------:R-:W-:Y:S01]  /*244a0*/  IMAD.MOV.U32 R62, RZ, RZ, RZ ;  /* 0x000000ffff3e7224 */ /* 0x000fe200078e00ff */
[----:B------:R-:W-:-:S02]  /*244b0*/  DADD R28, R2, R28 ;  /* 0x00000000021c7229 */ /* 0x000fc4000000001c */
[----:B------:R-:W-:Y:S01]  /*244c0*/  DADD R66, R2, R16 ;  /* 0x0000000002427229 */ /* 0x000fe20000000010 */
[----:B------:R-:W-:Y:S02]  /*244d0*/  IMAD.MOV.U32 R16, RZ, RZ, RZ ;  /* 0x000000ffff107224 */ /* 0x000fe400078e00ff */
[----:B------:R-:W-:Y:S01]  /*244e0*/  IMAD.MOV.U32 R17, RZ, RZ, R65 ;  /* 0x000000ffff117224 */ /* 0x000fe200078e0041 */
[----:B------:R-:W-:Y:S02]  /*244f0*/  MOV R21, R69 ;  /* 0x0000004500157202 */ /* 0x000fe40000000f00 */
[----:B------:R-:W-:Y:S02]  /*24500*/  FSEL R71, R62, R63, P2 ;  /* 0x0000003f3e477208 */ /* 0x000fe40001000000 */
[----:B------:R-:W-:Y:S01]  /*24510*/  FSEL R69, R16, R17, P0 ;  /* 0x0000001110457208 */ /* 0x000fe20000000000 */
[----:B------:R0:W-:Y:S01]  /*24520*/  STL.64 [UR11+0xda18], R20 ;  /* 0x00da1814ff007987 */ /* 0x0001e20008100a0b */
[----:B------:R-:W-:-:S02]  /*24530*/  SEL R62, R62, R68, P2 ;  /* 0x000000443e3e7207 */ /* 0x000fc40001000000 */
[----:B------:R-:W-:Y:S01]  /*24540*/  @P3 LOP3.LUT R71, R63, 0x80000, RZ, 0xfc, !PT ;  /* 0x000800003f473812 */ /* 0x000fe200078efcff */
[----:B------:R-:W-:Y:S01]  /*24550*/  DSETP.MAX.AND P2, P3, RZ, R28, PT ;  /* 0x0000001cff00722a */ /* 0x000fe20003b4f000 */
[----:B------:R-:W-:Y:S02]  /*24560*/  SEL R16, R16, R64, P0 ;  /* 0x0000004010107207 */ /* 0x000fe40000000000 */
[----:B------:R-:W-:Y:S01]  /*24570*/  @P1 LOP3.LUT R69, R17, 0x80000, RZ, 0xfc, !PT ;  /* 0x0008000011451812 */ /* 0x000fe200078efcff */
[----:B------:R-:W-:Y:S01]  /*24580*/  DSETP.MAX.AND P0, P1, RZ, R66, PT ;  /* 0x00000042ff00722a */ /* 0x000fe2000390f000 */
[----:B0-----:R-:W-:Y:S01]  /*24590*/  IMAD.MOV.U32 R20, RZ, RZ, RZ ;  /* 0x000000ffff147224 */ /* 0x001fe200078e00ff */
[----:B------:R0:W-:Y:S04]  /*245a0*/  STL.64 [UR11+0xda08], R60 ;  /* 0x00da083cff007987 */ /* 0x0001e80008100a0b */
[----:B------:R-:W-:Y:S01]  /*245b0*/  SEL R20, R20, R28, P2 ;  /* 0x0000001c14147207 */ /* 0x000fe20001000000 */
[----:B0-----:R-:W-:Y:S01]  /*245c0*/  IMAD.MOV.U32 R60, RZ, RZ, R29 ;  /* 0x000000ffff3c7224 */ /* 0x001fe200078e001d */
[----:B------:R-:W-:Y:S01]  /*245d0*/  DADD R28, R2, R12 ;  /* 0x00000000021c7229 */ /* 0x000fe2000000000c */
[----:B------:R-:W-:-:S02]  /*245e0*/  IMAD.MOV.U32 R12, RZ, RZ, RZ ;  /* 0x000000ffff0c7224 */ /* 0x000fc400078e00ff */
[----:B------:R-:W-:-:S03]  /*245f0*/  IMAD.MOV.U32 R13, RZ, RZ, R66 ;  /* 0x000000ffff0d7224 */ /* 0x000fc600078e0042 */
[C---:B------:R-:W-:Y:S01]  /*24600*/  FSEL R61, R12.reuse, R67, P0 ;  /* 0x000000430c3d7208 */ /* 0x040fe20000000000 */
[----:B------:R-:W-:Y:S01]  /*24610*/  IMAD.MOV.U32 R17, RZ, RZ, RZ ;  /* 0x000000ffff117224 */ /* 0x000fe200078e00ff */
[----:B------:R-:W-:Y:S02]  /*24620*/  SEL R12, R12, R13, P0 ;  /* 0x0000000d0c0c7207 */ /* 0x000fe40000000000 */
[----:B------:R-:W-:Y:S01]  /*24630*/  @P1 LOP3.LUT R61, R67, 0x80000, RZ, 0xfc, !PT ;  /* 0x00080000433d1812 */ /* 0x000fe200078efcff */
[----:B------:R-:W-:Y:S01]  /*24640*/  DSETP.MAX.AND P0, P1, RZ, R28, PT ;  /* 0x0000001cff00722a */ /* 0x000fe2000390f000 */
[----:B------:R-:W-:Y:S01]  /*24650*/  FSEL R21, R17, R60, P2 ;  /* 0x0000003c11157208 */ /* 0x000fe20001000000 */
[----:B------:R-:W-:Y:S01]  /*24660*/  IMAD.MOV.U32 R63, RZ, RZ, R71 ;  /* 0x000000ffff3f7224 */ /* 0x000fe200078e0047 */
[----:B------:R-:W-:Y:S01]  /*24670*/  @P3 LOP3.LUT R21, R60, 0x80000, RZ, 0xfc, !PT ;  /* 0x000800003c153812 */ /* 0x000fe200078efcff */
[----:B------:R-:W-:Y:S01]  /*24680*/  IMAD.MOV.U32 R13, RZ, RZ, R61 ;  /* 0x000000ffff0d7224 */ /* 0x000fe200078e003d */
[----:B------:R-:W-:-:S02]  /*24690*/  DADD R14, R2, R14 ;  /* 0x00000000020e7229 */ /* 0x000fc4000000000e */
[----:B--2---:R-:W-:Y:S01]  /*246a0*/  DADD R60, R2, R6 ;  /* 0x00000000023c7229 */ /* 0x004fe20000000006 */
[----:B------:R-:W-:Y:S02]  /*246b0*/  IMAD.MOV.U32 R6, RZ, RZ, RZ ;  /* 0x000000ffff067224 */ /* 0x000fe400078e00ff */
[----:B------:R-:W-:Y:S01]  /*246c0*/  IMAD.MOV.U32 R7, RZ, RZ, R29 ;  /* 0x000000ffff077224 */ /* 0x000fe200078e001d */
[----:B------:R0:W-:Y:S01]  /*246d0*/  STL.64 [UR11+0xda10], R62 ;  /* 0x00da103eff007987 */ /* 0x0001e20008100a0b */
[----:B------:R-:W-:Y:S01]  /*246e0*/  MOV R17, R69 ;  /* 0x0000004500117202 */ /* 0x000fe20000000f00 */
[----:B------:R-:W-:Y:S02]  /*246f0*/  DSETP.MAX.AND P2, P3, RZ, R14, PT ;  /* 0x0000000eff00722a */ /* 0x000fe40003b4f000 */
[----:B------:R1:W-:Y:S01]  /*24700*/  STL.64 [UR11+0xda30], R12 ;  /* 0x00da300cff007987 */ /* 0x0003e20008100a0b */
[C---:B0-----:R-:W-:Y:S02]  /*24710*/  FSEL R63, R6.reuse, R7, P0 ;  /* 0x00000007063f7208 */ /* 0x041fe40000000000 */
[----:B------:R-:W-:-:S02]  /*24720*/  SEL R6, R6, R28, P0 ;  /* 0x0000001c06067207 */ /* 0x000fc40000000000 */
[----:B------:R-:W-:Y:S01]  /*24730*/  @P1 LOP3.LUT R63, R7, 0x80000, RZ, 0xfc, !PT ;  /* 0x00080000073f1812 */ /* 0x000fe200078efcff */
[----:B------:R-:W-:Y:S01]  /*24740*/  DSETP.MAX.AND P0, P1, RZ, R60, PT ;  /* 0x0000003cff00722a */ /* 0x000fe2000390f000 */
[----:B-1----:R-:W-:Y:S01]  /*24750*/  IMAD.MOV.U32 R12, RZ, RZ, RZ ;  /* 0x000000ffff0c7224 */ /* 0x002fe200078e00ff */
[----:B------:R0:W-:Y:S04]  /*24760*/  STL.64 [UR11+0xda20], R16 ;  /* 0x00da2010ff007987 */ /* 0x0001e80008100a0b */
[----:B------:R-:W-:Y:S01]  /*24770*/  SEL R12, R12, R14, P2 ;  /* 0x0000000e0c0c7207 */ /* 0x000fe20001000000 */
[----:B0-----:R-:W-:Y:S01]  /*24780*/  IMAD.MOV.U32 R16, RZ, RZ, R15 ;  /* 0x000000ffff107224 */ /* 0x001fe200078e000f */
[C---:B----4-:R-:W-:Y:S01]  /*24790*/  DADD R14, R2.reuse, R4 ;  /* 0x00000000020e7229 */ /* 0x050fe20000000004 */
[----:B------:R-:W-:Y:S01]  /*247a0*/  IMAD.MOV.U32 R5, RZ, RZ, R60 ;  /* 0x000000ffff057224 */ /* 0x000fe200078e003c */
[----:B------:R-:W-:Y:S01]  /*247b0*/  MOV R4, RZ ;  /* 0x000000ff00047202 */ /* 0x000fe20000000f00 */
[----:B------:R-:W-:Y:S01]  /*247c0*/  IMAD.MOV.U32 R7, RZ, RZ, RZ ;  /* 0x000000ffff077224 */ /* 0x000fe200078e00ff */
[----:B------:R-:W-:-:S02]  /*247d0*/  DADD R56, R2, R56 ;  /* 0x0000000002387229 */ /* 0x000fc40000000038 */
[C---:B------:R-:W-:Y:S02]  /*247e0*/  FSEL R17, R4.reuse, R61, P0 ;  /* 0x0000003d04117208 */ /* 0x040fe40000000000 */
[----:B------:R-:W-:Y:S02]  /*247f0*/  SEL R4, R4, R5, P0 ;  /* 0x0000000504047207 */ /* 0x000fe40000000000 */
[----:B------:R-:W-:Y:S01]  /*24800*/  @P1 LOP3.LUT R17, R61, 0x80000, RZ, 0xfc, !PT ;  /* 0x000800003d111812 */ /* 0x000fe200078efcff */
[----:B------:R-:W-:Y:S01]  /*24810*/  DSETP.MAX.AND P0, P1, RZ, R14, PT ;  /* 0x0000000eff00722a */ /* 0x000fe2000390f000 */
[----:B------:R-:W-:Y:S01]  /*24820*/  FSEL R13, R7, R16, P2 ;  /* 0x00000010070d7208 */ /* 0x000fe20001000000 */
[----:B------:R-:W-:Y:S01]  /*24830*/  IMAD.MOV.U32 R7, RZ, RZ, R63 ;  /* 0x000000ffff077224 */ /* 0x000fe200078e003f */
[----:B------:R-:W-:Y:S01]  /*24840*/  @P3 LOP3.LUT R13, R16, 0x80000, RZ, 0xfc, !PT ;  /* 0x00080000100d3812 */ /* 0x000fe200078efcff */
[----:B------:R-:W-:Y:S01]  /*24850*/  IMAD.MOV.U32 R5, RZ, RZ, R17 ;  /* 0x000000ffff057224 */ /* 0x000fe200078e0011 */
[----:B---3--:R-:W-:Y:S01]  /*24860*/  DADD R8, R2, R8 ;  /* 0x0000000002087229 */ /* 0x008fe20000000008 */
[----:B------:R-:W-:Y:S01]  /*24870*/  IMAD.MOV.U32 R16, RZ, RZ, RZ ;  /* 0x000000ffff107224 */ /* 0x000fe200078e00ff */
[----:B------:R0:W-:Y:S01]  /*24880*/  STL.64 [UR11+0xda38], R6 ;  /* 0x00da3806ff007987 */ /* 0x0001e20008100a0b */
[----:B------:R-:W-:Y:S01]  /*24890*/  DSETP.MAX.AND P2, P3, RZ, R56, PT ;  /* 0x00000038ff00722a */ /* 0x000fe20003b4f000 */
[----:B------:R-:W-:-:S02]  /*248a0*/  IMAD.MOV.U32 R17, RZ, RZ, R15 ;  /* 0x000000ffff117224 */ /* 0x000fc400078e000f */
[----:B------:R1:W-:Y:S01]  /*248b0*/  STL.64 [UR11+0xda40], R12 ;  /* 0x00da400cff007987 */ /* 0x0003e20008100a0b */
[----:B0-----:R-:W-:Y:S02]  /*248c0*/  IMAD.MOV.U32 R6, RZ, RZ, RZ ;  /* 0x000000ffff067224 */ /* 0x001fe400078e00ff */
[----:B------:R-:W-:Y:S01]  /*248d0*/  FSEL R7, R16, R17, P0 ;  /* 0x0000001110077208 */ /* 0x000fe20000000000 */
[----:B------:R0:W-:Y:S01]  /*248e0*/  STL.64 [UR11+0xda48], R4 ;  /* 0x00da4804ff007987 */ /* 0x0001e20008100a0b */
[----:B------:R-:W-:Y:S02]  /*248f0*/  @P1 LOP3.LUT R7, R17, 0x80000, RZ, 0xfc, !PT ;  /* 0x0008000011071812 */ /* 0x000fe400078efcff */
[----:B------:R-:W-:Y:S01]  /*24900*/  SEL R6, R6, R14, P0 ;  /* 0x0000000e06067207 */ /* 0x000fe20000000000 */
[----:B------:R-:W-:Y:S01]  /*24910*/  DSETP.MAX.AND P0, P1, RZ, R8, PT ;  /* 0x00000008ff00722a */ /* 0x000fe2000390f000 */
[----:B-1----:R-:W-:Y:S02]  /*24920*/  IMAD.MOV.U32 R12, RZ, RZ, RZ ;  /* 0x000000ffff0c7224 */ /* 0x002fe400078e00ff */
[----:B0-----:R-:W-:Y:S01]  /*24930*/  IMAD.MOV.U32 R5, RZ, RZ, R57 ;  /* 0x000000ffff057224 */ /* 0x001fe200078e0039 */
[----:B-----5:R-:W-:Y:S01]  /*24940*/  DADD R10, R2, R10 ;  /* 0x00000000020a7229 */ /* 0x020fe2000000000a */
[----:B------:R-:W-:-:S03]  /*24950*/  IMAD.MOV.U32 R15, RZ, RZ, R8 ;  /* 0x000000ffff0f7224 */ /* 0x000fc600078e0008 */
[----:B------:R-:W-:Y:S02]  /*24960*/  FSEL R13, R12, R5, P2 ;  /* 0x000000050c0d7208 */ /* 0x000fe40001000000 */
[----:B------:R-:W-:Y:S01]  /*24970*/  @P3 LOP3.LUT R13, R5, 0x80000, RZ, 0xfc, !PT ;  /* 0x00080000050d3812 */ /* 0x000fe200078efcff */
[----:B------:R-:W-:Y:S02]  /*24980*/  IMAD.MOV.U32 R5, RZ, RZ, RZ ;  /* 0x000000ffff057224 */ /* 0x000fe400078e00ff */
[----:B------:R-:W-:Y:S01]  /*24990*/  IMAD.MOV.U32 R8, RZ, RZ, RZ ;  /* 0x000000ffff087224 */ /* 0x000fe200078e00ff */
[----:B------:R-:W-:Y:S02]  /*249a0*/  DADD R18, R2, R18 ;  /* 0x0000000002127229 */ /* 0x000fe40000000012 */
[----:B------:R-:W-:Y:S02]  /*249b0*/  FSEL R17, R5, R9, P0 ;  /* 0x0000000905117208 */ /* 0x000fe40000000000 */
[----:B------:R-:W-:-:S02]  /*249c0*/  SEL R8, R8, R15, P0 ;  /* 0x0000000f08087207 */ /* 0x000fc40000000000 */
[----:B------:R-:W-:Y:S01]  /*249d0*/  @P1 LOP3.LUT R17, R9, 0x80000, RZ, 0xfc, !PT ;  /* 0x0008000009111812 */ /* 0x000fe200078efcff */
[----:B------:R-:W-:Y:S01]  /*249e0*/  DSETP.MAX.AND P0, P1, RZ, R10, PT ;  /* 0x0000000aff00722a */ /* 0x000fe2000390f000 */
[----:B------:R-:W-:Y:S01]  /*249f0*/  MOV R4, RZ ;  /* 0x000000ff00047202 */ /* 0x000fe20000000f00 */
[----:B------:R-:W-:Y:S01]  /*24a00*/  IMAD.MOV.U32 R5, RZ, RZ, R13 ;  /* 0x000000ffff057224 */ /* 0x000fe200078e000d */
[----:B------:R-:W-:Y:S01]  /*24a10*/  DADD R24, R2, R24 ;  /* 0x0000000002187229 */ /* 0x000fe20000000018 */
[----:B------:R0:W-:Y:S01]  /*24a20*/  STL.64 [UR11+0xda50], R6 ;  /* 0x00da5006ff007987 */ /* 0x0001e20008100a0b */
[----:B------:R-:W-:Y:S01]  /*24a30*/  SEL R4, R4, R56, P2 ;  /* 0x0000003804047207 */ /* 0x000fe20001000000 */
[----:B------:R-:W-:Y:S01]  /*24a40*/  DSETP.MAX.AND P2, P3, RZ, R18, PT ;  /* 0x00000012ff00722a */ /* 0x000fe20003b4f000 */
[----:B------:R-:W-:Y:S02]  /*24a50*/  IMAD.MOV.U32 R13, RZ, RZ, R11 ;  /* 0x000000ffff0d7224 */ /* 0x000fe400078e000b */
[----:B0-----:R-:W-:-:S03]  /*24a60*/  IMAD.MOV.U32 R6, RZ, RZ, RZ ;  /* 0x000000ffff067224 */ /* 0x001fc600078e00ff */
[----:B------:R-:W-:Y:S01]  /*24a70*/  FSEL R7, R12, R13, P0 ;  /* 0x0000000d0c077208 */ /* 0x000fe20000000000 */
[----:B------:R0:W-:Y:S01]  /*24a80*/  STL.64 [UR11+0xda58], R4 ;  /* 0x00da5804ff007987 */ /* 0x0001e20008100a0b */
[----:B------:R-:W-:Y:S01]  /*24a90*/  @P1 LOP3.LUT R7, R13, 0x80000, RZ, 0xfc, !PT ;  /* 0x000800000d071812 */ /* 0x000fe200078efcff */
[----:B------:R-:W-:Y:S01]  /*24aa0*/  IMAD.MOV.U32 R9, RZ, RZ, R17 ;  /* 0x000000ffff097224 */ /* 0x000fe200078e0011 */
[----:B------:R-:W-:Y:S01]  /*24ab0*/  SEL R6, R6, R10, P0 ;  /* 0x0000000a06067207 */ /* 0x000fe20000000000 */
[----:B------:R-:W-:Y:S01]  /*24ac0*/  DSETP.MAX.AND P0, P1, RZ, R24, PT ;  /* 0x00000018ff00722a */ /* 0x000fe2000390f000 */
[----:B0-----:R-:W-:Y:S01]  /*24ad0*/  IMAD.MOV.U32 R5, RZ, RZ, R19 ;  /* 0x000000ffff057224 */ /* 0x001fe200078e0013 */
[----:B------:R-:W-:Y:S01]  /*24ae0*/  MOV R4, RZ ;  /* 0x000000ff00047202 */ /* 0x000fe20000000f00 */
[----:B------:R0:W-:Y:S01]  /*24af0*/  STL.64 [UR11+0xda60], R8 ;  /* 0x00da6008ff007987 */ /* 0x0001e20008100a0b */
[----:B------:R-:W-:Y:S01]  /*24b00*/  DADD R22, R2, R22 ;  /* 0x0000000002167229 */ /* 0x000fe20000000016 */
[----:B------:R-:W-:Y:S01]  /*24b10*/  IMAD.MOV.U32 R11, RZ, RZ, R24 ;  /* 0x000000ffff0b7224 */ /* 0x000fe200078e0018 */
[----:B0-----:R-:W-:-:S02]  /*24b20*/  FSEL R9, R4, R5, P2 ;  /* 0x0000000504097208 */ /* 0x001fc40001000000 */
[----:B------:R-:W-:Y:S01]  /*24b30*/  @P3 LOP3.LUT R9, R5, 0x80000, RZ, 0xfc, !PT ;  /* 0x0008000005093812 */ /* 0x000fe200078efcff */
[----:B------:R-:W-:Y:S02]  /*24b40*/  IMAD.MOV.U32 R5, RZ, RZ, RZ ;  /* 0x000000ffff057224 */ /* 0x000fe400078e00ff */
[----:B------:R-:W-:Y:S01]  /*24b50*/  IMAD.MOV.U32 R8, RZ, RZ, RZ ;  /* 0x000000ffff087224 */ /* 0x000fe200078e00ff */
[C---:B------:R-:W-:Y:S02]  /*24b60*/  DADD R38, R2.reuse, R38 ;  /* 0x0000000002267229 */ /* 0x040fe40000000026 */
[----:B------:R-:W-:Y:S02]  /*24b70*/  FSEL R13, R5, R25, P0 ;  /* 0x00000019050d7208 */ /* 0x000fe40000000000 */
[----:B------:R-:W-:Y:S02]  /*24b80*/  SEL R8, R8, R11, P0 ;  /* 0x0000000b08087207 */ /* 0x000fe40000000000 */
[----:B------:R-:W-:Y:S01]  /*24b90*/  @P1 LOP3.LUT R13, R25, 0x80000, RZ, 0xfc, !PT ;  /* 0x00080000190d1812 */ /* 0x000fe200078efcff */
[----:B------:R-:W-:Y:S01]  /*24ba0*/  DSETP.MAX.AND P0, P1, RZ, R22, PT ;  /* 0x00000016ff00722a */ /* 0x000fe2000390f000 */
[----:B------:R-:W-:Y:S01]  /*24bb0*/  SEL R4, R4, R18, P2 ;  /* 0x0000001204047207 */ /* 0x000fe20001000000 */
[----:B------:R-:W-:Y:S01]  /*24bc0*/  DADD R36, R2, R36 ;  /* 0x0000000002247229 */ /* 0x000fe20000000024 */
[----:B------:R0:W-:Y:S01]  /*24bd0*/  STL.64 [UR11+0xda68], R6 ;  /* 0x00da6806ff007987 */ /* 0x0001e20008100a0b */
[----:B------:R-:W-:Y:S01]  /*24be0*/  IMAD.MOV.U32 R10, RZ, RZ, RZ ;  /* 0x000000ffff0a7224 */ /* 0x000fe200078e00ff */
[----:B------:R-:W-:Y:S01]  /*24bf0*/  DSETP.MAX.AND P2, P3, RZ, R38, PT ;  /* 0x00000026ff00722a */ /* 0x000fe20003b4f000 */
[----:B------:R-:W-:Y:S01]  /*24c00*/  MOV R11, R23 ;  /* 0x00000017000b7202 */ /* 0x000fe20000000f00 */
[----:B------:R-:W-:-:S02]  /*24c10*/  IMAD.MOV.U32 R5, RZ, RZ, R9 ;  /* 0x000000ffff057224 */ /* 0x000fc400078e0009 */
[----:B0-----:R-:W-:Y:S01]  /*24c20*/  IMAD.MOV.U32 R6, RZ, RZ, RZ ;  /* 0x000000ffff067224 */ /* 0x001fe200078e00ff */
[----:B------:R-:W-:Y:S02]  /*24c30*/  FSEL R7, R10, R11, P0 ;  /* 0x0000000b0a077208 */ /* 0x000fe40000000000 */
[----:B------:R0:W-:Y:S02]  /*24c40*/  STL.64 [UR11+0xda70], R4 ;  /* 0x00da7004ff007987 */ /* 0x0001e40008100a0b */
[----:B------:R-:W-:Y:S01]  /*24c50*/  @P1 LOP3.LUT R7, R11, 0x80000, RZ, 0xfc, !PT ;  /* 0x000800000b071812 */ /* 0x000fe200078efcff */
[----:B------:R-:W-:Y:S01]  /*24c60*/  IMAD.MOV.U32 R9, RZ, RZ, R13 ;  /* 0x000000ffff097224 */ /* 0x000fe200078e000d */
[----:B------:R-:W-:Y:S01]  /*24c70*/  SEL R6, R6, R22, P0 ;  /* 0x0000001606067207 */ /* 0x000fe20000000000 */
[----:B------:R-:W-:Y:S01]  /*24c80*/  DSETP.MAX.AND P0, P1, RZ, R36, PT ;  /* 0x00000024ff00722a */ /* 0x000fe2000390f000 */
[----:B0-----:R-:W-:Y:S02]  /*24c90*/  IMAD.MOV.U32 R4, RZ, RZ, RZ ;  /* 0x000000ffff047224 */ /* 0x001fe400078e00ff */
[----:B------:R-:W-:Y:S01]  /*24ca0*/  IMAD.MOV.U32 R5, RZ, RZ, R39 ;  /* 0x000000ffff057224 */ /* 0x000fe200078e0027 */
[----:B------:R0:W-:Y:S01]  /*24cb0*/  STL.64 [UR11+0xda78], R8 ;  /* 0x00da7808ff007987 */ /* 0x0001e20008100a0b */
[----:B------:R-:W-:Y:S01]  /*24cc0*/  DADD R42, R2, R42 ;  /* 0x00000000022a7229 */ /* 0x000fe2000000002a */
[----:B------:R-:W-:-:S02]  /*24cd0*/  IMAD.MOV.U32 R11, RZ, RZ, R36 ;  /* 0x000000ffff0b7224 */ /* 0x000fc400078e0024 */
[----:B0-----:R-:W-:Y:S02]  /*24ce0*/  FSEL R9, R4, R5, P2 ;  /* 0x0000000504097208 */ /* 0x001fe40001000000 */
        /* <DEDUP_REMOVED lines=8> */
[----:B------:R-:W-:Y:S01]  /*24d70*/  SEL R4, R4, R38, P2 ;  /* 0x0000002604047207 */ /* 0x000fe20001000000 */
[----:B------:R-:W-:Y:S01]  /*24d80*/  DADD R50, R2, R50 ;  /* 0x0000000002327229 */ /* 0x000fe20000000032 */
[----:B------:R0:W-:Y:S01]  /*24d90*/  STL.64 [UR11+0xda80], R6 ;  /* 0x00da8006ff007987 */ /* 0x0001e20008100a0b */
[----:B------:R-:W-:Y:S01]  /*24da0*/  DSETP.MAX.AND P2, P3, RZ, R48, PT ;  /* 0x00000030ff00722a */ /* 0x000fe20003b4f000 */
[----:B------:R-:W-:Y:S02]  /*24db0*/  IMAD.MOV.U32 R11, RZ, RZ, R43 ;  /* 0x000000ffff0b7224 */ /* 0x000fe400078e002b */
[----:B------:R-:W-:Y:S02]  /*24dc0*/  IMAD.MOV.U32 R5, RZ, RZ, R9 ;  /* 0x000000ffff057224 */ /* 0x000fe400078e0009 */
[----:B0-----:R-:W-:Y:S01]  /*24dd0*/  IMAD.MOV.U32 R6, RZ, RZ, RZ ;  /* 0x000000ffff067224 */ /* 0x001fe200078e00ff */
[----:B------:R-:W-:-:S02]  /*24de0*/  FSEL R7, R10, R11, P0 ;  /* 0x0000000b0a077208 */ /* 0x000fc40000000000 */
[----:B------:R0:W-:Y:S02]  /*24df0*/  STL.64 [UR11+0xda88], R4 ;  /* 0x00da8804ff007987 */ /* 0x0001e40008100a0b */
[----:B------:R-:W-:Y:S02]  /*24e00*/  @P1 LOP3.LUT R7, R11, 0x80000, RZ, 0xfc, !PT ;  /* 0x000800000b071812 */ /* 0x000fe400078efcff */
[----:B------:R-:W-:Y:S01]  /*24e10*/  SEL R6, R6, R42, P0 ;  /* 0x0000002a06067207 */ /* 0x000fe20000000000 */
[----:B------:R-:W-:Y:S01]  /*24e20*/  DSETP.MAX.AND P0, P1, RZ, R50, PT ;  /* 0x00000032ff00722a */ /* 0x000fe2000390f000 */
[----:B------:R-:W-:Y:S01]  /*24e30*/  MOV R9, R13 ;  /* 0x0000000d00097202 */ /* 0x000fe20000000f00 */
[----:B0-----:R-:W-:Y:S02]  /*24e40*/  IMAD.MOV.U32 R4, RZ, RZ, RZ ;  /* 0x000000ffff047224 */ /* 0x001fe400078e00ff */
[----:B------:R-:W-:Y:S02]  /*24e50*/  IMAD.MOV.U32 R5, RZ, RZ, R49 ;  /* 0x000000ffff057224 */ /* 0x000fe400078e0031 */
        /* <DEDUP_REMOVED lines=15> */
[----:B------:R-:W-:Y:S01]  /*24f50*/  DSETP.MAX.AND P2, P3, RZ, R54, PT ;  /* 0x00000036ff00722a */ /* 0x000fe20003b4f000 */
[----:B------:R-:W-:Y:S01]  /*24f60*/  IMAD.MOV.U32 R11, RZ, RZ, R53 ;  /* 0x000000ffff0b7224 */ /* 0x000fe200078e0035 */
[----:B------:R-:W-:Y:S01]  /*24f70*/  MOV R5, R9 ;  /* 0x0000000900057202 */ /* 0x000fe20000000f00 */
[----:B------:R-:W-:-:S02]  /*24f80*/  IMAD.MOV.U32 R9, RZ, RZ, R13 ;  /* 0x000000ffff097224 */ /* 0x000fc400078e000d */
[----:B0-----:R-:W-:Y:S01]  /*24f90*/  IMAD.MOV.U32 R6, RZ, RZ, RZ ;  /* 0x000000ffff067224 */ /* 0x001fe200078e00ff */
[----:B------:R-:W-:Y:S01]  /*24fa0*/  FSEL R7, R10, R11, P0 ;  /* 0x0000000b0a077208 */ /* 0x000fe20000000000 */
[----:B------:R0:W-:Y:S03]  /*24fb0*/  STL.64 [UR11+0xdaa0], R4 ;  /* 0x00daa004ff007987 */ /* 0x0001e60008100a0b */
[----:B------:R-:W-:Y:S02]  /*24fc0*/  @P1 LOP3.LUT R7, R11, 0x80000, RZ, 0xfc, !PT ;  /* 0x000800000b071812 */ /* 0x000fe400078efcff */
[----:B------:R-:W-:Y:S01]  /*24fd0*/  SEL R6, R6, R52, P0 ;  /* 0x0000003406067207 */ /* 0x000fe20000000000 */
[----:B------:R-:W-:Y:S01]  /*24fe0*/  DSETP.MAX.AND P0, P1, RZ, R44, PT ;  /* 0x0000002cff00722a */ /* 0x000fe2000390f000 */
[----:B------:R1:W-:Y:S01]  /*24ff0*/  STL.64 [UR11+0xdaa8], R8 ;  /* 0x00daa808ff007987 */ /* 0x0003e20008100a0b */
[----:B0-----:R-:W-:-:S02]  /*25000*/  IMAD.MOV.U32 R4, RZ, RZ, RZ ;  /* 0x000000ffff047224 */ /* 0x001fc400078e00ff */
[----:B------:R-:W-:Y:S01]  /*25010*/  IMAD.MOV.U32 R5, RZ, RZ, R55 ;  /* 0x000000ffff057224 */ /* 0x000fe200078e0037 */
[----:B------:R-:W-:Y:S01]  /*25020*/  DADD R58, R2, R58 ;  /* 0x00000000023a7229 */ /* 0x000fe2000000003a */
[----:B------:R-:W-:-:S03]  /*25030*/  IMAD.MOV.U32 R11, RZ, RZ, R44 ;  /* 0x000000ffff0b7224 */ /* 0x000fc600078e002c */
[----:B-1----:R-:W-:Y:S02]  /*25040*/  FSEL R9, R4, R5, P2 ;  /* 0x0000000504097208 */ /* 0x002fe40001000000 */
[----:B------:R-:W-:Y:S01]  /*25050*/  @P3 LOP3.LUT R9, R5, 0x80000, RZ, 0xfc, !PT ;  /* 0x0008000005093812 */ /* 0x000fe200078efcff */
[----:B------:R-:W-:Y:S01]  /*25060*/  IMAD.MOV.U32 R5, RZ, RZ, RZ ;  /* 0x000000ffff057224 */ /* 0x000fe200078e00ff */
[----:B------:R-:W-:Y:S01]  /*25070*/  MOV R8, RZ ;  /* 0x000000ff00087202 */ /* 0x000fe20000000f00 */
[----:B------:R-:W-:-:S03]  /*25080*/  DADD R32, R2, R32 ;  /* 0x0000000002207229 */ /* 0x000fc60000000020 */
[----:B------:R-:W-:Y:S02]  /*25090*/  FSEL R13, R5, R45, P0 ;  /* 0x0000002d050d7208 */ /* 0x000fe40000000000 */
[----:B------:R-:W-:Y:S02]  /*250a0*/  SEL R8, R8, R11, P0 ;  /* 0x0000000b08087207 */ /* 0x000fe40000000000 */
[----:B------:R-:W-:Y:S01]  /*250b0*/  @P1 LOP3.LUT R13, R45, 0x80000, RZ, 0xfc, !PT ;  /* 0x000800002d0d1812 */ /* 0x000fe200078efcff */
[----:B------:R-:W-:Y:S01]  /*250c0*/  DSETP.MAX.AND P0, P1, RZ, R58, PT ;  /* 0x0000003aff00722a */ /* 0x000fe2000390f000 */
[----:B------:R-:W-:Y:S01]  /*250d0*/  SEL R4, R4, R54, P2 ;  /* 0x0000003604047207 */ /* 0x000fe20001000000 */
[----:B------:R0:W-:Y:S01]  /*250e0*/  STL.64 [UR11+0xdab0], R6 ;  /* 0x00dab006ff007987 */ /* 0x0001e20008100a0b */
[----:B------:R-:W-:Y:S01]  /*250f0*/  IMAD.MOV.U32 R5, RZ, RZ, R9 ;  /* 0x000000ffff057224 */ /* 0x000fe200078e0009 */
[----:B------:R-:W-:Y:S02]  /*25100*/  DSETP.MAX.AND P2, P3, RZ, R32, PT ;  /* 0x00000020ff00722a */ /* 0x000fe40003b4f000 */
[----:B------:R-:W-:Y:S01]  /*25110*/  DADD R40, R2, R40 ;  /* 0x0000000002287229 */ /* 0x000fe20000000028 */
[----:B------:R-:W-:Y:S01]  /*25120*/  IMAD.MOV.U32 R9, RZ, RZ, R13 ;  /* 0x000000ffff097224 */ /* 0x000fe200078e000d */
[----:B------:R1:W-:Y:S01]  /*25130*/  STL.64 [UR11+0xdab8], R4 ;  /* 0x00dab804ff007987 */ /* 0x0003e20008100a0b */
[----:B0-----:R-:W-:-:S02]  /*25140*/  IMAD.MOV.U32 R7, RZ, RZ, R59 ;  /* 0x000000ffff077224 */ /* 0x001fc400078e003b */
[----:B------:R-:W-:-:S03]  /*25150*/  IMAD.MOV.U32 R6, RZ, RZ, RZ ;  /* 0x000000ffff067224 */ /* 0x000fc600078e00ff */
[----:B-1----:R-:W-:Y:S02]  /*25160*/  FSEL R5, R10, R7, P0 ;  /* 0x000000070a057208 */ /* 0x002fe40000000000 */
[----:B------:R-:W-:Y:S01]  /*25170*/  @P1 LOP3.LUT R5, R7, 0x80000, RZ, 0xfc, !PT ;  /* 0x0008000007051812 */ /* 0x000fe200078efcff */
[----:B------:R-:W-:Y:S01]  /*25180*/  IMAD.MOV.U32 R7, RZ, RZ, R32 ;  /* 0x000000ffff077224 */ /* 0x000fe200078e0020 */
[----:B------:R-:W-:Y:S01]  /*25190*/  DSETP.MAX.AND P4, P5, RZ, R40, PT ;  /* 0x00000028ff00722a */ /* 0x000fe20003d8f000 */
[----:B------:R0:W-:Y:S01]  /*251a0*/  STL.64 [UR11+0xdac0], R8 ;  /* 0x00dac008ff007987 */ /* 0x0001e20008100a0b */
[----:B------:R-:W-:Y:S02]  /*251b0*/  IMAD.MOV.U32 R4, RZ, RZ, RZ ;  /* 0x000000ffff047224 */ /* 0x000fe400078e00ff */
[----:B------:R-:W-:Y:S01]  /*251c0*/  IMAD.MOV.U32 R13, RZ, RZ, R40 ;  /* 0x000000ffff0d7224 */ /* 0x000fe200078e0028 */
[C---:B0-----:R-:W-:Y:S02]  /*251d0*/  FSEL R9, R6.reuse, R33, P2 ;  /* 0x0000002106097208 */ /* 0x041fe40001000000 */
[----:B------:R-:W-:-:S02]  /*251e0*/  SEL R6, R6, R7, P2 ;  /* 0x0000000706067207 */ /* 0x000fc40001000000 */
[----:B------:R-:W-:Y:S02]  /*251f0*/  @P3 LOP3.LUT R9, R33, 0x80000, RZ, 0xfc, !PT ;  /* 0x0008000021093812 */ /* 0x000fe400078efcff */
[----:B------:R-:W-:Y:S02]  /*25200*/  MOV R7, RZ ;  /* 0x000000ff00077202 */ /* 0x000fe40000000f00 */
[----:B------:R-:W-:Y:S02]  /*25210*/  SEL R4, R4, R58, P0 ;  /* 0x0000003a04047207 */ /* 0x000fe40000000000 */
[----:B------:R-:W-:Y:S01]  /*25220*/  FSEL R15, R7, R41, P4 ;  /* 0x00000029070f7208 */ /* 0x000fe20002000000 */
[----:B------:R-:W-:Y:S01]  /*25230*/  IMAD.MOV.U32 R7, RZ, RZ, R9 ;  /* 0x000000ffff077224 */ /* 0x000fe200078e0009 */
[----:B------:R-:W-:Y:S01]  /*25240*/  DADD R30, R2, R30 ;  /* 0x00000000021e7229 */ /* 0x000fe2000000001e */
[----:B------:R-:W-:Y:S02]  /*25250*/  SEL R12, R12, R13, P4 ;  /* 0x0000000d0c0c7207 */ /* 0x000fe40002000000 */
[----:B------:R-:W-:-:S02]  /*25260*/  @P5 LOP3.LUT R15, R41, 0x80000, RZ, 0xfc, !PT ;  /* 0x00080000290f5812 */ /* 0x000fc400078efcff */
[----:B------:R-:W-:Y:S01]  /*25270*/  DSETP.MAX.AND P4, P5, R4, R6, PT ;  /* 0x000000060400722a */ /* 0x000fe20003d8f000 */
[----:B------:R-:W-:Y:S02]  /*25280*/  IMAD.MOV.U32 R8, RZ, RZ, R4 ;  /* 0x000000ffff087224 */ /* 0x000fe400078e0004 */
[----:B------:R-:W-:Y:S01]  /*25290*/  DSETP.MAX.AND P0, P1, RZ, R30, PT ;  /* 0x0000001eff00722a */ /* 0x000fe2000390f000 */
[----:B------:R-:W-:Y:S01]  /*252a0*/  IMAD.MOV.U32 R9, RZ, RZ, R6 ;  /* 0x000000ffff097224 */ /* 0x000fe200078e0006 */
[----:B------:R-:W-:Y:S01]  /*252b0*/  DADD R46, R2, R46 ;  /* 0x00000000022e7229 */ /* 0x000fe2000000002e */
[----:B------:R-:W-:Y:S02]  /*252c0*/  IMAD.MOV.U32 R14, RZ, RZ, R5 ;  /* 0x000000ffff0e7224 */ /* 0x000fe400078e0005 */
[----:B------:R-:W-:Y:S01]  /*252d0*/  IMAD.MOV.U32 R17, RZ, RZ, R7 ;  /* 0x000000ffff117224 */ /* 0x000fe200078e0007 */
[----:B------:R-:W-:Y:S02]  /*252e0*/  SEL R10, R8, R9, P4 ;  /* 0x00000009080a7207 */ /* 0x000fe40002000000 */
[----:B------:R-:W-:Y:S01]  /*252f0*/  CS2R R8, SRZ ;  /* 0x0000000000087805 */ /* 0x000fe2000001ff00 */
[----:B------:R-:W-:Y:S01]  /*25300*/  IMAD.MOV.U32 R11, RZ, RZ, R30 ;  /* 0x000000ffff0b7224 */ /* 0x000fe200078e001e */
[----:B------:R-:W-:Y:S01]  /*25310*/  FSEL R19, R14, R17, P4 ;  /* 0x000000110e137208 */ /* 0x000fe20002000000 */
[----:B------:R-:W-:Y:S01]  /*25320*/  DSETP.MAX.AND P3, P2, RZ, R46, PT ;  /* 0x0000002eff00722a */ /* 0x000fe20003a6f000 */
[----:B------:R-:W-:-:S02]  /*25330*/  @P5 LOP3.LUT R19, R17, 0x80000, RZ, 0xfc, !PT ;  /* 0x0008000011135812 */ /* 0x000fc400078efcff */
[----:B------:R-:W-:Y:S02]  /*25340*/  FSEL R9, R9, R31, P0 ;  /* 0x0000001f09097208 */ /* 0x000fe40000000000 */
[----:B------:R-:W-:Y:S01]  /*25350*/  SEL R8, R8, R11, P0 ;  /* 0x0000000b08087207 */ /* 0x000fe20000000000 */
[----:B------:R-:W-:Y:S01]  /*25360*/  IMAD.MOV.U32 R11, RZ, RZ, R19 ;  /* 0x000000ffff0b7224 */ /* 0x000fe200078e0013 */
[----:B------:R-:W-:Y:S01]  /*25370*/  @P1 LOP3.LUT R9, R31, 0x80000, RZ, 0xfc, !PT ;  /* 0x000800001f091812 */ /* 0x000fe200078efcff */
[C---:B------:R-:W-:Y:S02]  /*25380*/  DADD R34, R2.reuse, R34 ;  /* 0x0000000002227229 */ /* 0x040fe40000000022 */
[----:B------:R-:W-:Y:S01]  /*25390*/  DADD R26, R2, R26 ;  /* 0x00000000021a7229 */ /* 0x000fe2000000001a */
[----:B------:R-:W-:Y:S01]  /*253a0*/  MOV R2, RZ ;  /* 0x000000ff00027202 */ /* 0x000fe20000000f00 */
[----:B------:R-:W-:Y:S01]  /*253b0*/  IMAD.MOV.U32 R13, RZ, RZ, R46 ;  /* 0x000000ffff0d7224 */ /* 0x000fe200078e002e */
[----:B------:R-:W-:Y:S01]  /*253c0*/  DSETP.MAX.AND P0, P1, R8, R10, PT ;  /* 0x0000000a0800722a */ /* 0x000fe2000390f000 */
[----:B------:R-:W-:Y:S01]  /*253d0*/  IMAD.MOV.U32 R14, RZ, RZ, RZ ;  /* 0x000000ffff0e7224 */ /* 0x000fe200078e00ff */
[----:B------:R-:W-:Y:S01]  /*253e0*/  FSEL R17, R2, R47, P3 ;  /* 0x0000002f02117208 */ /* 0x000fe20001800000 */
[----:B------:R-:W-:-:S02]  /*253f0*/  IMAD.MOV.U32 R2, RZ, RZ, R9 ;  /* 0x000000ffff027224 */ /* 0x000fc400078e0009 */
[----:B------:R-:W-:Y:S01]  /*25400*/  IMAD.MOV.U32 R3, RZ, RZ, R11 ;  /* 0x000000ffff037224 */ /* 0x000fe200078e000b */
[----:B------:R-:W-:Y:S02]  /*25410*/  SEL R14, R14, R13, P3 ;  /* 0x0000000d0e0e7207 */ /* 0x000fe40001800000 */
[----:B------:R-:W-:Y:S01]  /*25420*/  @P2 LOP3.LUT R17, R47, 0x80000, RZ, 0xfc, !PT ;  /* 0x000800002f112812 */ /* 0x000fe200078efcff */
[----:B------:R-:W-:Y:S01]  /*25430*/  DSETP.MAX.AND P2, P3, RZ, R26, PT ;  /* 0x0000001aff00722a */ /* 0x000fe20003b4f000 */
[----:B------:R-:W-:Y:S01]  /*25440*/  FSEL R19, R2, R3, P0 ;  /* 0x0000000302137208 */ /* 0x000fe20000000000 */
[----:B------:R-:W-:Y:S01]  /*25450*/  IMAD.MOV.U32 R2, RZ, RZ, R8 ;  /* 0x000000ffff027224 */ /* 0x000fe200078e0008 */
[----:B------:R-:W-:-:S04]  /*25460*/  DSETP.MAX.AND P4, P5, RZ, R34, PT ;  /* 0x00000022ff00722a */ /* 0x000fc80003d8f000 */
[----:B------:R-:W-:Y:S01]  /*25470*/  SEL R18, R2, R10, P0 ;  /* 0x0000000a02127207 */ /* 0x000fe20000000000 */
[----:B------:R-:W-:Y:S01]  /*25480*/  IMAD.MOV.U32 R2, RZ, RZ, RZ ;  /* 0x000000ffff027224 */ /* 0x000fe200078e00ff */
[----:B------:R-:W-:Y:S01]  /*25490*/  @P1 LOP3.LUT R19, R3, 0x80000, RZ, 0xfc, !PT ;  /* 0x0008000003131812 */ /* 0x000fe200078efcff */
[----:B------:R-:W-:Y:S01]  /*254a0*/  IMAD.MOV.U32 R11, RZ, RZ, R26 ;  /* 0x000000ffff0b7224 */ /* 0x000fe200078e001a */
[----:B------:R-:W-:Y:S02]  /*254b0*/  MOV R10, RZ ;  /* 0x000000ff000a7202 */ /* 0x000fe40000000f00 */
[----:B------:R-:W-:Y:S02]  /*254c0*/  FSEL R3, R2, R27, P2 ;  /* 0x0000001b02037208 */ /* 0x000fe40001000000 */
[----:B------:R-:W-:Y:S02]  /*254d0*/  @P3 LOP3.LUT R3, R27, 0x80000, RZ, 0xfc, !PT ;  /* 0x000800001b033812 */ /* 0x000fe400078efcff */
[----:B------:R-:W-:Y:S01]  /*254e0*/  SEL R10, R10, R11, P2 ;  /* 0x0000000b0a0a7207 */ /* 0x000fe20001000000 */
[----:B------:R-:W-:-:S02]  /*254f0*/  IMAD.MOV.U32 R13, RZ, RZ, R34 ;  /* 0x000000ffff0d7224 */ /* 0x000fc400078e0022 */
[----:B------:R-:W-:Y:S01]  /*25500*/  IMAD.MOV.U32 R11, RZ, RZ, R3 ;  /* 0x000000ffff0b7224 */ /* 0x000fe200078e0003 */
[----:B------:R0:W-:Y:S02]  /*25510*/  STL.64 [UR11+0xda28], R20 ;  /* 0x00da2814ff007987 */ /* 0x0001e40008100a0b */
[----:B------:R-:W-:Y:S01]  /*25520*/  SEL R16, R16, R13, P4 ;  /* 0x0000000d10107207 */ /* 0x000fe20002000000 */
[----:B------:R-:W-:Y:S02]  /*25530*/  IMAD.MOV.U32 R13, RZ, RZ, R15 ;  /* 0x000000ffff0d7224 */ /* 0x000fe400078e000f */
[----:B------:R-:W-:Y:S01]  /*25540*/  DSETP.MAX.AND P0, P1, R10, R18, PT ;  /* 0x000000120a00722a */ /* 0x000fe2000390f000 */
[----:B0-----:R-:W-:Y:S02]  /*25550*/  FSEL R21, R2, R35, P4 ;  /* 0x0000002302157208 */ /* 0x001fe40002000000 */
[----:B------:R-:W-:Y:S01]  /*25560*/  @P5 LOP3.LUT R21, R35, 0x80000, RZ, 0xfc, !PT ;  /* 0x0008000023155812 */ /* 0x000fe200078efcff */
[----:B------:R-:W-:-:S02]  /*25570*/  IMAD.MOV.U32 R15, RZ, RZ, R17 ;  /* 0x000000ffff0f7224 */ /* 0x000fc400078e0011 */
[----:B------:R-:W-:Y:S02]  /*25580*/  IMAD.MOV.U32 R2, RZ, RZ, R11 ;  /* 0x000000ffff027224 */ /* 0x000fe400078e000b */
[----:B------:R-:W-:Y:S01]  /*25590*/  IMAD.MOV.U32 R17, RZ, RZ, R21 ;  /* 0x000000ffff117224 */ /* 0x000fe200078e0015 */
[----:B------:R-:W-:Y:S01]  /*255a0*/  MOV R21, R19 ;  /* 0x0000001300157202 */ /* 0x000fe20000000f00 */
[----:B------:R0:W-:Y:S01]  /*255b0*/  STL.64 [UR11+0xdac8], R12 ;  /* 0x00dac80cff007987 */ /* 0x0001e20008100a0b */
[----:B------:R-:W-:-:S03]  /*255c0*/  IMAD.U32 R3, RZ, RZ, UR4 ;  /* 0x00000004ff037e24 */ /* 0x000fc6000f8e00ff */
[----:B------:R-:W-:Y:S01]  /*255d0*/  STL.64 [UR11+0xdad0], R14 ;  /* 0x00dad00eff007987 */ /* 0x000fe20008100a0b */
[----:B0-----:R-:W-:Y:S01]  /*255e0*/  FSEL R13, R2, R21, P0 ;  /* 0x00000015020d7208 */ /* 0x001fe20000000000 */
[----:B------:R-:W-:Y:S02]  /*255f0*/  IMAD.MOV.U32 R2, RZ, RZ, R10 ;  /* 0x000000ffff027224 */ /* 0x000fe400078e000a */
[----:B------:R0:W-:Y:S01]  /*25600*/  STL.64 [UR11+0xdad8], R16 ;  /* 0x00dad810ff007987 */ /* 0x0001e20008100a0b */
[----:B------:R-:W-:Y:S01]  /*25610*/  @P1 LOP3.LUT R13, R21, 0x80000, RZ, 0xfc, !PT ;  /* 0x00080000150d1812 */ /* 0x000fe200078efcff */
[----:B------:R-:W-:Y:S01]  /*25620*/  IMAD R0, R3, -0x258, R0 ;  /* 0xfffffda803007824 */ /* 0x000fe200078e0200 */
[----:B------:R-:W-:Y:S01]  /*25630*/  SEL R12, R2, R18, P0 ;  /* 0x00000012020c7207 */ /* 0x000fe20000000000 */
[----:B------:R1:W-:Y:S04]  /*25640*/  STL.64 [UR11+0xd7c0], R4 ;  /* 0x00d7c004ff007987 */ /* 0x0003e80008100a0b */
[----:B------:R2:W-:Y:S04]  /*25650*/  STL.64 [UR11+0xd7c8], R6 ;  /* 0x00d7c806ff007987 */ /* 0x0005e80008100a0b */
[----:B------:R3:W-:Y:S04]  /*25660*/  STL.64 [UR11+0xd810], R8 ;  /* 0x00d81008ff007987 */ /* 0x0007e80008100a0b */
[----:B------:R4:W-:Y:S04]  /*25670*/  STL.64 [UR11+0xd818], R10 ;  /* 0x00d8180aff007987 */ /* 0x0009e80008100a0b */
[----:B------:R5:W-:Y:S04]  /*25680*/  STL.64 [R0+0x109c0], R12 ;  /* 0x0109c00c00007387 */ /* 0x000be80000100a00 */
[----:B0-----:R-:W2:Y:S04]  /*25690*/  LDL.128 R16, [UR11+0xd7d0] ;  /* 0x00d7d00bff107983 */ /* 0x001ea80008100c00 */
[----:B------:R-:W3:Y:S01]  /*256a0*/  LDL.128 R20, [UR11+0xd820] ;  /* 0x00d8200bff147983 */ /* 0x000ee20008100c00 */
[----:B--2---:R-:W-:Y:S01]  /*256b0*/  DSETP.MAX.AND P0, P1, R16, R18, PT ;  /* 0x000000121000722a */ /* 0x004fe2000390f000 */
[----:B------:R-:W-:-:S02]  /*256c0*/  IMAD.MOV.U32 R2, RZ, RZ, R17 ;  /* 0x000000ffff027224 */ /* 0x000fc400078e0011 */
[----:B-1----:R-:W-:-:S05]  /*256d0*/  IMAD.MOV.U32 R5, RZ, RZ, R19 ;  /* 0x000000ffff057224 */ /* 0x002fca00078e0013 */
[----:B------:R-:W-:-:S06]  /*256e0*/  FSEL R15, R2, R5, P0 ;  /* 0x00000005020f7208 */ /* 0x000fcc0000000000 */
[----:B------:R-:W-:Y:S02]  /*256f0*/  @P1 LOP3.LUT R15, R5, 0x80000, RZ, 0xfc, !PT ;  /* 0x00080000050f1812 */ /* 0x000fe400078efcff */
[----:B------:R-:W-:-:S03]  /*25700*/  SEL R4, R16, R18, P0 ;  /* 0x0000001210047207 */ /* 0x000fc60000000000 */
[----:B------:R-:W-:-:S06]  /*25710*/  IMAD.MOV.U32 R5, RZ, RZ, R15 ;  /* 0x000000ffff057224 */ /* 0x000fcc00078e000f */
[----:B---3--:R-:W-:Y:S01]  /*25720*/  DSETP.MAX.AND P0, P1, R4, R20, PT ;  /* 0x000000140400722a */ /* 0x008fe2000390f000 */
[----:B------:R-:W-:Y:S02]  /*25730*/  IMAD.MOV.U32 R7, RZ, RZ, R21 ;  /* 0x000000ffff077224 */ /* 0x000fe400078e0015 */
[----:B------:R-:W-:-:S05]  /*25740*/  IMAD.MOV.U32 R2, RZ, RZ, R5 ;  /* 0x000000ffff027224 */ /* 0x000fca00078e0005 */
[----:B------:R-:W-:-:S06]  /*25750*/  FSEL R9, R2, R7, P0 ;  /* 0x0000000702097208 */ /* 0x000fcc0000000000 */
[----:B------:R-:W-:Y:S02]  /*25760*/  @P1 LOP3.LUT R9, R7, 0x80000, RZ, 0xfc, !PT ;  /* 0x0008000007091812 */ /* 0x000fe400078efcff */
[----:B------:R-:W-:-:S03]  /*25770*/  SEL R4, R4, R20, P0 ;  /* 0x0000001404047207 */ /* 0x000fc60000000000 */
[----:B------:R-:W-:-:S06]  /*25780*/  IMAD.MOV.U32 R5, RZ, RZ, R9 ;  /* 0x000000ffff057224 */ /* 0x000fcc00078e0009 */
[----:B------:R-:W-:Y:S01]  /*25790*/  DSETP.MAX.AND P0, P1, R4, R22, PT ;  /* 0x000000160400722a */ /* 0x000fe2000390f000 */
[----:B------:R-:W-:Y:S01]  /*257a0*/  IMAD.MOV.U32 R2, RZ, RZ, R5 ;  /* 0x000000ffff027224 */ /* 0x000fe200078e0005 */
[----:B------:R-:W-:-:S04]  /*257b0*/  MOV R7, R23 ;  /* 0x0000001700077202 */ /* 0x000fc80000000f00 */
[----:B------:R-:W-:Y:S02]  /*257c0*/  FSEL R9, R2, R7, P0 ;  /* 0x0000000702097208 */ /* 0x000fe40000000000 */
[----:B------:R-:W-:-:S06]  /*257d0*/  SEL R4, R4, R22, P0 ;  /* 0x0000001604047207 */ /* 0x000fcc0000000000 */
[----:B------:R-:W-:-:S05]  /*257e0*/  @P1 LOP3.LUT R9, R7, 0x80000, RZ, 0xfc, !PT ;  /* 0x0008000007091812 */ /* 0x000fca00078efcff */
[----:B------:R-:W-:-:S05]  /*257f0*/  IMAD.MOV.U32 R5, RZ, RZ, R9 ;  /* 0x000000ffff057224 */ /* 0x000fca00078e0009 */
[----:B------:R0:W-:Y:S04]  /*25800*/  STL.64 [R0+0x109c8], R4 ;  /* 0x0109c80400007387 */ /* 0x0001e80000100a00 */
[----:B----4-:R-:W2:Y:S04]  /*25810*/  LDL.128 R8, [UR11+0xd7e0] ;  /* 0x00d7e00bff087983 */ /* 0x010ea80008100c00 */
[----:B-----5:R-:W3:Y:S01]  /*25820*/  LDL.128 R12, [UR11+0xd830] ;  /* 0x00d8300bff0c7983 */ /* 0x020ee20008100c00 */
[----:B--2---:R-:W-:Y:S01]  /*25830*/  DSETP.MAX.AND P0, P1, R8, R10, PT ;  /* 0x0000000a0800722a */ /* 0x004fe2000390f000 */
[----:B------:R-:W-:-:S02]  /*25840*/  IMAD.MOV.U32 R2, RZ, RZ, R9 ;  /* 0x000000ffff027224 */ /* 0x000fc400078e0009 */
[----:B------:R-:W-:-:S05]  /*25850*/  IMAD.MOV.U32 R7, RZ, RZ, R11 ;  /* 0x000000ffff077224 */ /* 0x000fca00078e000b */
[----:B------:R-:W-:-:S06]  /*25860*/  FSEL R17, R2, R7, P0 ;  /* 0x0000000702117208 */ /* 0x000fcc0000000000 */
[----:B------:R-:W-:Y:S02]  /*25870*/  @P1 LOP3.LUT R17, R7, 0x80000, RZ, 0xfc, !PT ;  /* 0x0008000007111812 */ /* 0x000fe400078efcff */
[----:B------:R-:W-:-:S03]  /*25880*/  SEL R6, R8, R10, P0 ;  /* 0x0000000a08067207 */ /* 0x000fc60000000000 */
[----:B------:R-:W-:-:S06]  /*25890*/  IMAD.MOV.U32 R7, RZ, RZ, R17 ;  /* 0x000000ffff077224 */ /* 0x000fcc00078e0011 */
[----:B---3--:R-:W-:Y:S01]  /*258a0*/  DSETP.MAX.AND P0, P1, R6, R12, PT ;  /* 0x0000000c0600722a */ /* 0x008fe2000390f000 */
[----:B0-----:R-:W-:Y:S02]  /*258b0*/  IMAD.MOV.U32 R5, RZ, RZ, R13 ;  /* 0x000000ffff057224 */ /* 0x001fe400078e000d */
[----:B------:R-:W-:-:S05]  /*258c0*/  IMAD.MOV.U32 R2, RZ, RZ, R7 ;  /* 0x000000ffff027224 */ /* 0x000fca00078e0007 */
[----:B------:R-:W-:Y:S02]  /*258d0*/  FSEL R9, R2, R5, P0 ;  /* 0x0000000502097208 */ /* 0x000fe40000000000 */
[----:B------:R-:W-:-:S04]  /*258e0*/  SEL R4, R6, R12, P0 ;  /* 0x0000000c06047207 */ /* 0x000fc80000000000 */
[----:B------:R-:W-:-:S04]  /*258f0*/  @P1 LOP3.LUT R9, R5, 0x80000, RZ, 0xfc, !PT ;  /* 0x0008000005091812 */ /* 0x000fc800078efcff */
[----:B------:R-:W-:-:S06]  /*25900*/  MOV R5, R9 ;  /* 0x0000000900057202 */ /* 0x000fcc0000000f00 */
[----:B------:R-:W-:Y:S01]  /*25910*/  DSETP.MAX.AND P0, P1, R4, R14, PT ;  /* 0x0000000e0400722a */ /* 0x000fe2000390f000 */
[----:B------:R-:W-:Y:S02]  /*25920*/  IMAD.MOV.U32 R7, RZ, RZ, R15 ;  /* 0x000000ffff077224 */ /* 0x000fe400078e000f */
[----:B------:R-:W-:-:S05]  /*25930*/  IMAD.MOV.U32 R2, RZ, RZ, R5 ;  /* 0x000000ffff027224 */ /* 0x000fca00078e0005 */
[----:B------:R-:W-:-:S06]  /*25940*/  FSEL R9, R2, R7, P0 ;  /* 0x0000000702097208 */ /* 0x000fcc0000000000 */
[----:B------:R-:W-:Y:S02]  /*25950*/  @P1 LOP3.LUT R9, R7, 0x80000, RZ, 0xfc, !PT ;  /* 0x0008000007091812 */ /* 0x000fe400078efcff */
[----:B------:R-:W-:-:S03]  /*25960*/  SEL R4, R4, R14, P0 ;  /* 0x0000000e04047207 */ /* 0x000fc60000000000 */
[----:B------:R-:W-:-:S05]  /*25970*/  IMAD.MOV.U32 R5, RZ, RZ, R9 ;  /* 0x000000ffff057224 */ /* 0x000fca00078e0009 */
[----:B------:R0:W-:Y:S04]  /*25980*/  STL.64 [R0+0x109d0], R4 ;  /* 0x0109d00400007387 */ /* 0x0001e80000100a00 */
[----:B------:R-:W2:Y:S04]  /*25990*/  LDL.128 R8, [UR11+0xd7f0] ;  /* 0x00d7f00bff087983 */ /* 0x000ea80008100c00 */
[----:B------:R-:W3:Y:S01]  /*259a0*/  LDL.128 R12, [UR11+0xd840] ;  /* 0x00d8400bff0c7983 */ /* 0x000ee20008100c00 */
        /* <DEDUP_REMOVED lines=8> */
[----:B0-----:R-:W-:Y:S01]  /*25a30*/  IMAD.MOV.U32 R5, RZ, RZ, R13 ;  /* 0x000000ffff057224 */ /* 0x001fe200078e000d */
[----:B------:R-:W-:-:S04]  /*25a40*/  MOV R2, R7 ;  /* 0x0000000700027202 */ /* 0x000fc80000000f00 */
[----:B------:R-:W-:Y:S02]  /*25a50*/  FSEL R9, R2, R5, P0 ;  /* 0x0000000502097208 */ /* 0x000fe40000000000 */
[----:B------:R-:W-:-:S06]  /*25a60*/  SEL R4, R6, R12, P0 ;  /* 0x0000000c06047207 */ /* 0x000fcc0000000000 */
[----:B------:R-:W-:-:S05]  /*25a70*/  @P1 LOP3.LUT R9, R5, 0x80000, RZ, 0xfc, !PT ;  /* 0x0008000005091812 */ /* 0x000fca00078efcff */
[----:B------:R-:W-:-:S06]  /*25a80*/  IMAD.MOV.U32 R5, RZ, RZ, R9 ;  /* 0x000000ffff057224 */ /* 0x000fcc00078e0009 */
        /* <DEDUP_REMOVED lines=18> */
[----:B------:R-:W-:Y:S01]  /*25bb0*/  IMAD.MOV.U32 R2, RZ, RZ, R7 ;  /* 0x000000ffff027224 */ /* 0x000fe200078e0007 */
[----:B0-----:R-:W-:-:S04]  /*25bc0*/  MOV R5, R13 ;  /* 0x0000000d00057202 */ /* 0x001fc80000000f00 */
        /* <DEDUP_REMOVED lines=17> */
[----:B------:R-:W-:Y:S02]  /*25ce0*/  FSEL R17, R2, R7, P0 ;  /* 0x0000000702117208 */ /* 0x000fe40000000000 */
[----:B------:R-:W-:-:S04]  /*25cf0*/  SEL R6, R8, R10, P0 ;  /* 0x0000000a08067207 */ /* 0x000fc80000000000 */
[----:B------:R-:W-:-:S04]  /*25d00*/  @P1 LOP3.LUT R17, R7, 0x80000, RZ, 0xfc, !PT ;  /* 0x0008000007111812 */ /* 0x000fc800078efcff */
[----:B------:R-:W-:-:S06]  /*25d10*/  MOV R7, R17 ;  /* 0x0000001100077202 */ /* 0x000fcc0000000f00 */
[----:B---3--:R-:W-:Y:S01]  /*25d20*/  DSETP.MAX.AND P0, P1, R6, R12, PT ;  /* 0x0000000c0600722a */ /* 0x008fe2000390f000 */
[----:B0-----:R-:W-:Y:S02]  /*25d30*/  IMAD.MOV.U32 R5, RZ, RZ, R13 ;  /* 0x000000ffff057224 */ /* 0x001fe400078e000d */
[----:B------:R-:W-:-:S05]  /*25d40*/  IMAD.MOV.U32 R2, RZ, RZ, R7 ;  /* 0x000000ffff027224 */ /* 0x000fca00078e0007 */
[----:B------:R-:W-:-:S06]  /*25d50*/  FSEL R9, R2, R5, P0 ;  /* 0x0000000502097208 */ /* 0x000fcc0000000000 */
[----:B------:R-:W-:Y:S02]  /*25d60*/  @P1 LOP3.LUT R9, R5, 0x80000, RZ, 0xfc, !PT ;  /* 0x0008000005091812 */ /* 0x000fe400078efcff */
[----:B------:R-:W-:-:S03]  /*25d70*/  SEL R4, R6, R12, P0 ;  /* 0x0000000c06047207 */ /* 0x000fc60000000000 */
        /* <DEDUP_REMOVED lines=12> */
[----:B------:R-:W-:Y:S01]  /*25e40*/  IMAD.MOV.U32 R2, RZ, RZ, R9 ;  /* 0x000000ffff027224 */ /* 0x000fe200078e0009 */
[----:B------:R-:W-:-:S04]  /*25e50*/  MOV R7, R11 ;  /* 0x0000000b00077202 */ /* 0x000fc80000000f00 */
[----:B------:R-:W-:Y:S02]  /*25e60*/  FSEL R17, R2, R7, P0 ;  /* 0x0000000702117208 */ /* 0x000fe40000000000 */
[----:B------:R-:W-:-:S06]  /*25e70*/  SEL R6, R8, R10, P0 ;  /* 0x0000000a08067207 */ /* 0x000fcc0000000000 */
[----:B------:R-:W-:-:S05]  /*25e80*/  @P1 LOP3.LUT R17, R7, 0x80000, RZ, 0xfc, !PT ;  /* 0x0008000007111812 */ /* 0x000fca00078efcff */
[----:B------:R-:W-:-:S06]  /*25e90*/  IMAD.MOV.U32 R7, RZ, RZ, R17 ;  /* 0x000000ffff077224 */ /* 0x000fcc00078e0011 */
        /* <DEDUP_REMOVED lines=34> */
[----:B------:R-:W-:Y:S02]  /*260c0*/  FSEL R9, R2, R7, P0 ;  /* 0x0000000702097208 */ /* 0x000fe40000000000 */
[----:B------:R-:W-:-:S04]  /*260d0*/  SEL R4, R4, R14, P0 ;  /* 0x0000000e04047207 */ /* 0x000fc80000000000 */
[----:B------:R-:W-:-:S04]  /*260e0*/  @P1 LOP3.LUT R9, R7, 0x80000, RZ, 0xfc, !PT ;  /* 0x0008000007091812 */ /* 0x000fc800078efcff */
[----:B------:R-:W-:-:S05]  /*260f0*/  MOV R5, R9 ;  /* 0x0000000900057202 */ /* 0x000fca0000000f00 */
        /* <DEDUP_REMOVED lines=387> */
[----:B------:R-:W-:-:S05]  /*27930*/  VIADD R3, R3, 0x1 ;  /* 0x0000000103037836 */ /* 0x000fca0000000000 */
[----:B------:R-:W-:Y:S01]  /*27940*/  R2UR UR4, R3 ;  /* 0x00000000030472ca */ /* 0x000fe200000e0000 */
[----:B--2---:R-:W-:Y:S01]  /*27950*/  DSETP.MAX.AND P0, P1, R8, R10, PT ;  /* 0x0000000a0800722a */ /* 0x004fe2000390f000 */
[----:B------:R-:W-:Y:S02]  /*27960*/  IMAD.MOV.U32 R2, RZ, RZ, R9 ;  /* 0x000000ffff027224 */ /* 0x000fe400078e0009 */
        /* <DEDUP_REMOVED lines=19> */
[----:B------:R0:W-:Y:S01]  /*27aa0*/  STL.64 [R0+0x10a80], R4 ;  /* 0x010a800400007387 */ /* 0x0001e20000100a00 */
[----:B------:R-:W-:-:S13]  /*27ab0*/  ISETP.NE.AND P0, PT, R3, 0x10, PT ;  /* 0x000000100300780c */ /* 0x000fda0003f05270 */
[----:B0-----:R-:W-:Y:S05]  /*27ac0*/  @P0 BRA `(.L_x_71) ;  /* 0xffffff7400e80947 */ /* 0x001fea000383ffff */
[----:B------:R-:W2:Y:S01]  /*27ad0*/  LDL.128 R64, [R1+0x129c0] ;  /* 0x0129c00001407983 */ /* 0x000ea20000100c00 */
[----:B------:R-:W0:Y:S03]  /*27ae0*/  LDCU.64 UR14, c[0x0][0x388] ;  /* 0x00007100ff0e77ac */ /* 0x000e260008000a00 */
[----:B------:R-:W3:Y:S04]  /*27af0*/  LDL.128 R68, [R1+0x129d0] ;  /* 0x0129d00001447983 */ /* 0x000ee80000100c00 */
[----:B------:R-:W4:Y:S04]  /*27b00*/  LDL.128 R72, [R1+0x129e0] ;  /* 0x0129e00001487983 */ /* 0x000f280000100c00 */
        /* <DEDUP_REMOVED lines=28> */
[----:B------:R1:W5:Y:S04]  /*27cd0*/  LDL.128 R128, [R1+0x13470] ;  /* 0x0134700001807983 */ /* 0x0003680000100c00 */
        /* <DEDUP_REMOVED lines=28> */
[----:B--2---:R2:W-:Y:S04]  /*27ea0*/  STL.128 [R1+0x14300], R64 ;  /* 0x0143004001007387 */ /* 0x0045e80000100c00 */
[----:B---3--:R3:W-:Y:S04]  /*27eb0*/  STL.128 [R1+0x142f0], R68 ;  /* 0x0142f04401007387 */ /* 0x0087e80000100c00 */
[----:B----4-:R4:W-:Y:S04]  /*27ec0*/  STL.128 [R1+0x142e0], R72 ;  /* 0x0142e04801007387 */ /* 0x0109e80000100c00 */
        /* <DEDUP_REMOVED lines=13> */
[----:B--2---:R-:W2:Y:S04]  /*27fa0*/  LDL.128 R64, [R1+0x12bb0] ;  /* 0x012bb00001407983 */ /* 0x004ea80000100c00 */
[----:B---3--:R-:W3:Y:S04]  /*27fb0*/  LDL.128 R68, [R1+0x12bc0] ;  /* 0x012bc00001447983 */ /* 0x008ee80000100c00 */
[----:B----4-:R-:W4:Y:S04]  /*27fc0*/  LDL.128 R72, [R1+0x12bd0] ;  /* 0x012bd00001487983 */ /* 0x010f280000100c00 */
[----:B0-----:R-:W4:Y:S04]  /*27fd0*/  LDL.128 R76, [R1+0x12be0] ;  /* 0x012be000014c7983 */ /* 0x001f280000100c00 */
[----:B-1----:R-:W4:Y:S04]  /*27fe0*/  LDL.128 R80, [R1+0x12bf0] ;  /* 0x012bf00001507983 */ /* 0x002f280000100c00 */
        /* <DEDUP_REMOVED lines=59> */
[----:B--2---:R-:W2:Y:S04]  /*283a0*/  LDL.128 R72, [R1+0x12dc0] ;  /* 0x012dc00001487983 */ /* 0x004ea80000100c00 */
[----:B---3--:R-:W3:Y:S04]  /*283b0*/  LDL.128 R76, [R1+0x12dd0] ;  /* 0x012dd000014c7983 */ /* 0x008ee80000100c00 */
[----:B----4-:R-:W4:Y:S04]  /*283c0*/  LDL.128 R80, [R1+0x12de0] ;  /* 0x012de00001507983 */ /* 0x010f280000100c00 */
        /* <DEDUP_REMOVED lines=150> */
[----:B0-----:R0:W5:Y:S04]  /*28d30*/  LDL.128 R4, [R1+0x13280] ;  /* 0x0132800001047983 */ /* 0x0011680000100c00 */
[----:B-1----:R0:W5:Y:S04]  /*28d40*/  LDL.128 R8, [R1+0x13290] ;  /* 0x0132900001087983 */ /* 0x0021680000100c00 */
        /* <DEDUP_REMOVED lines=29> */
[----:B-1----:R1:W5:Y:S04]  /*28f20*/  LDL.128 R64, [R1+0x13370] ;  /* 0x0133700001407983 */ /* 0x0023680000100c00 */
[----:B0-----:R1:W5:Y:S04]  /*28f30*/  LDL.128 R68, [R1+0x13380] ;  /* 0x0133800001447983 */ /* 0x0013680000100c00 */
[----:B--2---:R1:W5:Y:S04]  /*28f40*/  LDL.128 R72, [R1+0x13390] ;  /* 0x0133900001487983 */ /* 0x0043680000100c00 */
[----:B---3--:R1:W5:Y:S04]  /*28f50*/  LDL.128 R76, [R1+0x133a0] ;  /* 0x0133a000014c7983 */ /* 0x0083680000100c00 */
[----:B----4-:R1:W5:Y:S04]  /*28f60*/  LDL.128 R80, [R1+0x133b0] ;  /* 0x0133b00001507983 */ /* 0x0103680000100c00 */
        /* <DEDUP_REMOVED lines=10> */
[----:B------:R1:W5:Y:S01]  /*29010*/  LDL.128 R124, [R1+0x13460] ;  /* 0x01346000017c7983 */ /* 0x0003620000100c00 */
[----:B------:R-:W-:-:S05]  /*29020*/  UMOV UR4, URZ ;  /* 0x000000ff00047c82 */ /* 0x000fca0008000000 */
.L_x_72:
[----:B------:R-:W-:Y:S01]  /*29030*/  UIMAD.WIDE.U32 UR8, UR4, 0xc8, UR14 ;  /* 0x000000c8040878a5 */ /* 0x000fe2000f8e000e */
[----:B------:R-:W2:Y:S01]  /*29040*/  LDL.64 R246, [R1+0x14300] ;  /* 0x0143000001f67983 */ /* 0x000ea20000100a00 */
[----:B------:R-:W-:-:S03]  /*29050*/  ULEA UR5, UR4, UR10, 0x3 ;  /* 0x0000000a04057291 */ /* 0x000fc6000f8e18ff */
[----:B-----5:R-:W-:Y:S01]  /*29060*/  STL.64 [R1+0x14330], R234 ;  /* 0x014330ea01007387 */ /* 0x020fe20000100a00 */
[----:B------:R-:W-:Y:S02]  /*29070*/  IMAD.U32 R2, RZ, RZ, UR8 ;  /* 0x00000008ff027e24 */ /* 0x000fe4000f8e00ff */
[----:B------:R-:W-:-:S03]  /*29080*/  IMAD.U32 R3, RZ, RZ, UR9 ;  /* 0x00000009ff037e24 */ /* 0x000fc6000f8e00ff */
[----:B------:R-:W2:Y:S04]  /*29090*/  LDL.64 R244, [UR5+0x11640] ;  /* 0x01164005fff47983 */ /* 0x000ea80008100a00 */
[----:B------:R-:W2:Y:S04]  /*290a0*/  LDG.E.64 R2, desc[UR12][R2.64+0x4fb0] ;  /* 0x004fb00c02027981 */ /* 0x000ea8000c1e1b00 */
[----:B------:R0:W-:Y:S04]  /*290b0*/  STL.64 [R1+0x14318], R240 ;  /* 0x014318f001007387 */ /* 0x0001e80000100a00 */
[----:B------:R3:W-:Y:S01]  /*290c0*/  STL.64 [R1+0x14320], R238 ;  /* 0x014320ee01007387 */ /* 0x0007e20000100a00 */
[----:B------:R-:W-:-:S03]  /*290d0*/  IMAD.U32 R250, RZ, RZ, UR8 ;  /* 0x00000008fffa7e24 */ /* 0x000fc6000f8e00ff */
[----:B------:R4:W-:Y:S04]  /*290e0*/  STL.64 [R1+0x14328], R236 ;  /* 0x014328ec01007387 */ /* 0x0009e80000100a00 */
[----:B0-----:R-:W2:Y:S04]  /*290f0*/  LDL.64 R240, [R1+0x14308] ;  /* 0x0143080001f07983 */ /* 0x001ea80000100a00 */
[----:B---3--:R-:W3:Y:S01]  /*29100*/  LDL.64 R238, [R1+0x142f0] ;  /* 0x0142f00001ee7983 */ /* 0x008ee20000100a00 */
[----:B------:R-:W-:-:S03]  /*29110*/  IMAD.U32 R251, RZ, RZ, UR9 ;  /* 0x00000009fffb7e24 */ /* 0x000fc6000f8e00ff */
[----:B----4-:R-:W4:Y:S04]  /*29120*/  LDL.64 R236, [R1+0x142f8] ;  /* 0x0142f80001ec7983 */ /* 0x010f280000100a00 */
[----:B------:R-:W4:Y:S04]  /*29130*/  LDG.E.64 R250, desc[UR12][R250.64+0x4fd0] ;  /* 0x004fd00cfafa7981 */ /* 0x000f28000c1e1b00 */
[----:B------:R-:W4:Y:S01]  /*29140*/  LDL.64 R234, [R1+0x142e8] ;  /* 0x0142e80001ea7983 */ /* 0x000f220000100a00 */
[----:B--2---:R-:W-:Y:S01]  /*29150*/  DFMA R2, R246, R2, R244 ;  /* 0x00000002f602722b */ /* 0x004fe200000000f4 */
[----:B------:R-:W-:-:S02]  /*29160*/  IMAD.U32 R244, RZ, RZ, UR8 ;  /* 0x00000008fff47e24 */ /* 0x000fc4000f8e00ff */
[----:B------:R-:W-:-:S05]  /*29170*/  IMAD.U32 R245, RZ, RZ, UR9 ;  /* 0x00000009fff57e24 */ /* 0x000fca000f8e00ff */
[----:B------:R-:W2:Y:S01]  /*29180*/  LDG.E.64 R248, desc[UR12][R244.64+0x4fb8] ;  /* 0x004fb80cf4f87981 */ /* 0x000ea2000c1e1b00 */
[----:B------:R-:W-:Y:S01]  /*29190*/  IMAD.U32 R246, RZ, RZ, UR8 ;  /* 0x00000008fff67e24 */ /* 0x000fe2000f8e00ff */
[----:B------:R-:W-:-:S06]  /*291a0*/  MOV R247, UR9 ;  /* 0x0000000900f77c02 */ /* 0x000fcc0008000f00 */
[----:B------:R-:W3:Y:S04]  /*291b0*/  LDG.E.64 R246, desc[UR12][R246.64+0x4fc0] ;  /* 0x004fc00cf6f67981 */ /* 0x000ee8000c1e1b00 */
[----:B------:R-:W4:Y:S01]  /*291c0*/  LDG.E.64 R244, desc[UR12][R244.64+0x4fc8] ;  /* 0x004fc80cf4f47981 */ /* 0x000f22000c1e1b00 */
[----:B--2---:R-:W-:-:S03]  /*291d0*/  DFMA R2, R248, R240, R2 ;  /* 0x000000f0f802722b */ /* 0x004fc60000000002 */
[----:B------:R-:W2:Y:S04]  /*291e0*/  LDL.64 R248, [R1+0x142e0] ;  /* 0x0142e00001f87983 */ /* 0x000ea80000100a00 */
[----:B------:R0:W-:Y:S01]  /*291f0*/  STL.64 [R1+0x14310], R242 ;  /* 0x014310f201007387 */ /* 0x0001e20000100a00 */
[----:B---3--:R-:W-:-:S03]  /*29200*/  DFMA R2, R238, R246, R2 ;  /* 0x000000f6ee02722b */ /* 0x008fc60000000002 */
[----:B------:R-:W3:Y:S04]  /*29210*/  LDL.64 R240, [R1+0x142d8] ;  /* 0x0142d80001f07983 */ /* 0x000ee80000100a00 */
[----:B------:R-:W3:Y:S01]  /*29220*/  LDL.64 R238, [R1+0x142c0] ;  /* 0x0142c00001ee7983 */ /* 0x000ee20000100a00 */
[----:B----4-:R-:W-:Y:S01]  /*29230*/  DFMA R2, R244, R236, R2 ;  /* 0x000000ecf402722b */ /* 0x010fe20000000002 */
[----:B------:R-:W-:Y:S02]  /*29240*/  IMAD.U32 R244, RZ, RZ, UR8 ;  /* 0x00000008fff47e24 */ /* 0x000fe4000f8e00ff */
[----:B0-----:R-:W4:Y:S01]  /*29250*/  LDL.64 R242, [R1+0x142d0] ;  /* 0x0142d00001f27983 */ /* 0x001f220000100a00 */
[----:B------:R-:W-:Y:S02]  /*29260*/  IMAD.U32 R245, RZ, RZ, UR9 ;  /* 0x00000009fff57e24 */ /* 0x000fe4000f8e00ff */
[----:B------:R-:W-:Y:S01]  /*29270*/  IMAD.U32 R246, RZ, RZ, UR8 ;  /* 0x00000008fff67e24 */ /* 0x000fe2000f8e00ff */
[----:B------:R-:W3:Y:S01]  /*29280*/  LDL.64 R236, [R1+0x142c8] ;  /* 0x0142c80001ec7983 */ /* 0x000ee20000100a00 */
[----:B------:R-:W-:-:S06]  /*29290*/  IMAD.U32 R247, RZ, RZ, UR9 ;  /* 0x00000009fff77e24 */ /* 0x000fcc000f8e00ff */
[----:B------:R-:W4:Y:S01]  /*292a0*/  LDG.E.64 R246, desc[UR12][R246.64+0x4fe0] ;  /* 0x004fe00cf6f67981 */ /* 0x000f22000c1e1b00 */
[----:B--2---:R-:W-:-:S03]  /*292b0*/  DFMA R2, R248, R250, R2 ;  /* 0x000000faf802722b */ /* 0x004fc60000000002 */
[----:B------:R-:W2:Y:S04]  /*292c0*/  LDG.E.64 R248, desc[UR12][R244.64+0x4fd8] ;  /* 0x004fd80cf4f87981 */ /* 0x000ea8000c1e1b00 */
[----:B------:R-:W3:Y:S01]  /*292d0*/  LDG.E.64 R244, desc[UR12][R244.64+0x4fe8] ;  /* 0x004fe80cf4f47981 */ /* 0x000ee2000c1e1b00 */
[----:B------:R-:W-:Y:S01]  /*292e0*/  IMAD.U32 R250, RZ, RZ, UR8 ;  /* 0x00000008fffa7e24 */ /* 0x000fe2000f8e00ff */
[----:B------:R-:W-:-:S06]  /*292f0*/  MOV R251, UR9 ;  /* 0x0000000900fb7c02 */ /* 0x000fcc0008000f00 */
[----:B------:R-:W3:Y:S01]  /*29300*/  LDG.E.64 R250, desc[UR12][R250.64+0x4ff0] ;  /* 0x004ff00cfafa7981 */ /* 0x000ee2000c1e1b00 */
[----:B--2---:R-:W-:-:S03]  /*29310*/  DFMA R2, R248, R234, R2 ;  /* 0x000000eaf802722b */ /* 0x004fc60000000002 */
[----:B------:R-:W2:Y:S05]  /*29320*/  LDL.64 R234, [R1+0x142b8] ;  /* 0x0142b80001ea7983 */ /* 0x000eaa0000100a00 */
[----:B----4-:R-:W-:Y:S01]  /*29330*/  DFMA R2, R242, R246, R2 ;  /* 0x000000f6f202722b */ /* 0x010fe20000000002 */
[----:B------:R-:W4:Y:S07]  /*29340*/  LDL.64 R242, [R1+0x142a0] ;  /* 0x0142a00001f27983 */ /* 0x000f2e0000100a00 */
[----:B---3--:R-:W-:Y:S01]  /*29350*/  DFMA R2, R244, R240, R2 ;  /* 0x000000f0f402722b */ /* 0x008fe20000000002 */
[----:B------:R-:W-:Y:S01]  /*29360*/  IMAD.U32 R244, RZ, RZ, UR8 ;  /* 0x00000008fff47e24 */ /* 0x000fe2000f8e00ff */
[----:B------:R-:W3:Y:S01]  /*29370*/  LDL.64 R240, [R1+0x142a8] ;  /* 0x0142a80001f07983 */ /* 0x000ee20000100a00 */
[----:B------:R-:W-:-:S05]  /*29380*/  IMAD.U32 R245, RZ, RZ, UR9 ;  /* 0x00000009fff57e24 */ /* 0x000fca000f8e00ff */
[----:B------:R-:W2:Y:S01]  /*29390*/  LDG.E.64 R248, desc[UR12][R244.64+0x4ff8] ;  /* 0x004ff80cf4f87981 */ /* 0x000ea2000c1e1b00 */
[----:B------:R-:W-:Y:S01]  /*293a0*/  DFMA R2, R238, R250, R2 ;  /* 0x000000faee02722b */ /* 0x000fe20000000002 */
[----:B------:R-:W-:Y:S02]  /*293b0*/  IMAD.U32 R246, RZ, RZ, UR8 ;  /* 0x00000008fff67e24 */ /* 0x000fe4000f8e00ff */
[----:B------:R-:W-:Y:S01]  /*293c0*/  IMAD.U32 R247, RZ, RZ, UR9 ;  /* 0x00000009fff77e24 */ /* 0x000fe2000f8e00ff */
[----:B------:R-:W3:Y:S05]  /*293d0*/  LDL.64 R238, [R1+0x14290] ;  /* 0x0142900001ee7983 */ /* 0x000eea0000100a00 */
[----:B------:R-:W4:Y:S04]  /*293e0*/  LDG.E.64 R246, desc[UR12][R246.64+0x5000] ;  /* 0x0050000cf6f67981 */ /* 0x000f28000c1e1b00 */
[----:B------:R-:W3:Y:S01]  /*293f0*/  LDG.E.64 R244, desc[UR12][R244.64+0x5008] ;  /* 0x0050080cf4f47981 */ /* 0x000ee2000c1e1b00 */
[----:B--2---:R-:W-:-:S03]  /*29400*/  DFMA R2, R248, R236, R2 ;  /* 0x000000ecf802722b */ /* 0x004fc60000000002 */
[----:B------:R-:W4:Y:S01]  /*29410*/  LDL.64 R248, [R1+0x142b0] ;  /* 0x0142b00001f87983 */ /* 0x000f220000100a00 */
[----:B------:R-:W-:Y:S02]  /*29420*/  IMAD.U32 R250, RZ, RZ, UR8 ;  /* 0x00000008fffa7e24 */ /* 0x000fe4000f8e00ff */
[----:B------:R-:W-:Y:S01]  /*29430*/  IMAD.U32 R251, RZ, RZ, UR9 ;  /* 0x00000009fffb7e24 */ /* 0x000fe2000f8e00ff */
[----:B------:R-:W2:Y:S05]  /*29440*/  LDL.64 R236, [R1+0x14298] ;  /* 0x0142980001ec7983 */ /* 0x000eaa0000100a00 */
[----:B------:R-:W2:Y:S01]  /*29450*/  LDG.E.64 R250, desc[UR12][R250.64+0x5010] ;  /* 0x0050100cfafa7981 */ /* 0x000ea2000c1e1b00 */
[----:B----4-:R-:W-:-:S08]  /*29460*/  DFMA R2, R248, R246, R2 ;  /* 0x000000f6f802722b */ /* 0x010fd00000000002 */
[----:B---3--:R-:W-:Y:S01]  /*29470*/  DFMA R2, R244, R234, R2 ;  /* 0x000000eaf402722b */ /* 0x008fe20000000002 */
[----:B------:R-:W-:Y:S01]  /*29480*/  IMAD.U32 R244, RZ, RZ, UR8 ;  /* 0x00000008fff47e24 */ /* 0x000fe2000f8e00ff */
[----:B------:R-:W-:Y:S01]  /*29490*/  MOV R245, UR9 ;  /* 0x0000000900f57c02 */ /* 0x000fe20008000f00 */
[----:B------:R-:W-:Y:S01]  /*294a0*/  IMAD.U32 R246, RZ, RZ, UR8 ;  /* 0x00000008fff67e24 */ /* 0x000fe2000f8e00ff */
[----:B------:R-:W3:Y:S04]  /*294b0*/  LDL.64 R234, [R1+0x14288] ;  /* 0x0142880001ea7983 */ /* 0x000ee80000100a00 */
[----:B------:R-:W4:Y:S01]  /*294c0*/  LDG.E.64 R248, desc[UR12][R244.64+0x5018] ;  /* 0x0050180cf4f87981 */ /* 0x000f22000c1e1b00 */
[----:B------:R-:W-:-:S06]  /*294d0*/  IMAD.U32 R247, RZ, RZ, UR9 ;  /* 0x00000009fff77e24 */ /* 0x000fcc000f8e00ff */
[----:B------:R-:W3:Y:S01]  /*294e0*/  LDG.E.64 R246, desc[UR12][R246.64+0x5020] ;  /* 0x0050200cf6f67981 */ /* 0x000ee2000c1e1b00 */
[----:B--2---:R-:W-:-:S03]  /*294f0*/  DFMA R2, R242, R250, R2 ;  /* 0x000000faf202722b */ /* 0x004fc60000000002 */
[----:B------:R-:W2:Y:S01]  /*29500*/  LDG.E.64 R244, desc[UR12][R244.64+0x5028] ;  /* 0x0050280cf4f47981 */ /* 0x000ea2000c1e1b00 */
[----:B------:R-:W-:Y:S02]  /*29510*/  IMAD.U32 R250, RZ, RZ, UR8 ;  /* 0x00000008fffa7e24 */ /* 0x000fe4000f8e00ff */
[----:B------:R-:W-:Y:S01]  /*29520*/  IMAD.U32 R251, RZ, RZ, UR9 ;  /* 0x00000009fffb7e24 */ /* 0x000fe2000f8e00ff */
[----:B------:R-:W2:Y:S05]  /*29530*/  LDL.64 R242, [R1+0x14270] ;  /* 0x0142700001f27983 */ /* 0x000eaa0000100a00 */
[----:B------:R-:W2:Y:S01]  /*29540*/  LDG.E.64 R250, desc[UR12][R250.64+0x5030] ;  /* 0x0050300cfafa7981 */ /* 0x000ea2000c1e1b00 */
[----:B----4-:R-:W-:-:S03]  /*29550*/  DFMA R2, R248, R240, R2 ;  /* 0x000000f0f802722b */ /* 0x010fc60000000002 */
[----:B------:R-:W4:Y:S04]  /*29560*/  LDL.64 R248, [R1+0x14280] ;  /* 0x0142800001f87983 */ /* 0x000f280000100a00 */
[----:B------:R-:W4:Y:S01]  /*29570*/  LDL.64 R240, [R1+0x14278] ;  /* 0x0142780001f07983 */ /* 0x000f220000100a00 */
[----:B---3--:R-:W-:-:S03]  /*29580*/  DFMA R2, R238, R246, R2 ;  /* 0x000000f6ee02722b */ /* 0x008fc60000000002 */
[----:B------:R-:W3:Y:S05]  /*29590*/  LDL.64 R238, [R1+0x14260] ;  /* 0x0142600001ee7983 */ /* 0x000eea0000100a00 */
[----:B--2---:R-:W-:Y:S01]  /*295a0*/  DFMA R2, R244, R236, R2 ;  /* 0x000000ecf402722b */ /* 0x004fe20000000002 */
[----:B------:R-:W-:Y:S01]  /*295b0*/  IMAD.U32 R244, RZ, RZ, UR8 ;  /* 0x00000008fff47e24 */ /* 0x000fe2000f8e00ff */
[----:B------:R-:W-:Y:S01]  /*295c0*/  MOV R247, UR9 ;  /* 0x0000000900f77c02 */ /* 0x000fe20008000f00 */
[----:B------:R-:W-:Y:S01]  /*295d0*/  IMAD.U32 R245, RZ, RZ, UR9 ;  /* 0x00000009fff57e24 */ /* 0x000fe2000f8e00ff */
[----:B------:R-:W2:Y:S01]  /*295e0*/  LDL.64 R236, [R1+0x14268] ;  /* 0x0142680001ec7983 */ /* 0x000ea20000100a00 */
[----:B------:R-:W-:-:S06]  /*295f0*/  IMAD.U32 R246, RZ, RZ, UR8 ;  /* 0x00000008fff67e24 */ /* 0x000fcc000f8e00ff */
[----:B------:R-:W3:Y:S01]  /*29600*/  LDG.E.64 R246, desc[UR12][R246.64+0x5040] ;  /* 0x0050400cf6f67981 */ /* 0x000ee2000c1e1b00 */
[----:B----4-:R-:W-:-:S03]  /*29610*/  DFMA R2, R248, R250, R2 ;  /* 0x000000faf802722b */ /* 0x010fc60000000002 */
[----:B------:R-:W4:Y:S04]  /*29620*/  LDG.E.64 R248, desc[UR12][R244.64+0x5038] ;  /* 0x0050380cf4f87981 */ /* 0x000f28000c1e1b00 */
[----:B------:R-:W2:Y:S01]  /*29630*/  LDG.E.64 R244, desc[UR12][R244.64+0x5048] ;  /* 0x0050480cf4f47981 */ /* 0x000ea2000c1e1b00 */
[----:B------:R-:W-:Y:S02]  /*29640*/  IMAD.U32 R250, RZ, RZ, UR8 ;  /* 0x00000008fffa7e24 */ /* 0x000fe4000f8e00ff */
[----:B------:R-:W-:-:S06]  /*29650*/  IMAD.U32 R251, RZ, RZ, UR9 ;  /* 0x00000009fffb7e24 */ /* 0x000fcc000f8e00ff */
[----:B------:R-:W2:Y:S01]  /*29660*/  LDG.E.64 R250, desc[UR12][R250.64+0x5050] ;  /* 0x0050500cfafa7981 */ /* 0x000ea2000c1e1b00 */
[----:B----4-:R-:W-:-:S03]  /*29670*/  DFMA R2, R248, R234, R2 ;  /* 0x000000eaf802722b */ /* 0x010fc60000000002 */
[----:B------:R-:W4:Y:S05]  /*29680*/  LDL.64 R234, [R1+0x14258] ;  /* 0x0142580001ea7983 */ /* 0x000f2a0000100a00 */
[----:B---3--:R-:W-:Y:S01]  /*29690*/  DFMA R2, R242, R246, R2 ;  /* 0x000000f6f202722b */ /* 0x008fe20000000002 */
[----:B------:R-:W3:Y:S07]  /*296a0*/  LDL.64 R242, [R1+0x14240] ;  /* 0x0142400001f27983 */ /* 0x000eee0000100a00 */
[----:B--2---:R-:W-:Y:S01]  /*296b0*/  DFMA R2, R244, R240, R2 ;  /* 0x000000f0f402722b */ /* 0x004fe20000000002 */
[----:B------:R-:W-:Y:S01]  /*296c0*/  IMAD.U32 R244, RZ, RZ, UR8 ;  /* 0x00000008fff47e24 */ /* 0x000fe2000f8e00ff */
[----:B------:R-:W2:Y:S01]  /*296d0*/  LDL.64 R240, [R1+0x14248] ;  /* 0x0142480001f07983 */ /* 0x000ea20000100a00 */
[----:B------:R-:W-:-:S05]  /*296e0*/  IMAD.U32 R245, RZ, RZ, UR9 ;  /* 0x00000009fff57e24 */ /* 0x000fca000f8e00ff */
[----:B------:R-:W4:Y:S01]  /*296f0*/  LDG.E.64 R248, desc[UR12][R244.64+0x5058] ;  /* 0x0050580cf4f87981 */ /* 0x000f22000c1e1b00 */
[----:B------:R-:W-:Y:S01]  /*29700*/  DFMA R2, R238, R250, R2 ;  /* 0x000000faee02722b */ /* 0x000fe20000000002 */
[----:B------:R-:W-:Y:S02]  /*29710*/  IMAD.U32 R246, RZ, RZ, UR8 ;  /* 0x00000008fff67e24 */ /* 0x000fe4000f8e00ff */
[----:B------:R-:W-:Y:S01]  /*29720*/  IMAD.U32 R247, RZ, RZ, UR9 ;  /* 0x00000009fff77e24 */ /* 0x000fe2000f8e00ff */
[----:B------:R-:W2:Y:S05]  /*29730*/  LDL.64 R238, [R1+0x14230] ;  /* 0x0142300001ee7983 */ /* 0x000eaa0000100a00 */
[----:B------:R-:W3:Y:S04]  /*29740*/  LDG.E.64 R246, desc[UR12][R246.64+0x5060] ;  /* 0x0050600cf6f67981 */ /* 0x000ee8000c1e1b00 */
[----:B------:R-:W2:Y:S01]  /*29750*/  LDG.E.64 R244, desc[UR12][R244.64+0x5068] ;  /* 0x0050680cf4f47981 */ /* 0x000ea2000c1e1b00 */
[----:B----4-:R-:W-:-:S03]  /*29760*/  DFMA R2, R248, R236, R2 ;  /* 0x000000ecf802722b */ /* 0x010fc60000000002 */
[----:B------:R-:W3:Y:S01]  /*29770*/  LDL.64 R248, [R1+0x14250] ;  /* 0x0142500001f87983 */ /* 0x000ee20000100a00 */
[----:B------:R-:W-:Y:S01]  /*29780*/  IMAD.U32 R250, RZ, RZ, UR8 ;  /* 0x00000008fffa7e24 */ /* 0x000fe2000f8e00ff */
[----:B------:R-:W-:Y:S02]  /*29790*/  MOV R251, UR9 ;  /* 0x0000000900fb7c02 */ /* 0x000fe40008000f00 */
[----:B------:R-:W4:Y:S04]  /*297a0*/  LDL.64 R236, [R1+0x14238] ;  /* 0x0142380001ec7983 */ /* 0x000f280000100a00 */
[----:B------:R-:W4:Y:S01]  /*297b0*/  LDG.E.64 R250, desc[UR12][R250.64+0x5070] ;  /* 0x0050700cfafa7981 */ /* 0x000f22000c1e1b00 */
[----:B---3--:R-:W-:-:S08]  /*297c0*/  DFMA R2, R248, R246, R2 ;  /* 0x000000f6f802722b */ /* 0x008fd00000000002 */
[----:B--2---:R-:W-:Y:S01]  /*297d0*/  DFMA R2, R244, R234, R2 ;  /* 0x000000eaf402722b */ /* 0x004fe20000000002 */
[----:B------:R-:W-:Y:S01]  /*297e0*/  IMAD.U32 R244, RZ, RZ, UR8 ;  /* 0x00000008fff47e24 */ /* 0x000fe2000f8e00ff */
[----:B------:R-:W2:Y:S01]  /*297f0*/  LDL.64 R234, [R1+0x14228] ;  /* 0x0142280001ea7983 */ /* 0x000ea20000100a00 */
[----:B------:R-:W-:-:S05]  /*29800*/  IMAD.U32 R245, RZ, RZ, UR9 ;  /* 0x00000009fff57e24 */ /* 0x000fca000f8e00ff */
[----:B------:R-:W3:Y:S01]  /*29810*/  LDG.E.64 R248, desc[UR12][R244.64+0xad70] ;  /* 0x00ad700cf4f87981 */ /* 0x000ee2000c1e1b00 */
[----:B------:R-:W-:Y:S02]  /*29820*/  IMAD.U32 R246, RZ, RZ, UR8 ;  /* 0x00000008fff67e24 */ /* 0x000fe4000f8e00ff */
[----:B------:R-:W-:-:S06]  /*29830*/  IMAD.U32 R247, RZ, RZ, UR9 ;  /* 0x00000009fff77e24 */ /* 0x000fcc000f8e00ff */
[----:B------:R-:W2:Y:S01]  /*29840*/  LDG.E.64 R246, desc[UR12][R246.64+0xad78] ;  /* 0x00ad780cf6f67981 */ /* 0x000ea2000c1e1b00 */
[----:B----4-:R-:W-:-:S03]  /*29850*/  DFMA R2, R242, R250, R2 ;  /* 0x000000faf202722b */ /* 0x010fc60000000002 */
[----:B------:R-:W4:Y:S01]  /*29860*/  LDG.E.64 R244, desc[UR12][R244.64+0xad80] ;  /* 0x00ad800cf4f47981 */ /* 0x000f22000c1e1b00 */
[----:B------:R-:W-:Y:S02]  /*29870*/  IMAD.U32 R250, RZ, RZ, UR8 ;  /* 0x00000008fffa7e24 */ /* 0x000fe4000f8e00ff */
[----:B------:R-:W-:Y:S01]  /*29880*/  IMAD.U32 R251, RZ, RZ, UR9 ;  /* 0x00000009fffb7e24 */ /* 0x000fe2000f8e00ff */
[----:B------:R-:W4:Y:S05]  /*29890*/  LDL.64 R242, [R1+0x14210] ;  /* 0x0142100001f27983 */ /* 0x000f2a0000100a00 */
[----:B------:R-:W4:Y:S01]  /*298a0*/  LDG.E.64 R250, desc[UR12][R250.64+0xad88] ;  /* 0x00ad880cfafa7981 */ /* 0x000f22000c1e1b00 */
[----:B---3--:R-:W-:-:S03]  /*298b0*/  DFMA R2, R248, R240, R2 ;  /* 0x000000f0f802722b */ /* 0x008fc60000000002 */
[----:B------:R-:W3:Y:S04]  /*298c0*/  LDL.64 R248, [R1+0x14220] ;  /* 0x0142200001f87983 */ /* 0x000ee80000100a00 */
[----:B------:R-:W3:Y:S01]  /*298d0*/  LDL.64 R240, [R1+0x14218] ;  /* 0x0142180001f07983 */ /* 0x000ee20000100a00 */
[----:B--2---:R-:W-:-:S03]  /*298e0*/  DFMA R2, R238, R246, R2 ;  /* 0x000000f6ee02722b */ /* 0x004fc60000000002 */
[----:B------:R-:W2:Y:S05]  /*298f0*/  LDL.64 R238, [R1+0x14200] ;  /* 0x0142000001ee7983 */ /* 0x000eaa0000100a00 */
[----:B----4-:R-:W-:Y:S01]  /*29900*/  DFMA R2, R244, R236, R2 ;  /* 0x000000ecf402722b */ /* 0x010fe20000000002 */
[----:B------:R-:W-:Y:S01]  /*29910*/  IMAD.U32 R244, RZ, RZ, UR8 ;  /* 0x00000008fff47e24 */ /* 0x000fe2000f8e00ff */
[----:B------:R-:W-:Y:S01]  /*29920*/  MOV R245, UR9 ;  /* 0x0000000900f57c02 */ /* 0x000fe20008000f00 */
[----:B------:R-:W-:Y:S01]  /*29930*/  IMAD.U32 R246, RZ, RZ, UR8 ;  /* 0x00000008fff67e24 */ /* 0x000fe2000f8e00ff */
[----:B------:R-:W4:Y:S01]  /*29940*/  LDL.64 R236, [R1+0x14208] ;  /* 0x0142080001ec7983 */ /* 0x000f220000100a00 */
[----:B------:R-:W-:-:S06]  /*29950*/  IMAD.U32 R247, RZ, RZ, UR9 ;  /* 0x00000009fff77e24 */ /* 0x000fcc000f8e00ff */
[----:B------:R-:W2:Y:S01]  /*29960*/  LDG.E.64 R246, desc[UR12][R246.64+0xad98] ;  /* 0x00ad980cf6f67981 */ /* 0x000ea2000c1e1b00 */
[----:B---3--:R-:W-:-:S03]  /*29970*/  DFMA R2, R248, R250, R2 ;  /* 0x000000faf802722b */ /* 0x008fc60000000002 */
[----:B------:R-:W3:Y:S04]  /*29980*/  LDG.E.64 R248, desc[UR12][R244.64+0xad90] ;  /* 0x00ad900cf4f87981 */ /* 0x000ee8000c1e1b00 */
[----:B------:R-:W4:Y:S01]  /*29990*/  LDG.E.64 R244, desc[UR12][R244.64+0xada0] ;  /* 0x00ada00cf4f47981 */ /* 0x000f22000c1e1b00 */
[----:B------:R-:W-:Y:S02]  /*299a0*/  IMAD.U32 R250, RZ, RZ, UR8 ;  /* 0x00000008fffa7e24 */ /* 0x000fe4000f8e00ff */
[----:B------:R-:W-:-:S06]  /*299b0*/  IMAD.U32 R251, RZ, RZ, UR9 ;  /* 0x00000009fffb7e24 */ /* 0x000fcc000f8e00ff */
[----:B------:R-:W4:Y:S01]  /*299c0*/  LDG.E.64 R250, desc[UR12][R250.64+0xada8] ;  /* 0x00ada80cfafa7981 */ /* 0x000f22000c1e1b00 */
[----:B---3--:R-:W-:-:S03]  /*299d0*/  DFMA R2, R248, R234, R2 ;  /* 0x000000eaf802722b */ /* 0x008fc60000000002 */
[----:B------:R-:W3:Y:S05]  /*299e0*/  LDL.64 R234, [R1+0x141f8] ;  /* 0x0141f80001ea7983 */ /* 0x000eea0000100a00 */
[----:B--2---:R-:W-:Y:S01]  /*299f0*/  DFMA R2, R242, R246, R2 ;  /* 0x000000f6f202722b */ /* 0x004fe20000000002 */
[----:B------:R-:W2:Y:S07]  /*29a00*/  LDL.64 R242, [R1+0x141e0] ;  /* 0x0141e00001f27983 */ /* 0x000eae0000100a00 */
[----:B----4-:R-:W-:Y:S01]  /*29a10*/  DFMA R2, R244, R240, R2 ;  /* 0x000000f0f402722b */ /* 0x010fe20000000002 */
[----:B------:R-:W-:Y:S01]  /*29a20*/  IMAD.U32 R244, RZ, RZ, UR8 ;  /* 0x00000008fff47e24 */ /* 0x000fe2000f8e00ff */
[----:B------:R-:W-:Y:S01]  /*29a30*/  MOV R247, UR9 ;  /* 0x0000000900f77c02 */ /* 0x000fe20008000f00 */
[----:B------:R-:W-:Y:S01]  /*29a40*/  IMAD.U32 R245, RZ, RZ, UR9 ;  /* 0x00000009fff57e24 */ /* 0x000fe2000f8e00ff */
[----:B------:R-:W4:Y:S04]  /*29a50*/  LDL.64 R240, [R1+0x141e8] ;  /* 0x0141e80001f07983 */ /* 0x000f280000100a00 */
[----:B------:R-:W3:Y:S01]  /*29a60*/  LDG.E.64 R248, desc[UR12][R244.64+0xadb0] ;  /* 0x00adb00cf4f87981 */ /* 0x000ee2000c1e1b00 */
[----:B------:R-:W-:Y:S01]  /*29a70*/  DFMA R2, R238, R250, R2 ;  /* 0x000000faee02722b */ /* 0x000fe20000000002 */
[----:B------:R-:W-:-:S02]  /*29a80*/  IMAD.U32 R246, RZ, RZ, UR8 ;  /* 0x00000008fff67e24 */ /* 0x000fc4000f8e00ff */
[----:B------:R-:W4:Y:S04]  /*29a90*/  LDL.64 R238, [R1+0x141d0] ;  /* 0x0141d00001ee7983 */ /* 0x000f280000100a00 */
[----:B------:R-:W2:Y:S04]  /*29aa0*/  LDG.E.64 R246, desc[UR12][R246.64+0xadb8] ;  /* 0x00adb80cf6f67981 */ /* 0x000ea8000c1e1b00 */
[----:B------:R-:W4:Y:S01]  /*29ab0*/  LDG.E.64 R244, desc[UR12][R244.64+0xadc0] ;  /* 0x00adc00cf4f47981 */ /* 0x000f22000c1e1b00 */
[----:B---3--:R-:W-:-:S03]  /*29ac0*/  DFMA R2, R248, R236, R2 ;  /* 0x000000ecf802722b */ /* 0x008fc60000000002 */
[----:B------:R-:W2:Y:S01]  /*29ad0*/  LDL.64 R248, [R1+0x141f0] ;  /* 0x0141f00001f87983 */ /* 0x000ea20000100a00 */
[----:B------:R-:W-:Y:S02]  /*29ae0*/  IMAD.U32 R250, RZ, RZ, UR8 ;  /* 0x00000008fffa7e24 */ /* 0x000fe4000f8e00ff */
[----:B------:R-:W-:Y:S01]  /*29af0*/  IMAD.U32 R251, RZ, RZ, UR9 ;  /* 0x00000009fffb7e24 */ /* 0x000fe2000f8e00ff */
[----:B------:R-:W3:Y:S05]  /*29b00*/  LDL.64 R236, [R1+0x141d8] ;  /* 0x0141d80001ec7983 */ /* 0x000eea0000100a00 */
[----:B------:R-:W3:Y:S01]  /*29b10*/  LDG.E.64 R250, desc[UR12][R250.64+0xadc8] ;  /* 0x00adc80cfafa7981 */ /* 0x000ee2000c1e1b00 */
[----:B--2---:R-:W-:-:S08]  /*29b20*/  DFMA R2, R248, R246, R2 ;  /* 0x000000f6f802722b */ /* 0x004fd00000000002 */
[----:B----4-:R-:W-:Y:S01]  /*29b30*/  DFMA R2, R244, R234, R2 ;  /* 0x000000eaf402722b */ /* 0x010fe20000000002 */
[----:B------:R-:W-:Y:S01]  /*29b40*/  IMAD.U32 R244, RZ, RZ, UR8 ;  /* 0x00000008fff47e24 */ /* 0x000fe2000f8e00ff */
[----:B------:R-:W2:Y:S01]  /*29b50*/  LDL.64 R234, [R1+0x141c8] ;  /* 0x0141c80001ea7983 */ /* 0x000ea20000100a00 */
[----:B------:R-:W-:-:S05]  /*29b60*/  IMAD.U32 R245, RZ, RZ, UR9 ;  /* 0x00000009fff57e24 */ /* 0x000fca000f8e00ff */
[----:B------:R-:W4:Y:S01]  /*29b70*/  LDG.E.64 R248, desc[UR12][R244.64+0xadd0] ;  /* 0x00add00cf4f87981 */ /* 0x000f22000c1e1b00 */
[----:B------:R-:W-:Y:S02]  /*29b80*/  IMAD.U32 R246, RZ, RZ, UR8 ;  /* 0x00000008fff67e24 */ /* 0x000fe4000f8e00ff */
[----:B------:R-:W-:-:S06]  /*29b90*/  IMAD.U32 R247, RZ, RZ, UR9 ;  /* 0x00000009fff77e24 */ /* 0x000fcc000f8e00ff */
[----:B------:R-:W2:Y:S01]  /*29ba0*/  LDG.E.64 R246, desc[UR12][R246.64+0xadd8] ;  /* 0x00add80cf6f67981 */ /* 0x000ea2000c1e1b00 */
[----:B---3--:R-:W-:-:S03]  /*29bb0*/  DFMA R2, R242, R250, R2 ;  /* 0x000000faf202722b */ /* 0x008fc60000000002 */
[----:B------:R-:W3:Y:S01]  /*29bc0*/  LDG.E.64 R244, desc[UR12][R244.64+0xade0] ;  /* 0x00ade00cf4f47981 */ /* 0x000ee2000c1e1b00 */
[----:B------:R-:W-:Y:S01]  /*29bd0*/  IMAD.U32 R250, RZ, RZ, UR8 ;  /* 0x00000008fffa7e24 */ /* 0x000fe2000f8e00ff */
[----:B------:R-:W-:Y:S02]  /*29be0*/  MOV R251, UR9 ;  /* 0x0000000900fb7c02 */ /* 0x000fe40008000f00 */
[----:B------:R-:W3:Y:S04]  /*29bf0*/  LDL.64 R242, [R1+0x141b0] ;  /* 0x0141b00001f27983 */ /* 0x000ee80000100a00 */
[----:B------:R-:W3:Y:S01]  /*29c00*/  LDG.E.64 R250, desc[UR12][R250.64+0xade8] ;  /* 0x00ade80cfafa7981 */ /* 0x000ee2000c1e1b00 */
[----:B----4-:R-:W-:-:S03]  /*29c10*/  DFMA R2, R248, R240, R2 ;  /* 0x000000f0f802722b */ /* 0x010fc60000000002 */
[----:B------:R-:W4:Y:S04]  /*29c20*/  LDL.64 R248, [R1+0x141c0] ;  /* 0x0141c00001f87983 */ /* 0x000f280000100a00 */
[----:B------:R-:W4:Y:S01]  /*29c30*/  LDL.64 R240, [R1+0x141b8] ;  /* 0x0141b80001f07983 */ /* 0x000f220000100a00 */
[----:B--2---:R-:W-:-:S03]  /*29c40*/  DFMA R2, R238, R246, R2 ;  /* 0x000000f6ee02722b */ /* 0x004fc60000000002 */
[----:B------:R-:W2:Y:S05]  /*29c50*/  LDL.64 R238, [R1+0x141a0] ;  /* 0x0141a00001ee7983 */ /* 0x000eaa0000100a00 */
[----:B---3--:R-:W-:Y:S01]  /*29c60*/  DFMA R2, R244, R236, R2 ;  /* 0x000000ecf402722b */ /* 0x008fe20000000002 */
[----:B------:R-:W-:Y:S01]  /*29c70*/  IMAD.U32 R244, RZ, RZ, UR8 ;  /* 0x00000008fff47e24 */ /* 0x000fe2000f8e00ff */
[----:B------:R-:W3:Y:S01]  /*29c80*/  LDL.64 R236, [R1+0x141a8] ;  /* 0x0141a80001ec7983 */ /* 0x000ee20000100a00 */
[----:B------:R-:W-:Y:S02]  /*29c90*/  IMAD.U32 R245, RZ, RZ, UR9 ;  /* 0x00000009fff57e24 */ /* 0x000fe4000f8e00ff */
[----:B------:R-:W-:-:S02]  /*29ca0*/  IMAD.U32 R246, RZ, RZ, UR8 ;  /* 0x00000008fff67e24 */ /* 0x000fc4000f8e00ff */
[----:B------:R-:W-:-:S06]  /*29cb0*/  IMAD.U32 R247, RZ, RZ, UR9 ;  /* 0x00000009fff77e24 */ /* 0x000fcc000f8e00ff */
[----:B------:R-:W2:Y:S01]  /*29cc0*/  LDG.E.64 R246, desc[UR12][R246.64+0xadf8] ;  /* 0x00adf80cf6f67981 */ /* 0x000ea2000c1e1b00 */
[----:B----4-:R-:W-:-:S03]  /*29cd0*/  DFMA R2, R248, R250, R2 ;  /* 0x000000faf802722b */ /* 0x010fc60000000002 */
[----:B------:R-:W4:Y:S04]  /*29ce0*/  LDG.E.64 R248, desc[UR12][R244.64+0xadf0] ;  /* 0x00adf00cf4f87981 */ /* 0x000f28000c1e1b00 */
[----:B------:R-:W3:Y:S01]  /*29cf0*/  LDG.E.64 R244, desc[UR12][R244.64+0xae00] ;  /* 0x00ae000cf4f47981 */ /* 0x000ee2000c1e1b00 */
[----:B------:R-:W-:Y:S02]  /*29d00*/  IMAD.U32 R250, RZ, RZ, UR8 ;  /* 0x00000008fffa7e24 */ /* 0x000fe4000f8e00ff */
[----:B------:R-:W-:-:S06]  /*29d10*/  IMAD.U32 R251, RZ, RZ, UR9 ;  /* 0x00000009fffb7e24 */ /* 0x000fcc000f8e00ff */
[----:B------:R-:W3:Y:S01]  /*29d20*/  LDG.E.64 R250, desc[UR12][R250.64+0xae08] ;  /* 0x00ae080cfafa7981 */ /* 0x000ee2000c1e1b00 */
[----:B----4-:R-:W-:-:S03]  /*29d30*/  DFMA R2, R248, R234, R2 ;  /* 0x000000eaf802722b */ /* 0x010fc60000000002 */
[----:B------:R-:W4:Y:S05]  /*29d40*/  LDL.64 R234, [R1+0x14198] ;  /* 0x0141980001ea7983 */ /* 0x000f2a0000100a00 */
[----:B--2---:R-:W-:Y:S01]  /*29d50*/  DFMA R2, R242, R246, R2 ;  /* 0x000000f6f202722b */ /* 0x004fe20000000002 */
[----:B------:R-:W2:Y:S07]  /*29d60*/  LDL.64 R242, [R1+0x14180] ;  /* 0x0141800001f27983 */ /* 0x000eae0000100a00 */
[----:B---3--:R-:W-:Y:S01]  /*29d70*/  DFMA R2, R244, R240, R2 ;  /* 0x000000f0f402722b */ /* 0x008fe20000000002 */
[----:B------:R-:W-:Y:S01]  /*29d80*/  IMAD.U32 R244, RZ, RZ, UR8 ;  /* 0x00000008fff47e24 */ /* 0x000fe2000f8e00ff */
[----:B------:R-:W-:Y:S01]  /*29d90*/  MOV R245, UR9 ;  /* 0x0000000900f57c02 */ /* 0x000fe20008000f00 */
[----:B------:R-:W-:Y:S01]  /*29da0*/  IMAD.U32 R246, RZ, RZ, UR8 ;  /* 0x00000008fff67e24 */ /* 0x000fe2000f8e00ff */
[----:B------:R-:W3:Y:S04]  /*29db0*/  LDL.64 R240, [R1+0x14188] ;  /* 0x0141880001f07983 */ /* 0x000ee80000100a00 */
[----:B------:R-:W4:Y:S01]  /*29dc0*/  LDG.E.64 R248, desc[UR12][R244.64+0xae10] ;  /* 0x00ae100cf4f87981 */ /* 0x000f22000c1e1b00 */
[----:B------:R-:W-:Y:S01]  /*29dd0*/  DFMA R2, R238, R250, R2 ;  /* 0x000000faee02722b */ /* 0x000fe20000000002 */
[----:B------:R-:W-:-:S02]  /*29de0*/  IMAD.U32 R247, RZ, RZ, UR9 ;  /* 0x00000009fff77e24 */ /* 0x000fc4000f8e00ff */
[----:B------:R-:W3:Y:S04]  /*29df0*/  LDL.64 R238, [R1+0x14170] ;  /* 0x0141700001ee7983 */ /* 0x000ee80000100a00 */
[----:B------:R-:W2:Y:S04]  /*29e00*/  LDG.E.64 R246, desc[UR12][R246.64+0xae18] ;  /* 0x00ae180cf6f67981 */ /* 0x000ea8000c1e1b00 */
[----:B------:R-:W3:Y:S01]  /*29e10*/  LDG.E.64 R244, desc[UR12][R244.64+0xae20] ;  /* 0x00ae200cf4f47981 */ /* 0x000ee2000c1e1b00 */
[----:B----4-:R-:W-:-:S03]  /*29e20*/  DFMA R2, R248, R236, R2 ;  /* 0x000000ecf802722b */ /* 0x010fc60000000002 */
[----:B------:R-:W2:Y:S01]  /*29e30*/  LDL.64 R248, [R1+0x14190] ;  /* 0x0141900001f87983 */ /* 0x000ea20000100a00 */
[----:B------:R-:W-:Y:S02]  /*29e40*/  IMAD.U32 R250, RZ, RZ, UR8 ;  /* 0x00000008fffa7e24 */ /* 0x000fe4000f8e00ff */
[----:B------:R-:W-:Y:S01]  /*29e50*/  IMAD.U32 R251, RZ, RZ, UR9 ;  /* 0x00000009fffb7e24 */ /* 0x000fe2000f8e00ff */
[----:B------:R-:W4:Y:S05]  /*29e60*/  LDL.64 R236, [R1+0x14178] ;  /* 0x0141780001ec7983 */ /* 0x000f2a0000100a00 */
[----:B------:R-:W4:Y:S01]  /*29e70*/  LDG.E.64 R250, desc[UR12][R250.64+0xae28] ;  /* 0x00ae280cfafa7981 */ /* 0x000f22000c1e1b00 */
[----:B--2---:R-:W-:-:S08]  /*29e80*/  DFMA R2, R248, R246, R2 ;  /* 0x000000f6f802722b */ /* 0x004fd00000000002 */
[----:B---3--:R-:W-:Y:S01]  /*29e90*/  DFMA R2, R244, R234, R2 ;  /* 0x000000eaf402722b */ /* 0x008fe20000000002 */
[----:B------:R-:W-:Y:S01]  /*29ea0*/  IMAD.U32 R244, RZ, RZ, UR8 ;  /* 0x00000008fff47e24 */ /* 0x000fe2000f8e00ff */
[----:B------:R-:W-:Y:S01]  /*29eb0*/  MOV R247, UR9 ;  /* 0x0000000900f77c02 */ /* 0x000fe20008000f00 */
[----:B------:R-:W-:Y:S01]  /*29ec0*/  IMAD.U32 R245, RZ, RZ, UR9 ;  /* 0x00000009fff57e24 */ /* 0x000fe2000f8e00ff */
[----:B------:R-:W2:Y:S04]  /*29ed0*/  LDL.64 R234, [R1+0x14168] ;  /* 0x0141680001ea7983 */ /* 0x000ea80000100a00 */
[----:B------:R-:W3:Y:S01]  /*29ee0*/  LDG.E.64 R248, desc[UR12][R244.64+0xae30] ;  /* 0x00ae300cf4f87981 */ /* 0x000ee2000c1e1b00 */
        /* <DEDUP_REMOVED lines=15> */
[----:B------:R-:W4:Y:S01]  /*29fe0*/  LDL.64 R236, [R1+0x14148] ;  /* 0x0141480001ec7983 */ /* 0x000f220000100a00 */
[----:B------:R-:W-:Y:S02]  /*29ff0*/  IMAD.U32 R245, RZ, RZ, UR9 ;  /* 0x00000009fff57e24 */ /* 0x000fe4000f8e00ff */
[----:B------:R-:W-:-:S02]  /*2a000*/  IMAD.U32 R246, RZ, RZ, UR8 ;  /* 0x00000008fff67e24 */ /* 0x000fc4000f8e00ff */
[----:B------:R-:W-:-:S06]  /*2a010*/  IMAD.U32 R247, RZ, RZ, UR9 ;  /* 0x00000009fff77e24 */ /* 0x000fcc000f8e00ff */
[----:B------:R-:W2:Y:S01]  /*2a020*/  LDG.E.64 R246, desc[UR12][R246.64+0x10b50] ;  /* 0x010b500cf6f67981 */ /* 0x000ea2000c1e1b00 */
[----:B---3--:R-:W-:-:S03]  /*2a030*/  DFMA R2, R248, R250, R2 ;  /* 0x000000faf802722b */ /* 0x008fc60000000002 */
[----:B------:R-:W3:Y:S04]  /*2a040*/  LDG.E.64 R248, desc[UR12][R244.64+0x10b48] ;  /* 0x010b480cf4f87981 */ /* 0x000ee8000c1e1b00 */
[----:B------:R-:W4:Y:S01]  /*2a050*/  LDG.E.64 R244, desc[UR12][R244.64+0x10b58] ;  /* 0x010b580cf4f47981 */ /* 0x000f22000c1e1b00 */
[----:B------:R-:W-:Y:S01]  /*2a060*/  IMAD.U32 R250, RZ, RZ, UR8 ;  /* 0x00000008fffa7e24 */ /* 0x000fe2000f8e00ff */
[----:B------:R-:W-:-:S06]  /*2a070*/  MOV R251, UR9 ;  /* 0x0000000900fb7c02 */ /* 0x000fcc0008000f00 */
[----:B------:R-:W4:Y:S01]  /*2a080*/  LDG.E.64 R250, desc[UR12][R250.64+0x10b60] ;  /* 0x010b600cfafa7981 */ /* 0x000f22000c1e1b00 */
[----:B---3--:R-:W-:-:S03]  /*2a090*/  DFMA R2, R248, R234, R2 ;  /* 0x000000eaf802722b */ /* 0x008fc60000000002 */
[----:B------:R-:W3:Y:S05]  /*2a0a0*/  LDL.64 R234, [R1+0x14138] ;  /* 0x0141380001ea7983 */ /* 0x000eea0000100a00 */
[----:B--2---:R-:W-:Y:S01]  /*2a0b0*/  DFMA R2, R242, R246, R2 ;  /* 0x000000f6f202722b */ /* 0x004fe20000000002 */
[----:B------:R-:W2:Y:S07]  /*2a0c0*/  LDL.64 R242, [R1+0x14120] ;  /* 0x0141200001f27983 */ /* 0x000eae0000100a00 */
[----:B----4-:R-:W-:Y:S01]  /*2a0d0*/  DFMA R2, R244, R240, R2 ;  /* 0x000000f0f402722b */ /* 0x010fe20000000002 */
[----:B------:R-:W-:Y:S01]  /*2a0e0*/  IMAD.U32 R244, RZ, RZ, UR8 ;  /* 0x00000008fff47e24 */ /* 0x000fe2000f8e00ff */
[----:B------:R-:W4:Y:S01]  /*2a0f0*/  LDL.64 R240, [R1+0x14128] ;  /* 0x0141280001f07983 */ /* 0x000f220000100a00 */
[----:B------:R-:W-:-:S05]  /*2a100*/  IMAD.U32 R245, RZ, RZ, UR9 ;  /* 0x00000009fff57e24 */ /* 0x000fca000f8e00ff */
[----:B------:R-:W3:Y:S01]  /*2a110*/  LDG.E.64 R248, desc[UR12][R244.64+0x10b68] ;  /* 0x010b680cf4f87981 */ /* 0x000ee2000c1e1b00 */
[----:B------:R-:W-:Y:S01]  /*2a120*/  DFMA R2, R238, R250, R2 ;  /* 0x000000faee02722b */ /* 0x000fe20000000002 */
[----:B------:R-:W-:Y:S02]  /*2a130*/  IMAD.U32 R246, RZ, RZ, UR8 ;  /* 0x00000008fff67e24 */ /* 0x000fe4000f8e00ff */
[----:B------:R-:W-:Y:S01]  /*2a140*/  IMAD.U32 R247, RZ, RZ, UR9 ;  /* 0x00000009fff77e24 */ /* 0x000fe2000f8e00ff */
[----:B------:R-:W4:Y:S05]  /*2a150*/  LDL.64 R238, [R1+0x14110] ;  /* 0x0141100001ee7983 */ /* 0x000f2a0000100a00 */
        /* <DEDUP_REMOVED lines=11> */
[----:B------:R-:W-:Y:S01]  /*2a210*/  MOV R245, UR9 ;  /* 0x0000000900f57c02 */ /* 0x000fe20008000f00 */
[----:B------:R-:W-:Y:S01]  /*2a220*/  IMAD.U32 R246, RZ, RZ, UR8 ;  /* 0x00000008fff67e24 */ /* 0x000fe2000f8e00ff */
[----:B------:R-:W2:Y:S04]  /*2a230*/  LDL.64 R234, [R1+0x14108] ;  /* 0x0141080001ea7983 */ /* 0x000ea80000100a00 */
[----:B------:R-:W4:Y:S01]  /*2a240*/  LDG.E.64 R248, desc[UR12][R244.64+0x10b88] ;  /* 0x010b880cf4f87981 */ /* 0x000f22000c1e1b00 */
[----:B------:R-:W-:-:S06]  /*2a250*/  IMAD.U32 R247, RZ, RZ, UR9 ;  /* 0x00000009fff77e24 */ /* 0x000fcc000f8e00ff */
[----:B------:R-:W2:Y:S01]  /*2a260*/  LDG.E.64 R246, desc[UR12][R246.64+0x10b90] ;  /* 0x010b900cf6f67981 */ /* 0x000ea2000c1e1b00 */
[----:B---3--:R-:W-:-:S03]  /*2a270*/  DFMA R2, R242, R250, R2 ;  /* 0x000000faf202722b */ /* 0x008fc60000000002 */
[----:B------:R-:W3:Y:S01]  /*2a280*/  LDG.E.64 R244, desc[UR12][R244.64+0x10b98] ;  /* 0x010b980cf4f47981 */ /* 0x000ee2000c1e1b00 */
[----:B------:R-:W-:Y:S02]  /*2a290*/  IMAD.U32 R250, RZ, RZ, UR8 ;  /* 0x00000008fffa7e24 */ /* 0x000fe4000f8e00ff */
[----:B------:R-:W-:Y:S01]  /*2a2a0*/  IMAD.U32 R251, RZ, RZ, UR9 ;  /* 0x00000009fffb7e24 */ /* 0x000fe2000f8e00ff */
[----:B------:R-:W3:Y:S05]  /*2a2b0*/  LDL.64 R242, [R1+0x140f0] ;  /* 0x0140f00001f27983 */ /* 0x000eea0000100a00 */
        /* <DEDUP_REMOVED lines=8> */
[----:B------:R-:W-:Y:S01]  /*2a340*/  MOV R247, UR9 ;  /* 0x0000000900f77c02 */ /* 0x000fe20008000f00 */
[----:B------:R-:W-:Y:S01]  /*2a350*/  IMAD.U32 R245, RZ, RZ, UR9 ;  /* 0x00000009fff57e24 */ /* 0x000fe2000f8e00ff */
[----:B------:R-:W3:Y:S01]  /*2a360*/  LDL.64 R236, [R1+0x140e8] ;  /* 0x0140e80001ec7983 */ /* 0x000ee20000100a00 */
        /* <DEDUP_REMOVED lines=14> */
[----:B------:R-:W3:Y:S01]  /*2a450*/  LDL.64 R240, [R1+0x140c8] ;  /* 0x0140c80001f07983 */ /* 0x000ee20000100a00 */
[----:B------:R-:W-:-:S05]  /*2a460*/  IMAD.U32 R245, RZ, RZ, UR9 ;  /* 0x00000009fff57e24 */ /* 0x000fca000f8e00ff */
[----:B------:R-:W4:Y:S01]  /*2a470*/  LDG.E.64 R248, desc[UR12][R244.64+0x10bc8] ;  /* 0x010bc80cf4f87981 */ /* 0x000f22000c1e1b00 */
[----:B------:R-:W-:Y:S01]  /*2a480*/  DFMA R2, R238, R250, R2 ;  /* 0x000000faee02722b */ /* 0x000fe20000000002 */
[----:B------:R-:W-:Y:S02]  /*2a490*/  IMAD.U32 R246, RZ, RZ, UR8 ;  /* 0x00000008fff67e24 */ /* 0x000fe4000f8e00ff */
[----:B------:R-:W-:Y:S01]  /*2a4a0*/  IMAD.U32 R247, RZ, RZ, UR9 ;  /* 0x00000009fff77e24 */ /* 0x000fe2000f8e00ff */
[----:B------:R-:W3:Y:S05]  /*2a4b0*/  LDL.64 R238, [R1+0x140b0] ;  /* 0x0140b00001ee7983 */ /* 0x000eea0000100a00 */
[----:B------:R-:W2:Y:S04]  /*2a4c0*/  LDG.E.64 R246, desc[UR12][R246.64+0x10bd0] ;  /* 0x010bd00cf6f67981 */ /* 0x000ea8000c1e1b00 */
[----:B------:R-:W3:Y:S01]  /*2a4d0*/  LDG.E.64 R244, desc[UR12][R244.64+0x10bd8] ;  /* 0x010bd80cf4f47981 */ /* 0x000ee2000c1e1b00 */
[----:B----4-:R-:W-:-:S03]  /*2a4e0*/  DFMA R2, R248, R236, R2 ;  /* 0x000000ecf802722b */ /* 0x010fc60000000002 */
[----:B------:R-:W2:Y:S01]  /*2a4f0*/  LDL.64 R248, [R1+0x140d0] ;  /* 0x0140d00001f87983 */ /* 0x000ea20000100a00 */
[----:B------:R-:W-:Y:S01]  /*2a500*/  IMAD.U32 R250, RZ, RZ, UR8 ;  /* 0x00000008fffa7e24 */ /* 0x000fe2000f8e00ff */
[----:B------:R-:W-:Y:S02]  /*2a510*/  MOV R251, UR9 ;  /* 0x0000000900fb7c02 */ /* 0x000fe40008000f00 */
[----:B------:R-:W4:Y:S04]  /*2a520*/  LDL.64 R236, [R1+0x140b8] ;  /* 0x0140b80001ec7983 */ /* 0x000f280000100a00 */
[----:B------:R-:W4:Y:S01]  /*2a530*/  LDG.E.64 R250, desc[UR12][R250.64+0x10be0] ;  /* 0x010be00cfafa7981 */ /* 0x000f22000c1e1b00 */
[----:B--2---:R-:W-:-:S08]  /*2a540*/  DFMA R2, R248, R246, R2 ;  /* 0x000000f6f802722b */ /* 0x004fd00000000002 */
[----:B---3--:R-:W-:Y:S01]  /*2a550*/  DFMA R2, R244, R234, R2 ;  /* 0x000000eaf402722b */ /* 0x008fe20000000002 */
        /* <DEDUP_REMOVED lines=886> */
[----:B------:R-:W4:Y:S04]  /*2dcc0*/  LDL.64 R236, [R1+0x13a88] ;  /* 0x013a880001ec7983 */ /* 0x000f280000100a00 */
[----:B---3--:R-:W-:Y:S01]  /*2dcd0*/  DFMA R2, R248, R250, R2 ;  /* 0x000000faf802722b */ /* 0x008fe20000000002 */
[----:B------:R-:W3:Y:S01]  /*2dce0*/  LDG.E.64 R248, desc[UR12][R244.64+0x3f9c8] ;  /* 0x03f9c80cf4f87981 */ /* 0x000ee2000c1e1b00 */
[----:B------:R-:W-:-:S06]  /*2dcf0*/  IMAD.U32 R247, RZ, RZ, UR9 ;  /* 0x00000009fff77e24 */ /* 0x000fcc000f8e00ff */
[----:B------:R-:W2:Y:S01]  /*2dd00*/  LDG.E.64 R246, desc[UR12][R246.64+0x3f9d0] ;  /* 0x03f9d00cf6f67981 */ /* 0x000ea2000c1e1b00 */
[----:B------:R-:W-:-:S03]  /*2dd10*/  IMAD.U32 R250, RZ, RZ, UR8 ;  /* 0x00000008fffa7e24 */ /* 0x000fc6000f8e00ff */
[----:B------:R-:W4:Y:S01]  /*2dd20*/  LDG.E.64 R244, desc[UR12][R244.64+0x3f9d8] ;  /* 0x03f9d80cf4f47981 */ /* 0x000f22000c1e1b00 */
[----:B------:R-:W-:-:S06]  /*2dd30*/  IMAD.U32 R251, RZ, RZ, UR9 ;  /* 0x00000009fffb7e24 */ /* 0x000fcc000f8e00ff */
[----:B------:R-:W4:Y:S01]  /*2dd40*/  LDG.E.64 R250, desc[UR12][R250.64+0x3f9e0] ;  /* 0x03f9e00cfafa7981 */ /* 0x000f22000c1e1b00 */
[----:B---3--:R-:W-:-:S03]  /*2dd50*/  DFMA R2, R248, R234, R2 ;  /* 0x000000eaf802722b */ /* 0x008fc60000000002 */
[----:B------:R-:W3:Y:S04]  /*2dd60*/  LDL.LU.64 R234, [R1+0x14330] ;  /* 0x0143300001ea7983 */ /* 0x000ee80000300a00 */
        /* <DEDUP_REMOVED lines=11> */
[----:B------:R-:W3:Y:S01]  /*2de20*/  LDG.E.64 R248, desc[UR12][R244.64+0x3f9e8] ;  /* 0x03f9e80cf4f87981 */ /* 0x000ee2000c1e1b00 */
[----:B------:R-:W-:Y:S02]  /*2de30*/  IMAD.U32 R250, RZ, RZ, UR8 ;  /* 0x00000008fffa7e24 */ /* 0x000fe4000f8e00ff */
[----:B------:R-:W-:-:S06]  /*2de40*/  IMAD.U32 R251, RZ, RZ, UR9 ;  /* 0x00000009fffb7e24 */ /* 0x000fcc000f8e00ff */
[----:B------:R-:W4:Y:S04]  /*2de50*/  LDG.E.64 R250, desc[UR12][R250.64+0x456f8] ;  /* 0x0456f80cfafa7981 */ /* 0x000f28000c1e1b00 */
[----:B------:R-:W4:Y:S01]  /*2de60*/  LDG.E.64 R244, desc[UR12][R244.64+0x456f0] ;  /* 0x0456f00cf4f47981 */ /* 0x000f22000c1e1b00 */
[----:B---3--:R-:W-:-:S03]  /*2de70*/  DFMA R2, R248, R236, R2 ;  /* 0x000000ecf802722b */ /* 0x008fc60000000002 */
[----:B------:R-:W3:Y:S04]  /*2de80*/  LDL.64 R248, [R1+0x13a60] ;  /* 0x013a600001f87983 */ /* 0x000ee80000100a00 */
[----:B------:R-:W3:Y:S01]  /*2de90*/  LDL.LU.64 R236, [R1+0x14328] ;  /* 0x0143280001ec7983 */ /* 0x000ee20000300a00 */
[----:B--2---:R-:W-:-:S03]  /*2dea0*/  DFMA R2, R238, R246, R2 ;  /* 0x000000f6ee02722b */ /* 0x004fc60000000002 */
[----:B------:R-:W4:Y:S04]  /*2deb0*/  LDL.64 R246, [R1+0x13a78] ;  /* 0x013a780001f67983 */ /* 0x000f280000100a00 */
[----:B------:R-:W2:Y:S01]  /*2dec0*/  LDL.LU.64 R238, [R1+0x14320] ;  /* 0x0143200001ee7983 */ /* 0x000ea20000300a00 */
[----:B----4-:R-:W-:Y:S01]  /*2ded0*/  DFMA R2, R244, R246, R2 ;  /* 0x000000f6f402722b */ /* 0x010fe20000000002 */
[----:B------:R-:W-:Y:S02]  /*2dee0*/  IMAD.U32 R244, RZ, RZ, UR8 ;  /* 0x00000008fff47e24 */ /* 0x000fe4000f8e00ff */
[----:B------:R-:W-:-:S05]  /*2def0*/  IMAD.U32 R245, RZ, RZ, UR9 ;  /* 0x00000009fff57e24 */ /* 0x000fca000f8e00ff */
[----:B---3--:R-:W-:Y:S01]  /*2df00*/  DFMA R2, R248, R250, R2 ;  /* 0x000000faf802722b */ /* 0x008fe20000000002 */
[----:B------:R-:W3:Y:S01]  /*2df10*/  LDG.E.64 R248, desc[UR12][R244.64+0x45700] ;  /* 0x0457000cf4f87981 */ /* 0x000ee2000c1e1b00 */
[----:B------:R-:W-:Y:S02]  /*2df20*/  IMAD.U32 R246, RZ, RZ, UR8 ;  /* 0x00000008fff67e24 */ /* 0x000fe4000f8e00ff */
[----:B------:R-:W-:-:S06]  /*2df30*/  IMAD.U32 R247, RZ, RZ, UR9 ;  /* 0x00000009fff77e24 */ /* 0x000fcc000f8e00ff */
[----:B------:R-:W4:Y:S04]  /*2df40*/  LDG.E.64 R246, desc[UR12][R246.64+0x45708] ;  /* 0x0457080cf6f67981 */ /* 0x000f28000c1e1b00 */
[----:B------:R-:W2:Y:S01]  /*2df50*/  LDG.E.64 R244, desc[UR12][R244.64+0x45710] ;  /* 0x0457100cf4f47981 */ /* 0x000ea2000c1e1b00 */
[----:B---3--:R-:W-:-:S03]  /*2df60*/  DFMA R2, R248, R240, R2 ;  /* 0x000000f0f802722b */ /* 0x008fc60000000002 */
[----:B------:R-:W2:Y:S01]  /*2df70*/  LDL.64 R248, [R1+0x13a58] ;  /* 0x013a580001f87983 */ /* 0x000ea20000100a00 */
[----:B------:R-:W-:Y:S01]  /*2df80*/  IMAD.U32 R250, RZ, RZ, UR8 ;  /* 0x00000008fffa7e24 */ /* 0x000fe2000f8e00ff */
[----:B------:R-:W-:Y:S01]  /*2df90*/  MOV R251, UR9 ;  /* 0x0000000900fb7c02 */ /* 0x000fe20008000f00 */
[----:B------:R-:W-:Y:S01]  /*2dfa0*/  UIMAD.WIDE.U32 UR6, UR4, -0xc0, UR8 ;  /* 0xffffff40040678a5 */ /* 0x000fe2000f8e0008 */
[----:B------:R-:W3:Y:S01]  /*2dfb0*/  LDL.LU.64 R240, [R1+0x14318] ;  /* 0x0143180001f07983 */ /* 0x000ee20000300a00 */
[----:B----4-:R-:W-:-:S03]  /*2dfc0*/  DFMA R2, R242, R246, R2 ;  /* 0x000000f6f202722b */ /* 0x010fc60000000002 */
[----:B------:R-:W4:Y:S01]  /*2dfd0*/  LDG.E.64 R250, desc[UR12][R250.64+0x45718] ;  /* 0x0457180cfafa7981 */ /* 0x000f22000c1e1b00 */
[----:B------:R-:W-:Y:S02]  /*2dfe0*/  IMAD.U32 R246, RZ, RZ, UR8 ;  /* 0x00000008fff67e24 */ /* 0x000fe4000f8e00ff */
[----:B------:R-:W-:Y:S01]  /*2dff0*/  IMAD.U32 R247, RZ, RZ, UR9 ;  /* 0x00000009fff77e24 */ /* 0x000fe2000f8e00ff */
[----:B------:R-:W-:Y:S01]  /*2e000*/  UIADD3 UR7, UPT, UPT, UR7, -UR4, URZ ;  /* 0x8000000407077290 */ /* 0x000fe2000fffe0ff */
[----:B------:R-:W3:Y:S04]  /*2e010*/  LDL.LU.64 R242, [R1+0x14310] ;  /* 0x0143100001f27983 */ /* 0x000ee80000300a00 */
[----:B------:R-:W3:Y:S01]  /*2e020*/  LDG.E.64 R246, desc[UR12][R246.64+0x45728] ;  /* 0x0457280cf6f67981 */ /* 0x000ee2000c1e1b00 */
[----:B--2---:R-:W-:Y:S01]  /*2e030*/  DFMA R2, R244, R248, R2 ;  /* 0x000000f8f402722b */ /* 0x004fe20000000002 */
[----:B------:R-:W-:-:S02]  /*2e040*/  IMAD.U32 R244, RZ, RZ, UR8 ;  /* 0x00000008fff47e24 */ /* 0x000fc4000f8e00ff */
[----:B------:R-:W-:-:S05]  /*2e050*/  IMAD.U32 R245, RZ, RZ, UR9 ;  /* 0x00000009fff57e24 */ /* 0x000fca000f8e00ff */
[----:B------:R-:W2:Y:S04]  /*2e060*/  LDG.E.64 R248, desc[UR12][R244.64+0x45720] ;  /* 0x0457200cf4f87981 */ /* 0x000ea8000c1e1b00 */
[----:B------:R-:W3:Y:S01]  /*2e070*/  LDG.E.64 R244, desc[UR12][R244.64+0x45730] ;  /* 0x0457300cf4f47981 */ /* 0x000ee2000c1e1b00 */
[----:B----4-:R-:W-:Y:S01]  /*2e080*/  DFMA R2, R4, R250, R2 ;  /* 0x000000fa0402722b */ /* 0x010fe20000000002 */
[----:B------:R-:W-:Y:S02]  /*2e090*/  IMAD.U32 R250, RZ, RZ, UR8 ;  /* 0x00000008fffa7e24 */ /* 0x000fe4000f8e00ff */
[----:B------:R-:W-:-:S06]  /*2e0a0*/  IMAD.U32 R251, RZ, RZ, UR9 ;  /* 0x00000009fffb7e24 */ /* 0x000fcc000f8e00ff */
[----:B------:R-:W4:Y:S01]  /*2e0b0*/  LDG.E.64 R250, desc[UR12][R250.64+0x45738] ;  /* 0x0457380cfafa7981 */ /* 0x000f22000c1e1b00 */
[----:B--2---:R-:W-:-:S08]  /*2e0c0*/  DFMA R2, R248, R6, R2 ;  /* 0x00000006f802722b */ /* 0x004fd00000000002 */
[----:B---3--:R-:W-:-:S08]  /*2e0d0*/  DFMA R2, R8, R246, R2 ;  /* 0x000000f60802722b */ /* 0x008fd00000000002 */
[----:B------:R-:W-:Y:S01]  /*2e0e0*/  DFMA R2, R244, R10, R2 ;  /* 0x0000000af402722b */ /* 0x000fe20000000002 */
[----:B------:R-:W-:Y:S01]  /*2e0f0*/  IMAD.U32 R244, RZ, RZ, UR8 ;  /* 0x00000008fff47e24 */ /* 0x000fe2000f8e00ff */
[----:B------:R-:W-:Y:S01]  /*2e100*/  MOV R245, UR9 ;  /* 0x0000000900f57c02 */ /* 0x000fe20008000f00 */
[----:B------:R-:W-:Y:S02]  /*2e110*/  IMAD.U32 R246, RZ, RZ, UR8 ;  /* 0x00000008fff67e24 */ /* 0x000fe4000f8e00ff */
[----:B------:R-:W-:Y:S02]  /*2e120*/  IMAD.U32 R247, RZ, RZ, UR9 ;  /* 0x00000009fff77e24 */ /* 0x000fe4000f8e00ff */
[----:B------:R-:W2:Y:S04]  /*2e130*/  LDG.E.64 R248, desc[UR12][R244.64+0x45740] ;  /* 0x0457400cf4f87981 */ /* 0x000ea8000c1e1b00 */
[----:B------:R-:W3:Y:S04]  /*2e140*/  LDG.E.64 R246, desc[UR12][R246.64+0x45748] ;  /* 0x0457480cf6f67981 */ /* 0x000ee8000c1e1b00 */
[----:B------:R-:W3:Y:S01]  /*2e150*/  LDG.E.64 R244, desc[UR12][R244.64+0x45750] ;  /* 0x0457500cf4f47981 */ /* 0x000ee2000c1e1b00 */
[----:B----4-:R-:W-:Y:S01]  /*2e160*/  DFMA R2, R12, R250, R2 ;  /* 0x000000fa0c02722b */ /* 0x010fe20000000002 */
[----:B------:R-:W-:-:S02]  /*2e170*/  IMAD.U32 R250, RZ, RZ, UR8 ;  /* 0x00000008fffa7e24 */ /* 0x000fc4000f8e00ff */
[----:B------:R-:W-:-:S06]  /*2e180*/  IMAD.U32 R251, RZ, RZ, UR9 ;  /* 0x00000009fffb7e24 */ /* 0x000fcc000f8e00ff */
[----:B------:R-:W4:Y:S01]  /*2e190*/  LDG.E.64 R250, desc[UR12][R250.64+0x45758] ;  /* 0x0457580cfafa7981 */ /* 0x000f22000c1e1b00 */
[----:B--2---:R-:W-:-:S08]  /*2e1a0*/  DFMA R2, R248, R14, R2 ;  /* 0x0000000ef802722b */ /* 0x004fd00000000002 */
[----:B---3--:R-:W-:-:S08]  /*2e1b0*/  DFMA R2, R16, R246, R2 ;  /* 0x000000f61002722b */ /* 0x008fd00000000002 */
[----:B------:R-:W-:Y:S01]  /*2e1c0*/  DFMA R2, R244, R18, R2 ;  /* 0x00000012f402722b */ /* 0x000fe20000000002 */
[----:B------:R-:W-:Y:S02]  /*2e1d0*/  IMAD.U32 R244, RZ, RZ, UR8 ;  /* 0x00000008fff47e24 */ /* 0x000fe4000f8e00ff */
[----:B------:R-:W-:Y:S01]  /*2e1e0*/  IMAD.U32 R245, RZ, RZ, UR9 ;  /* 0x00000009fff57e24 */ /* 0x000fe2000f8e00ff */
[----:B------:R-:W-:Y:S01]  /*2e1f0*/  MOV R247, UR9 ;  /* 0x0000000900f77c02 */ /* 0x000fe20008000f00 */
[----:B------:R-:W-:-:S03]  /*2e200*/  IMAD.U32 R246, RZ, RZ, UR8 ;  /* 0x00000008fff67e24 */ /* 0x000fc6000f8e00ff */
        /* <DEDUP_REMOVED lines=11> */
[----:B------:R-:W-:Y:S02]  /*2e2c0*/  IMAD.U32 R245, RZ, RZ, UR9 ;  /* 0x00000009fff57e24 */ /* 0x000fe4000f8e00ff */
[----:B------:R-:W-:-:S03]  /*2e2d0*/  IMAD.U32 R246, RZ, RZ, UR8 ;  /* 0x00000008fff67e24 */ /* 0x000fc6000f8e00ff */
[----:B------:R-:W2:Y:S01]  /*2e2e0*/  LDG.E.64 R248, desc[UR12][R244.64+0x45780] ;  /* 0x0457800cf4f87981 */ /* 0x000ea2000c1e1b00 */
[----:B------:R-:W-:-:S06]  /*2e2f0*/  IMAD.U32 R247, RZ, RZ, UR9 ;  /* 0x00000009fff77e24 */ /* 0x000fcc000f8e00ff */
[----:B------:R-:W3:Y:S04]  /*2e300*/  LDG.E.64 R246, desc[UR12][R246.64+0x45788] ;  /* 0x0457880cf6f67981 */ /* 0x000ee8000c1e1b00 */
[----:B------:R-:W3:Y:S01]  /*2e310*/  LDG.E.64 R244, desc[UR12][R244.64+0x45790] ;  /* 0x0457900cf4f47981 */ /* 0x000ee2000c1e1b00 */
[----:B----4-:R-:W-:Y:S01]  /*2e320*/  DFMA R2, R28, R250, R2 ;  /* 0x000000fa1c02722b */ /* 0x010fe20000000002 */
[----:B------:R-:W-:Y:S01]  /*2e330*/  IMAD.U32 R250, RZ, RZ, UR8 ;  /* 0x00000008fffa7e24 */ /* 0x000fe2000f8e00ff */
[----:B------:R-:W-:-:S06]  /*2e340*/  MOV R251, UR9 ;  /* 0x0000000900fb7c02 */ /* 0x000fcc0008000f00 */
        /* <DEDUP_REMOVED lines=359> */
[----:B------:R-:W3:Y:S01]  /*2f9c0*/  LDG.E.64 R246, desc[UR12][R246.64+0x5cea8] ;  /* 0x05cea80cf6f67981 */ /* 0x000ee2000c1e1b00 */
[----:B----4-:R-:W-:Y:S01]  /*2f9d0*/  DFMA R2, R236, R250, R2 ;  /* 0x000000faec02722b */ /* 0x010fe20000000002 */
[----:B------:R-:W-:-:S02]  /*2f9e0*/  IMAD.U32 R250, RZ, RZ, UR6 ;  /* 0x00000006fffa7e24 */ /* 0x000fc4000f8e00ff */
[----:B------:R-:W4:Y:S01]  /*2f9f0*/  LDG.E.64 R244, desc[UR12][R244.64+0x5ceb0] ;  /* 0x05ceb00cf4f47981 */ /* 0x000f22000c1e1b00 */
[----:B------:R-:W-:-:S06]  /*2fa00*/  IMAD.U32 R251, RZ, RZ, UR7 ;  /* 0x00000007fffb7e24 */ /* 0x000fcc000f8e00ff */
[----:B------:R-:W4:Y:S01]  /*2fa10*/  LDG.E.64 R250, desc[UR12][R250.64+0x651e0] ;  /* 0x0651e00cfafa7981 */ /* 0x000f22000c1e1b00 */
[----:B------:R-:W-:Y:S01]  /*2fa20*/  UIADD3 UR4, UPT, UPT, UR4, 0x1, URZ ;  /* 0x0000000104047890 */ /* 0x000fe2000fffe0ff */
[----:B--2---:R-:W-:-:S08]  /*2fa30*/  DFMA R2, R248, R238, R2 ;  /* 0x000000eef802722b */ /* 0x004fd00000000002 */
[----:B---3--:R-:W-:-:S08]  /*2fa40*/  DFMA R2, R240, R246, R2 ;  /* 0x000000f6f002722b */ /* 0x008fd00000000002 */
[----:B----4-:R-:W-:-:S08]  /*2fa50*/  DFMA R2, R244, R242, R2 ;  /* 0x000000f2f402722b */ /* 0x010fd00000000002 */
[----:B------:R-:W-:-:S08]  /*2fa60*/  DADD R2, R2, R250 ;  /* 0x0000000002027229 */ /* 0x000fd000000000fa */
[----:B------:R-:W-:Y:S01]  /*2fa70*/  DSETP.MAX.AND P0, P1, RZ, R2, PT ;  /* 0x00000002ff00722a */ /* 0x000fe2000390f000 */
[----:B------:R-:W-:Y:S02]  /*2fa80*/  IMAD.MOV.U32 R247, RZ, RZ, RZ ;  /* 0x000000fffff77224 */ /* 0x000fe400078e00ff */
[----:B------:R-:W-:Y:S02]  /*2fa90*/  IMAD.MOV.U32 R244, RZ, RZ, R3 ;  /* 0x000000fffff47224 */ /* 0x000fe400078e0003 */
[----:B------:R-:W-:-:S03]  /*2faa0*/  IMAD.MOV.U32 R3, RZ, RZ, RZ ;  /* 0x000000ffff037224 */ /* 0x000fc600078e00ff */
[----:B------:R-:W-:Y:S02]  /*2fab0*/  FSEL R0, R247, R244, P0 ;  /* 0x000000f4f7007208 */ /* 0x000fe40000000000 */
[----:B------:R-:W-:-:S04]  /*2fac0*/  SEL R2, R3, R2, P0 ;  /* 0x0000000203027207 */ /* 0x000fc80000000000 */
[----:B------:R-:W-:-:S04]  /*2fad0*/  @P1 LOP3.LUT R0, R244, 0x80000, RZ, 0xfc, !PT ;  /* 0x00080000f4001812 */ /* 0x000fc800078efcff */
[----:B------:R-:W-:Y:S01]  /*2fae0*/  MOV R3, R0 ;  /* 0x0000000000037202 */ /* 0x000fe20000000f00 */
[----:B------:R-:W-:-:S05]  /*2faf0*/  IMAD.U32 R0, RZ, RZ, UR4 ;  /* 0x00000004ff007e24 */ /* 0x000fca000f8e00ff */
[----:B------:R-:W-:Y:S01]  /*2fb00*/  ISETP.NE.AND P0, PT, R0, 0x78, PT ;  /* 0x000000780000780c */ /* 0x000fe20003f05270 */
[----:B------:R0:W-:-:S12]  /*2fb10*/  STL.64 [UR5+0x11640], R2 ;  /* 0x01164002ff007987 */ /* 0x0001d80008100a05 */
[----:B0-----:R-:W-:Y:S05]  /*2fb20*/  @P0 BRA `(.L_x_72) ;  /* 0xffffff9400400947 */ /* 0x001fea000383ffff */
[----:B------:R-:W2:Y:S01]  /*2fb30*/  LDL.128 R124, [R1+0x13640] ;  /* 0x01364000017c7983 */ /* 0x000ea20000100c00 */
[----:B------:R-:W0:Y:S03]  /*2fb40*/  LDCU.64 UR4, c[0x0][0x388] ;  /* 0x00007100ff0477ac */ /* 0x000e260008000a00 */
        /* <DEDUP_REMOVED lines=59> */
[----:B--2---:R3:W5:Y:S01]  /*2ff00*/  LDL.128 R124, [R1+0x13830] ;  /* 0x01383000017c7983 */ /* 0x0047620000100c00 */
[----:B0-----:R-:W-:-:S04]  /*2ff10*/  UIADD3 UR4, UP0, UPT, UR4, 0x62bb0, URZ ;  /* 0x00062bb004047890 */ /* 0x001fc8000ff1e0ff */
[----:B------:R-:W-:Y:S01]  /*2ff20*/  UIADD3.X UR5, UPT, UPT, URZ, UR5, URZ, UP0, !UPT ;  /* 0x00000005ff057290 */ /* 0x000fe200087fe4ff */
[----:B------:R-:W-:Y:S02]  /*2ff30*/  VIADD R0, R1, 0x13a00 ;  /* 0x00013a0001007836 */ /* 0x000fe40000000000 */
[----:B------:R-:W-:-:S03]  /*2ff40*/  IMAD.U32 R2, RZ, RZ, UR4 ;  /* 0x00000004ff027e24 */ /* 0x000fc6000f8e00ff */
[----:B------:R-:W-:Y:S01]  /*2ff50*/  IMAD.U32 R3, RZ, RZ, UR5 ;  /* 0x00000005ff037e24 */ /* 0x000fe2000f8e00ff */
[----:B---3--:R-:W-:-:S06]  /*2ff60*/  UMOV UR4, URZ ;  /* 0x000000ff00047c82 */ /* 0x008fcc0008000000 */
.L_x_73:
[----:B-----5:R0:W-:Y:S04]  /*2ff70*/  STL.64 [R1+0x14310], R238 ;  /* 0x014310ee01007387 */ /* 0x0201e80000100a00 */
[----:B------:R-:W2:Y:S04]  /*2ff80*/  LDG.E.64 R240, desc[UR12][R2.64+0x29f0] ;  /* 0x0029f00c02f07981 */ /* 0x000ea8000c1e1b00 */
[----:B------:R-:W2:Y:S04]  /*2ff90*/  LDG.E.64 R242, desc[UR12][R2.64] ;  /* 0x0000000c02f27981 */ /* 0x000ea8000c1e1b00 */
[----:B0-----:R-:W2:Y:S04]  /*2ffa0*/  LDL.64 R238, [R1+0x13a50] ;  /* 0x013a500001ee7983 */ /* 0x001ea80000100a00 */
[----:B------:R-:W3:Y:S04]  /*2ffb0*/  LDL.64 R250, [R1+0x13a58] ;  /* 0x013a580001fa7983 */ /* 0x000ee80000100a00 */
[----:B------:R-:W3:Y:S04]  /*2ffc0*/  LDG.E.64 R244, desc[UR12][R2.64+0x50] ;  /* 0x0000500c02f47981 */ /* 0x000ee8000c1e1b00 */
[----:B------:R-:W4:Y:S04]  /*2ffd0*/  LDG.E.64 R246, desc[UR12][R2.64+0xa0] ;  /* 0x0000a00c02f67981 */ /* 0x000f28000c1e1b00 */
[----:B------:R-:W4:Y:S01]  /*2ffe0*/  LDG.E.64 R248, desc[UR12][R2.64+0xf0] ;  /* 0x0000f00c02f87981 */ /* 0x000f22000c1e1b00 */
[----:B--2---:R-:W-:-:S03]  /*2fff0*/  DFMA R240, R238, R242, R240 ;  /* 0x000000f2eef0722b */ /* 0x004fc600000000f0 */
[----:B------:R-:W2:Y:S04]  /*30000*/  LDG.E.64 R242, desc[UR12][R2.64+0x140] ;  /* 0x0001400c02f27981 */ /* 0x000ea8000c1e1b00 */
[----:B------:R-:W2:Y:S01]  /*30010*/  LDL.LU.64 R238, [R1+0x14310] ;  /* 0x0143100001ee7983 */ /* 0x000ea20000300a00 */
[----:B---3--:R-:W-:-:S03]  /*30020*/  DFMA R240, R244, R250, R240 ;  /* 0x000000faf4f0722b */ /* 0x008fc600000000f0 */
[----:B------:R-:W3:Y:S05]  /*30030*/  LDG.E.64 R244, desc[UR12][R2.64+0x190] ;  /* 0x0001900c02f47981 */ /* 0x000eea000c1e1b00 */
[----:B----4-:R-:W-:Y:S01]  /*30040*/  DFMA R240, R4, R246, R240 ;  /* 0x000000f604f0722b */ /* 0x010fe200000000f0 */
[----:B------:R-:W4:Y:S07]  /*30050*/  LDG.E.64 R246, desc[UR12][R2.64+0x1e0] ;  /* 0x0001e00c02f67981 */ /* 0x000f2e000c1e1b00 */
[----:B------:R-:W-:Y:S01]  /*30060*/  DFMA R240, R248, R6, R240 ;  /* 0x00000006f8f0722b */ /* 0x000fe200000000f0 */
[----:B------:R-:W4:Y:S07]  /*30070*/  LDG.E.64 R248, desc[UR12][R2.64+0x230] ;  /* 0x0002300c02f87981 */ /* 0x000f2e000c1e1b00 */
[----:B--2---:R-:W-:Y:S01]  /*30080*/  DFMA R240, R8, R242, R240 ;  /* 0x000000f208f0722b */ /* 0x004fe200000000f0 */
[----:B------:R-:W2:Y:S07]  /*30090*/  LDG.E.64 R242, desc[UR12][R2.64+0x280] ;  /* 0x0002800c02f27981 */ /* 0x000eae000c1e1b00 */
[----:B---3--:R-:W-:Y:S01]  /*300a0*/  DFMA R240, R244, R10, R240 ;  /* 0x0000000af4f0722b */ /* 0x008fe200000000f0 */
[----:B------:R-:W3:Y:S07]  /*300b0*/  LDG.E.64 R244, desc[UR12][R2.64+0x2d0] ;  /* 0x0002d00c02f47981 */ /* 0x000eee000c1e1b00 */
        /* <DEDUP_REMOVED lines=219> */
[----:B------:R-:W4:Y:S01]  /*30e70*/  LDG.E.64 R248, desc[UR12][R2.64+0x2530] ;  /* 0x0025300c02f87981 */ /* 0x000f22000c1e1b00 */
[----:B------:R-:W-:-:S04]  /*30e80*/  UIADD3 UR4, UPT, UPT, UR4, 0x1, URZ ;  /* 0x0000000104047890 */ /* 0x000fc8000fffe0ff */
[----:B------:R-:W-:Y:S02]  /*30e90*/  UISETP.NE.AND UP0, UPT, UR4, 0xa, UPT ;  /* 0x0000000a0400788c */ /* 0x000fe4000bf05270 */
[----:B--2---:R-:W-:-:S08]  /*30ea0*/  DFMA R240, R232, R242, R240 ;  /* 0x000000f2e8f0722b */ /* 0x004fd000000000f0 */
[----:B---3--:R-:W-:-:S08]  /*30eb0*/  DFMA R240, R244, R234, R240 ;  /* 0x000000eaf4f0722b */ /* 0x008fd000000000f0 */
[----:B----4-:R-:W-:-:S08]  /*30ec0*/  DFMA R240, R236, R246, R240 ;  /* 0x000000f6ecf0722b */ /* 0x010fd000000000f0 */
[----:B------:R-:W-:-:S08]  /*30ed0*/  DFMA R248, R248, R238, R240 ;  /* 0x000000eef8f8722b */ /* 0x000fd000000000f0 */
[----:B------:R-:W-:Y:S01]  /*30ee0*/  DSETP.MAX.AND P0, P1, RZ, R248, PT ;  /* 0x000000f8ff00722a */ /* 0x000fe2000390f000 */
[----:B------:R-:W-:Y:S02]  /*30ef0*/  IMAD.MOV.U32 R240, RZ, RZ, RZ ;  /* 0x000000fffff07224 */ /* 0x000fe400078e00ff */
[----:B------:R-:W-:-:S05]  /*30f00*/  IMAD.MOV.U32 R241, RZ, RZ, R249 ;  /* 0x000000fffff17224 */ /* 0x000fca00078e00f9 */
[----:B------:R-:W-:-:S06]  /*30f10*/  FSEL R243, R240, R241, P0 ;  /* 0x000000f1f0f37208 */ /* 0x000fcc0000000000 */
[----:B------:R-:W-:Y:S02]  /*30f20*/  @P1 LOP3.LUT R243, R241, 0x80000, RZ, 0xfc, !PT ;  /* 0x00080000f1f31812 */ /* 0x000fe400078efcff */
[----:B------:R-:W-:-:S03]  /*30f30*/  SEL R240, R240, R248, P0 ;  /* 0x000000f8f0f07207 */ /* 0x000fc60000000000 */
[----:B------:R-:W-:Y:S01]  /*30f40*/  IMAD.MOV.U32 R241, RZ, RZ, R243 ;  /* 0x000000fffff17224 */ /* 0x000fe200078e00f3 */
[----:B------:R-:W-:-:S04]  /*30f50*/  IADD3 R2, P0, PT, R2, 0x8, RZ ;  /* 0x0000000802027810 */ /* 0x000fc80007f1e0ff */
[----:B------:R0:W-:Y:S01]  /*30f60*/  STL.64 [R0], R240 ;  /* 0x000000f000007387 */ /* 0x0001e20000100a00 */
[----:B------:R-:W-:Y:S01]  /*30f70*/  IADD3.X R3, PT, PT, RZ, R3, RZ, P0, !PT ;  /* 0x00000003ff037210 */ /* 0x000fe200007fe4ff */
[----:B0-----:R-:W-:Y:S01]  /*30f80*/  VIADD R0, R0, 0x8 ;  /* 0x0000000800007836 */ /* 0x001fe20000000000 */
[----:B------:R-:W-:Y:S06]  /*30f90*/  BRA.U UP0, `(.L_x_73) ;  /* 0xffffffed00f47547 */ /* 0x000fec000b83ffff */
[----:B------:R-:W2:Y:S04]  /*30fa0*/  LDL.128 R20, [R1+0x13a00] ;  /* 0x013a000001147983 */ /* 0x000ea80000100c00 */
[----:B------:R-:W3:Y:S04]  /*30fb0*/  LDL.128 R4, [R1+0x13a10] ;  /* 0x013a100001047983 */ /* 0x000ee80000100c00 */
[----:B------:R-:W4:Y:S04]  /*30fc0*/  LDL.128 R8, [R1+0x13a20] ;  /* 0x013a200001087983 */ /* 0x000f280000100c00 */
[----:B------:R-:W5:Y:S04]  /*30fd0*/  LDL.128 R12, [R1+0x13a30] ;  /* 0x013a3000010c7983 */ /* 0x000f680000100c00 */
[----:B------:R-:W5:Y:S01]  /*30fe0*/  LDL.128 R16, [R1+0x13a40] ;  /* 0x013a400001107983 */ /* 0x000f620000100c00 */
[----:B------:R-:W0:Y:S01]  /*30ff0*/  S2UR UR6, SR_CTAID.X ;  /* 0x00000000000679c3 */ /* 0x000e220000002500 */
[----:B------:R-:W1:Y:S01]  /*31000*/  LDCU.64 UR4, c[0x0][0x390] ;  /* 0x00007200ff0477ac */ /* 0x000e620008000a00 */
[----:B--2---:R-:W-:-:S06]  /*31010*/  DSETP.GT.AND P4, PT, R22, R20, PT ;  /* 0x000000141600722a */ /* 0x004fcc0003f84000 */
[----:B------:R-:W-:Y:S02]  /*31020*/  FSEL R2, R22, R20, P4 ;  /* 0x0000001416027208 */ /* 0x000fe40002000000 */
[----:B------:R-:W-:Y:S02]  /*31030*/  FSEL R3, R23, R21, P4 ;  /* 0x0000001517037208 */ /* 0x000fe40002000000 */
[----:B------:R-:W-:-:S04]  /*31040*/  SEL R0, RZ, 0x1, !P4 ;  /* 0x00000001ff007807 */ /* 0x000fc80006000000 */
[----:B---3--:R-:W-:-:S06]  /*31050*/  DSETP.GT.AND P5, PT, R4, R2, PT ;  /* 0x000000020400722a */ /* 0x008fcc0003fa4000 */
[----:B------:R-:W-:Y:S02]  /*31060*/  FSEL R2, R4, R2, P5 ;  /* 0x0000000204027208 */ /* 0x000fe40002800000 */
[----:B------:R-:W-:Y:S02]  /*31070*/  FSEL R3, R5, R3, P5 ;  /* 0x0000000305037208 */ /* 0x000fe40002800000 */
[----:B------:R-:W0:Y:S01]  /*31080*/  LDC R5, c[0x0][0x360] ;  /* 0x0000d800ff057b82 */ /* 0x000e220000000800 */
[----:B------:R-:W-:-:S03]  /*31090*/  SEL R0, R0, 0x2, !P5 ;  /* 0x0000000200007807 */ /* 0x000fc60006800000 */
[----:B------:R-:W-:-:S06]  /*310a0*/  DSETP.GT.AND P6, PT, R6, R2, PT ;  /* 0x000000020600722a */ /* 0x000fcc0003fc4000 */
[----:B------:R-:W-:Y:S02]  /*310b0*/  FSEL R2, R6, R2, P6 ;  /* 0x0000000206027208 */ /* 0x000fe40003000000 */
[----:B------:R-:W-:Y:S01]  /*310c0*/  FSEL R3, R7, R3, P6 ;  /* 0x0000000307037208 */ /* 0x000fe20003000000 */
[----:B------:R-:W0:Y:S01]  /*310d0*/  S2R R6, SR_TID.X ;  /* 0x0000000000067919 */ /* 0x000e220000002100 */
[----:B------:R-:W-:-:S04]  /*310e0*/  SEL R0, R0, 0x3, !P6 ;  /* 0x0000000300007807 */ /* 0x000fc80007000000 */
[----:B----4-:R-:W-:-:S06]  /*310f0*/  DSETP.GT.AND P3, PT, R8, R2, PT ;  /* 0x000000020800722a */ /* 0x010fcc0003f64000 */
[----:B------:R-:W-:Y:S02]  /*31100*/  FSEL R2, R8, R2, P3 ;  /* 0x0000000208027208 */ /* 0x000fe40001800000 */
[----:B------:R-:W-:Y:S02]  /*31110*/  FSEL R3, R9, R3, P3 ;  /* 0x0000000309037208 */ /* 0x000fe40001800000 */
[----:B------:R-:W-:-:S04]  /*31120*/  SEL R0, R0, 0x4, !P3 ;  /* 0x0000000400007807 */ /* 0x000fc80005800000 */
[----:B------:R-:W-:-:S06]  /*31130*/  DSETP.GT.AND P2, PT, R10, R2, PT ;  /* 0x000000020a00722a */ /* 0x000fcc0003f44000 */
[----:B------:R-:W-:Y:S02]  /*31140*/  FSEL R2, R10, R2, P2 ;  /* 0x000000020a027208 */ /* 0x000fe40001000000 */
[----:B------:R-:W-:Y:S02]  /*31150*/  FSEL R3, R11, R3, P2 ;  /* 0x000000030b037208 */ /* 0x000fe40001000000 */
[----:B------:R-:W-:-:S04]  /*31160*/  SEL R0, R0, 0x5, !P2 ;  /* 0x0000000500007807 */ /* 0x000fc80005000000 */
[----:B-----5:R-:W-:-:S06]  /*31170*/  DSETP.GT.AND P1, PT, R12, R2, PT ;  /* 0x000000020c00722a */ /* 0x020fcc0003f24000 */
[----:B------:R-:W-:Y:S02]  /*31180*/  FSEL R2, R12, R2, P1 ;  /* 0x000000020c027208 */ /* 0x000fe40000800000 */
[----:B------:R-:W-:Y:S02]  /*31190*/  FSEL R3, R13, R3, P1 ;  /* 0x000000030d037208 */ /* 0x000fe40000800000 */
[----:B------:R-:W-:Y:S01]  /*311a0*/  SEL R4, R0, 0x6, !P1 ;  /* 0x0000000600047807 */ /* 0x000fe20004800000 */
[----:B0-----:R-:W-:-:S03]  /*311b0*/  IMAD R0, R5, UR6, R6 ;  /* 0x0000000605007c24 */ /* 0x001fc6000f8e0206 */
[----:B------:R-:W-:-:S06]  /*311c0*/  DSETP.GT.AND P0, PT, R14, R2, PT ;  /* 0x000000020e00722a */ /* 0x000fcc0003f04000 */
[----:B------:R-:W-:Y:S02]  /*311d0*/  FSEL R2, R14, R2, P0 ;  /* 0x000000020e027208 */ /* 0x000fe40000000000 */
[----:B------:R-:W-:Y:S02]  /*311e0*/  FSEL R3, R15, R3, P0 ;  /* 0x000000030f037208 */ /* 0x000fe40000000000 */
[----:B------:R-:W-:-:S04]  /*311f0*/  SEL R4, R4, 0x7, !P0 ;  /* 0x0000000704047807 */ /* 0x000fc80004000000 */
[----:B------:R-:W-:-:S06]  /*31200*/  DSETP.GT.AND P4, PT, R16, R2, PT ;  /* 0x000000021000722a */ /* 0x000fcc0003f84000 */
[----:B------:R-:W-:Y:S02]  /*31210*/  FSEL R2, R16, R2, P4 ;  /* 0x0000000210027208 */ /* 0x000fe40002000000 */
[----:B------:R-:W-:Y:S02]  /*31220*/  FSEL R3, R17, R3, P4 ;  /* 0x0000000311037208 */ /* 0x000fe40002000000 */
[----:B------:R-:W-:-:S04]  /*31230*/  SEL R4, R4, 0x8, !P4 ;  /* 0x0000000804047807 */ /* 0x000fc80006000000 */
[----:B------:R-:W-:Y:S01]  /*31240*/  DSETP.GT.AND P0, PT, R18, R2, PT ;  /* 0x000000021200722a */ /* 0x000fe20003f04000 */
[----:B-1----:R-:W-:-:S04]  /*31250*/  IADD3 R2, P1, PT, R0, UR4, RZ ;  /* 0x0000000400027c10 */ /* 0x002fc8000ff3e0ff */
[----:B------:R-:W-:Y:S02]  /*31260*/  LEA.HI.X.SX32 R3, R0, UR5, 0x1, P1 ;  /* 0x0000000500037c11 */ /* 0x000fe400088f0eff */
[----:B------:R-:W-:-:S05]  /*31270*/  SEL R5, R4, 0x9, !P0 ;  /* 0x0000000904057807 */ /* 0x000fca0004000000 */
[----:B------:R-:W-:Y:S01]  /*31280*/  STG.E.U8 desc[UR12][R2.64], R5 ;  /* 0x0000000502007986 */ /* 0x000fe2000c10110c */
[----:B------:R-:W-:Y:S05]  /*31290*/  EXIT ;  /* 0x000000000000794d */ /* 0x000fea0003800000 */
        .weak           $__internal_0_$__cuda_sm20_div_rn_f64_full
        .type           $__internal_0_$__cuda_sm20_div_rn_f64_full,@function
        .size           $__internal_0_$__cuda_sm20_div_rn_f64_full,($__internal_1_$__cuda_sm20_dsqrt_rn_f64_mediumpath_v1 - $__internal_0_$__cuda_sm20_div_rn_f64_full)
$__internal_0_$__cuda_sm20_div_rn_f64_full:
[C---:B------:R-:W-:Y:S01]  /*312a0*/  FSETP.GEU.AND P0, PT, |R31|.reuse, 1.469367938527859385e-39, PT ;  /* 0x001000001f00780b */ /* 0x040fe20003f0e200 */
[----:B------:R-:W-:Y:S01]  /*312b0*/  IMAD.MOV.U32 R29, RZ, RZ, R23 ;  /* 0x000000ffff1d7224 */ /* 0x000fe200078e0017 */
[C---:B------:R-:W-:Y:S01]  /*312c0*/  LOP3.LUT R10, R31.reuse, 0x800fffff, RZ, 0xc0, !PT ;  /* 0x800fffff1f0a7812 */ /* 0x040fe200078ec0ff */
[----:B------:R-:W-:Y:S01]  /*312d0*/  IMAD.MOV.U32 R14, RZ, RZ, 0x1 ;  /* 0x00000001ff0e7424 */ /* 0x000fe200078e00ff */
[----:B------:R-:W-:Y:S01]  /*312e0*/  LOP3.LUT R34, R31, 0x7ff00000, RZ, 0xc0, !PT ;  /* 0x7ff000001f227812 */ /* 0x000fe200078ec0ff */
[----:B------:R-:W-:Y:S01]  /*312f0*/  IMAD.MOV.U32 R28, RZ, RZ, R22 ;  /* 0x000000ffff1c7224 */ /* 0x000fe200078e0016 */
[----:B------:R-:W-:Y:S01]  /*31300*/  LOP3.LUT R11, R10, 0x3ff00000, RZ, 0xfc, !PT ;  /* 0x3ff000000a0b7812 */ /* 0x000fe200078efcff */
[----:B------:R-:W-:Y:S01]  /*31310*/  IMAD.MOV.U32 R10, RZ, RZ, R30 ;  /* 0x000000ffff0a7224 */ /* 0x000fe200078e001e */
[C---:B------:R-:W-:Y:S01]  /*31320*/  FSETP.GEU.AND P3, PT, |R29|.reuse, 1.469367938527859385e-39, PT ;  /* 0x001000001d00780b */ /* 0x040fe20003f6e200 */
[----:B------:R-:W-:Y:S01]  /*31330*/  IMAD.MOV.U32 R32, RZ, RZ, 0x1ca00000 ;  /* 0x1ca00000ff207424 */ /* 0x000fe200078e00ff */
[----:B------:R-:W-:Y:S01]  /*31340*/  LOP3.LUT R35, R29, 0x7ff00000, RZ, 0xc0, !PT ;  /* 0x7ff000001d237812 */ /* 0x000fe200078ec0ff */
[----:B------:R-:W-:Y:S02]  /*31350*/  BSSY.RECONVERGENT B0, `(.L_x_74) ;  /* 0x000004f000007945 */ /* 0x000fe40003800200 */
[----:B------:R-:W-:Y:S01]  /*31360*/  @!P0 DMUL R10, R30, 8.98846567431157953865e+307 ;  /* 0x7fe000001e0a8828 */ /* 0x000fe20000000000 */
[----:B------:R-:W-:Y:S01]  /*31370*/  ISETP.GE.U32.AND P2, PT, R35, R34, PT ;  /* 0x000000222300720c */ /* 0x000fe20003f46070 */
[----:B------:R-:W-:-:S04]  /*31380*/  IMAD.MOV.U32 R33, RZ, RZ, R35 ;  /* 0x000000ffff217224 */ /* 0x000fc800078e0023 */
[----:B------:R-:W0:Y:S02]  /*31390*/  MUFU.RCP64H R15, R11 ;  /* 0x0000000b000f7308 */ /* 0x000e240000001800 */
[----:B------:R-:W-:-:S04]  /*313a0*/  @!P3 LOP3.LUT R16, R31, 0x7ff00000, RZ, 0xc0, !PT ;  /* 0x7ff000001f10b812 */ /* 0x000fc800078ec0ff */
[----:B------:R-:W-:Y:S01]  /*313b0*/  @!P3 ISETP.GE.U32.AND P4, PT, R35, R16, PT ;  /* 0x000000102300b20c */ /* 0x000fe20003f86070 */
[----:B------:R-:W-:Y:S01]  /*313c0*/  IMAD.MOV.U32 R16, RZ, RZ, R34 ;  /* 0x000000ffff107224 */ /* 0x000fe200078e0022 */
[----:B------:R-:W-:-:S05]  /*313d0*/  @!P0 LOP3.LUT R16, R11, 0x7ff00000, RZ, 0xc0, !PT ;  /* 0x7ff000000b108812 */ /* 0x000fca00078ec0ff */
[----:B------:R-:W-:Y:S01]  /*313e0*/  VIADD R36, R16, 0xffffffff ;  /* 0xffffffff10247836 */ /* 0x000fe20000000000 */
[----:B0-----:R-:W-:-:S08]  /*313f0*/  DFMA R22, R14, -R10, 1 ;  /* 0x3ff000000e16742b */ /* 0x001fd0000000080a */
[----:B------:R-:W-:-:S08]  /*31400*/  DFMA R22, R22, R22, R22 ;  /* 0x000000161616722b */ /* 0x000fd00000000016 */
[----:B------:R-:W-:Y:S01]  /*31410*/  DFMA R24, R14, R22, R14 ;  /* 0x000000160e18722b */ /* 0x000fe2000000000e */
[C---:B------:R-:W-:Y:S01]  /*31420*/  @!P3 SEL R23, R32.reuse, 0x63400000, !P4 ;  /* 0x634000002017b807 */ /* 0x040fe20006000000 */
[----:B------:R-:W-:Y:S01]  /*31430*/  IMAD.MOV.U32 R14, RZ, RZ, R28 ;  /* 0x000000ffff0e7224 */ /* 0x000fe200078e001c */
[----:B------:R-:W-:Y:S02]  /*31440*/  SEL R15, R32, 0x63400000, !P2 ;  /* 0x63400000200f7807 */ /* 0x000fe40005000000 */
[--C-:B------:R-:W-:Y:S02]  /*31450*/  @!P3 LOP3.LUT R23, R23, 0x80000000, R29.reuse, 0xf8, !PT ;  /* 0x800000001717b812 */ /* 0x100fe400078ef81d */
[----:B------:R-:W-:Y:S01]  /*31460*/  LOP3.LUT R15, R15, 0x800fffff, R29, 0xf8, !PT ;  /* 0x800fffff0f0f7812 */ /* 0x000fe200078ef81d */
[----:B------:R-:W-:Y:S01]  /*31470*/  DFMA R26, R24, -R10, 1 ;  /* 0x3ff00000181a742b */ /* 0x000fe2000000080a */
[----:B------:R-:W-:Y:S02]  /*31480*/  @!P3 LOP3.LUT R23, R23, 0x100000, RZ, 0xfc, !PT ;  /* 0x001000001717b812 */ /* 0x000fe400078efcff */
[----:B------:R-:W-:-:S05]  /*31490*/  @!P3 MOV R22, RZ ;  /* 0x000000ff0016b202 */ /* 0x000fca0000000f00 */
[----:B------:R-:W-:Y:S02]  /*314a0*/  DFMA R26, R24, R26, R24 ;  /* 0x0000001a181a722b */ /* 0x000fe40000000018 */
[----:B------:R-:W-:-:S08]  /*314b0*/  @!P3 DFMA R14, R14, 2, -R22 ;  /* 0x400000000e0eb82b */ /* 0x000fd00000000816 */
[----:B------:R-:W-:Y:S02]  /*314c0*/  DMUL R22, R26, R14 ;  /* 0x0000000e1a167228 */ /* 0x000fe40000000000 */
[----:B------:R-:W-:-:S05]  /*314d0*/  @!P3 LOP3.LUT R33, R15, 0x7ff00000, RZ, 0xc0, !PT ;  /* 0x7ff000000f21b812 */ /* 0x000fca00078ec0ff */
[----:B------:R-:W-:Y:S01]  /*314e0*/  VIADD R34, R33, 0xffffffff ;  /* 0xffffffff21227836 */ /* 0x000fe20000000000 */
[----:B------:R-:W-:-:S04]  /*314f0*/  DFMA R24, R22, -R10, R14 ;  /* 0x8000000a1618722b */ /* 0x000fc8000000000e */
[----:B------:R-:W-:-:S04]  /*31500*/  ISETP.GT.U32.AND P0, PT, R34, 0x7feffffe, PT ;  /* 0x7feffffe2200780c */ /* 0x000fc80003f04070 */
[----:B------:R-:W-:Y:S01]  /*31510*/  ISETP.GT.U32.OR P0, PT, R36, 0x7feffffe, P0 ;  /* 0x7feffffe2400780c */ /* 0x000fe20000704470 */
[----:B------:R-:W-:-:S12]  /*31520*/  DFMA R26, R26, R24, R22 ;  /* 0x000000181a1a722b */ /* 0x000fd80000000016 */
[----:B------:R-:W-:Y:S05]  /*31530*/  @P0 BRA `(.L_x_75) ;  /* 0x00000000006c0947 */ /* 0x000fea0003800000 */
[----:B------:R-:W-:Y:S01]  /*31540*/  LOP3.LUT R22, R31, 0x7ff00000, RZ, 0xc0, !PT ;  /* 0x7ff000001f167812 */ /* 0x000fe200078ec0ff */
[----:B------:R-:W-:-:S03]  /*31550*/  IMAD.MOV.U32 R24, RZ, RZ, RZ ;  /* 0x000000ffff187224 */ /* 0x000fc600078e00ff */
[CC--:B------:R-:W-:Y:S02]  /*31560*/  VIADDMNMX R16, R35.reuse, -R22.reuse, 0xb9600000, !PT ;  /* 0xb960000023107446 */ /* 0x0c0fe40007800916 */
[----:B------:R-:W-:Y:S02]  /*31570*/  ISETP.GE.U32.AND P0, PT, R35, R22, PT ;  /* 0x000000162300720c */ /* 0x000fe40003f06070 */
[----:B------:R-:W-:Y:S02]  /*31580*/  VIMNMX R16, PT, PT, R16, 0x46a00000, PT ;  /* 0x46a0000010107848 */ /* 0x000fe40003fe0100 */
[----:B------:R-:W-:-:S05]  /*31590*/  SEL R23, R32, 0x63400000, !P0 ;  /* 0x6340000020177807 */ /* 0x000fca0004000000 */
[----:B------:R-:W-:-:S04]  /*315a0*/  IMAD.IADD R16, R16, 0x1, -R23 ;  /* 0x0000000110107824 */ /* 0x000fc800078e0a17 */
[----:B------:R-:W-:-:S06]  /*315b0*/  VIADD R25, R16, 0x7fe00000 ;  /* 0x7fe0000010197836 */ /* 0x000fcc0000000000 */
[----:B------:R-:W-:-:S10]  /*315c0*/  DMUL R22, R26, R24 ;  /* 0x000000181a167228 */ /* 0x000fd40000000000 */
[----:B------:R-:W-:-:S13]  /*315d0*/  FSETP.GTU.AND P0, PT, |R23|, 1.469367938527859385e-39, PT ;  /* 0x001000001700780b */ /* 0x000fda0003f0c200 */
[----:B------:R-:W-:Y:S05]  /*315e0*/  @P0 BRA `(.L_x_76) ;  /* 0x0000000000940947 */ /* 0x000fea0003800000 */
[----:B------:R-:W-:Y:S01]  /*315f0*/  DFMA R10, R26, -R10, R14 ;  /* 0x8000000a1a0a722b */ /* 0x000fe2000000000e */
[----:B------:R-:W-:-:S09]  /*31600*/  MOV R24, RZ ;  /* 0x000000ff00187202 */ /* 0x000fd20000000f00 */
[C---:B------:R-:W-:Y:S02]  /*31610*/  FSETP.NEU.AND P0, PT, R11.reuse, RZ, PT ;  /* 0x000000ff0b00720b */ /* 0x040fe40003f0d000 */
[----:B------:R-:W-:-:S04]  /*31620*/  LOP3.LUT R31, R11, 0x80000000, R31, 0x48, !PT ;  /* 0x800000000b1f7812 */ /* 0x000fc800078e481f */
[----:B------:R-:W-:-:S07]  /*31630*/  LOP3.LUT R25, R31, R25, RZ, 0xfc, !PT ;  /* 0x000000191f197212 */ /* 0x000fce00078efcff */
[----:B------:R-:W-:Y:S05]  /*31640*/  @!P0 BRA `(.L_x_76) ;  /* 0x00000000007c8947 */ /* 0x000fea0003800000 */
[----:B------:R-:W-:Y:S01]  /*31650*/  IMAD.MOV R11, RZ, RZ, -R16 ;  /* 0x000000ffff0b7224 */ /* 0x000fe200078e0a10 */
[----:B------:R-:W-:Y:S01]  /*31660*/  DMUL.RP R24, R26, R24 ;  /* 0x000000181a187228 */ /* 0x000fe20000008000 */
[----:B------:R-:W-:-:S06]  /*31670*/  IMAD.MOV.U32 R10, RZ, RZ, RZ ;  /* 0x000000ffff0a7224 */ /* 0x000fcc00078e00ff */
[----:B------:R-:W-:-:S03]  /*31680*/  DFMA R10, R22, -R10, R26 ;  /* 0x8000000a160a722b */ /* 0x000fc6000000001a */
[----:B------:R-:W-:-:S03]  /*31690*/  LOP3.LUT R31, R25, R31, RZ, 0x3c, !PT ;  /* 0x0000001f191f7212 */ /* 0x000fc600078e3cff */
[----:B------:R-:W-:-:S04]  /*316a0*/  IADD3 R10, PT, PT, -R16, -0x43300000, RZ ;  /* 0xbcd00000100a7810 */ /* 0x000fc80007ffe1ff */
[----:B------:R-:W-:-:S04]  /*316b0*/  FSETP.NEU.AND P0, PT, |R11|, R10, PT ;  /* 0x0000000a0b00720b */ /* 0x000fc80003f0d200 */
[----:B------:R-:W-:Y:S02]  /*316c0*/  FSEL R22, R24, R22, !P0 ;  /* 0x0000001618167208 */ /* 0x000fe40004000000 */
[----:B------:R-:W-:Y:S01]  /*316d0*/  FSEL R23, R31, R23, !P0 ;  /* 0x000000171f177208 */ /* 0x000fe20004000000 */
[----:B------:R-:W-:Y:S06]  /*316e0*/  BRA `(.L_x_76) ;  /* 0x0000000000547947 */ /* 0x000fec0003800000 */
.L_x_75:
[----:B------:R-:W-:-:S14]  /*316f0*/  DSETP.NAN.AND P0, PT, R28, R28, PT ;  /* 0x0000001c1c00722a */ /* 0x000fdc0003f08000 */
[----:B------:R-:W-:Y:S05]  /*31700*/  @P0 BRA `(.L_x_77) ;  /* 0x0000000000440947 */ /* 0x000fea0003800000 */
[----:B------:R-:W-:-:S14]  /*31710*/  DSETP.NAN.AND P0, PT, R30, R30, PT ;  /* 0x0000001e1e00722a */ /* 0x000fdc0003f08000 */
[----:B------:R-:W-:Y:S05]  /*31720*/  @P0 BRA `(.L_x_78) ;  /* 0x0000000000300947 */ /* 0x000fea0003800000 */
[----:B------:R-:W-:Y:S01]  /*31730*/  ISETP.NE.AND P0, PT, R33, R16, PT ;  /* 0x000000102100720c */ /* 0x000fe20003f05270 */
[----:B------:R-:W-:Y:S02]  /*31740*/  IMAD.MOV.U32 R22, RZ, RZ, 0x0 ;  /* 0x00000000ff167424 */ /* 0x000fe400078e00ff */
[----:B------:R-:W-:-:S10]  /*31750*/  IMAD.MOV.U32 R23, RZ, RZ, -0x80000 ;  /* 0xfff80000ff177424 */ /* 0x000fd400078e00ff */
[----:B------:R-:W-:Y:S05]  /*31760*/  @!P0 BRA `(.L_x_76) ;  /* 0x0000000000348947 */ /* 0x000fea0003800000 */
[----:B------:R-:W-:Y:S02]  /*31770*/  ISETP.NE.AND P0, PT, R33, 0x7ff00000, PT ;  /* 0x7ff000002100780c */ /* 0x000fe40003f05270 */
[----:B------:R-:W-:Y:S02]  /*31780*/  LOP3.LUT R23, R29, 0x80000000, R31, 0x48, !PT ;  /* 0x800000001d177812 */ /* 0x000fe400078e481f */
[----:B------:R-:W-:-:S13]  /*31790*/  ISETP.EQ.OR P0, PT, R16, RZ, !P0 ;  /* 0x000000ff1000720c */ /* 0x000fda0004702670 */
[----:B------:R-:W-:Y:S01]  /*317a0*/  @P0 LOP3.LUT R10, R23, 0x7ff00000, RZ, 0xfc, !PT ;  /* 0x7ff00000170a0812 */ /* 0x000fe200078efcff */
[----:B------:R-:W-:Y:S02]  /*317b0*/  @!P0 IMAD.MOV.U32 R22, RZ, RZ, RZ ;  /* 0x000000ffff168224 */ /* 0x000fe400078e00ff */
[----:B------:R-:W-:Y:S02]  /*317c0*/  @P0 IMAD.MOV.U32 R22, RZ, RZ, RZ ;  /* 0x000000ffff160224 */ /* 0x000fe400078e00ff */
[----:B------:R-:W-:Y:S01]  /*317d0*/  @P0 IMAD.MOV.U32 R23, RZ, RZ, R10 ;  /* 0x000000ffff170224 */ /* 0x000fe200078e000a */
[----:B------:R-:W-:Y:S06]  /*317e0*/  BRA `(.L_x_76) ;  /* 0x0000000000147947 */ /* 0x000fec0003800000 */
.L_x_78:
[----:B------:R-:W-:Y:S02]  /*317f0*/  LOP3.LUT R23, R31, 0x80000, RZ, 0xfc, !PT ;  /* 0x000800001f177812 */ /* 0x000fe400078efcff */
[----:B------:R-:W-:Y:S01]  /*31800*/  MOV R22, R30 ;  /* 0x0000001e00167202 */ /* 0x000fe20000000f00 */
[----:B------:R-:W-:Y:S06]  /*31810*/  BRA `(.L_x_76) ;  /* 0x0000000000087947 */ /* 0x000fec0003800000 */
.L_x_77:
[----:B------:R-:W-:Y:S01]  /*31820*/  LOP3.LUT R23, R29, 0x80000, RZ, 0xfc, !PT ;  /* 0x000800001d177812 */ /* 0x000fe200078efcff */
[----:B------:R-:W-:-:S07]  /*31830*/  IMAD.MOV.U32 R22, RZ, RZ, R28 ;  /* 0x000000ffff167224 */ /* 0x000fce00078e001c */
.L_x_76:
[----:B------:R-:W-:Y:S05]  /*31840*/  BSYNC.RECONVERGENT B0 ;  /* 0x0000000000007941 */ /* 0x000fea0003800200 */
.L_x_74:
[----:B------:R-:W-:Y:S02]  /*31850*/  IMAD.MOV.U32 R10, RZ, RZ, R20 ;  /* 0x000000ffff0a7224 */ /* 0x000fe400078e0014 */
[----:B------:R-:W-:Y:S02]  /*31860*/  IMAD.MOV.U32 R11, RZ, RZ, 0x0 ;  /* 0x00000000ff0b7424 */ /* 0x000fe400078e00ff */
[----:B------:R-:W-:Y:S02]  /*31870*/  IMAD.MOV.U32 R14, RZ, RZ, R22 ;  /* 0x000000ffff0e7224 */ /* 0x000fe400078e0016 */
[----:B------:R-:W-:Y:S01]  /*31880*/  IMAD.MOV.U32 R15, RZ, RZ, R23 ;  /* 0x000000ffff0f7224 */ /* 0x000fe200078e0017 */
[----:B------:R-:W-:Y:S06]  /*31890*/  RET.REL.NODEC R10 `(_Z14predict_kernelPA28_A28_KhP6LeNet5Ph) ;  /* 0xfffffce40ad87950 */ /* 0x000fec0003c3ffff */
        .weak           $__internal_1_$__cuda_sm20_dsqrt_rn_f64_mediumpath_v1
        .type           $__internal_1_$__cuda_sm20_dsqrt_rn_f64_mediumpath_v1,@function
        .size           $__internal_1_$__cuda_sm20_dsqrt_rn_f64_mediumpath_v1,(.L_x_85 - $__internal_1_$__cuda_sm20_dsqrt_rn_f64_mediumpath_v1)
$__internal_1_$__cuda_sm20_dsqrt_rn_f64_mediumpath_v1:
[----:B------:R-:W-:Y:S01]  /*318a0*/  ISETP.GE.U32.AND P0, PT, R8, -0x3400000, PT ;  /* 0xfcc000000800780c */ /* 0x000fe20003f06070 */
[----:B------:R-:W-:Y:S01]  /*318b0*/  BSSY.RECONVERGENT B1, `(.L_x_79) ;  /* 0x0000028000017945 */ /* 0x000fe20003800200 */
[----:B------:R-:W-:Y:S01]  /*318c0*/  IMAD.MOV.U32 R10, RZ, RZ, R14 ;  /* 0x000000ffff0a7224 */ /* 0x000fe200078e000e */
[----:B------:R-:W-:Y:S01]  /*318d0*/  MOV R9, R13 ;  /* 0x0000000d00097202 */ /* 0x000fe20000000f00 */
[----:B------:R-:W-:Y:S02]  /*318e0*/  IMAD.MOV.U32 R8, RZ, RZ, R12 ;  /* 0x000000ffff087224 */ /* 0x000fe400078e000c */
[----:B------:R-:W-:Y:S02]  /*318f0*/  IMAD.MOV.U32 R6, RZ, RZ, R18 ;  /* 0x000000ffff067224 */ /* 0x000fe400078e0012 */
[----:B------:R-:W-:-:S05]  /*31900*/  IMAD.MOV.U32 R7, RZ, RZ, R19 ;  /* 0x000000ffff077224 */ /* 0x000fca00078e0013 */
[----:B------:R-:W-:Y:S05]  /*31910*/  @!P0 BRA `(.L_x_80) ;  /* 0x0000000000208947 */ /* 0x000fea0003800000 */
[----:B------:R-:W-:-:S10]  /*31920*/  DFMA.RM R6, R6, R10, R16 ;  /* 0x0000000a0606722b */ /* 0x000fd40000004010 */
[----:B------:R-:W-:-:S05]  /*31930*/  IADD3 R10, P0, PT, R6, 0x1, RZ ;  /* 0x00000001060a7810 */ /* 0x000fca0007f1e0ff */
[----:B------:R-:W-:-:S06]  /*31940*/  IMAD.X R11, RZ, RZ, R7, P0 ;  /* 0x000000ffff0b7224 */ /* 0x000fcc00000e0607 */
[----:B------:R-:W-:-:S08]  /*31950*/  DFMA.RP R8, -R6, R10, R8 ;  /* 0x0000000a0608722b */ /* 0x000fd00000008108 */
[----:B------:R-:W-:-:S06]  /*31960*/  DSETP.GT.AND P0, PT, R8, RZ, PT ;  /* 0x000000ff0800722a */ /* 0x000fcc0003f04000 */
[----:B------:R-:W-:Y:S02]  /*31970*/  FSEL R6, R10, R6, P0 ;  /* 0x000000060a067208 */ /* 0x000fe40000000000 */
[----:B------:R-:W-:Y:S01]  /*31980*/  FSEL R7, R11, R7, P0 ;  /* 0x000000070b077208 */ /* 0x000fe20000000000 */
[----:B------:R-:W-:Y:S06]  /*31990*/  BRA `(.L_x_81) ;  /* 0x0000000000647947 */ /* 0x000fec0003800000 */
.L_x_80:
[----:B------:R-:W-:-:S14]  /*319a0*/  DSETP.NE.AND P0, PT, R8, RZ, PT ;  /* 0x000000ff0800722a */ /* 0x000fdc0003f05000 */
[----:B------:R-:W-:Y:S05]  /*319b0*/  @!P0 BRA `(.L_x_82) ;  /* 0x0000000000588947 */ /* 0x000fea0003800000 */
[----:B------:R-:W-:-:S13]  /*319c0*/  ISETP.GE.AND P0, PT, R9, RZ, PT ;  /* 0x000000ff0900720c */ /* 0x000fda0003f06270 */
[----:B------:R-:W-:Y:S02]  /*319d0*/  @!P0 IMAD.MOV.U32 R6, RZ, RZ, 0x0 ;  /* 0x00000000ff068424 */ /* 0x000fe400078e00ff */
[----:B------:R-:W-:Y:S01]  /*319e0*/  @!P0 IMAD.MOV.U32 R7, RZ, RZ, -0x80000 ;  /* 0xfff80000ff078424 */ /* 0x000fe200078e00ff */
[----:B------:R-:W-:Y:S06]  /*319f0*/  @!P0 BRA `(.L_x_81) ;  /* 0x00000000004c8947 */ /* 0x000fec0003800000 */
[----:B------:R-:W-:-:S13]  /*31a00*/  ISETP.GT.AND P0, PT, R9, 0x7fefffff, PT ;  /* 0x7fefffff0900780c */ /* 0x000fda0003f04270 */
[----:B------:R-:W-:Y:S05]  /*31a10*/  @P0 BRA `(.L_x_82) ;  /* 0x0000000000400947 */ /* 0x000fea0003800000 */
[----:B------:R-:W-:Y:S01]  /*31a20*/  DMUL R6, R8, 8.11296384146066816958e+31 ;  /* 0x4690000008067828 */ /* 0x000fe20000000000 */
[----:B------:R-:W-:Y:S01]  /*31a30*/  IMAD.MOV.U32 R12, RZ, RZ, 0x0 ;  /* 0x00000000ff0c7424 */ /* 0x000fe200078e00ff */
[----:B------:R-:W-:Y:S01]  /*31a40*/  MOV R13, 0x3fd80000 ;  /* 0x3fd80000000d7802 */ /* 0x000fe20000000f00 */
[----:B------:R-:W-:-:S03]  /*31a50*/  IMAD.MOV.U32 R8, RZ, RZ, RZ ;  /* 0x000000ffff087224 */ /* 0x000fc600078e00ff */
[----:B------:R-:W0:Y:S03]  /*31a60*/  MUFU.RSQ64H R9, R7 ;  /* 0x0000000700097308 */ /* 0x000e260000001c00 */
[----:B0-----:R-:W-:-:S08]  /*31a70*/  DMUL R10, R8, R8 ;  /* 0x00000008080a7228 */ /* 0x001fd00000000000 */
[----:B------:R-:W-:-:S08]  /*31a80*/  DFMA R10, R6, -R10, 1 ;  /* 0x3ff00000060a742b */ /* 0x000fd0000000080a */
[----:B------:R-:W-:Y:S02]  /*31a90*/  DFMA R12, R10, R12, 0.5 ;  /* 0x3fe000000a0c742b */ /* 0x000fe4000000000c */
[----:B------:R-:W-:-:S08]  /*31aa0*/  DMUL R10, R8, R10 ;  /* 0x0000000a080a7228 */ /* 0x000fd00000000000 */
[----:B------:R-:W-:-:S08]  /*31ab0*/  DFMA R10, R12, R10, R8 ;  /* 0x0000000a0c0a722b */ /* 0x000fd00000000008 */
[----:B------:R-:W-:Y:S02]  /*31ac0*/  DMUL R8, R6, R10 ;  /* 0x0000000a06087228 */ /* 0x000fe40000000000 */
[----:B------:R-:W-:-:S06]  /*31ad0*/  VIADD R11, R11, 0xfff00000 ;  /* 0xfff000000b0b7836 */ /* 0x000fcc0000000000 */
[----:B------:R-:W-:-:S08]  /*31ae0*/  DFMA R12, R8, -R8, R6 ;  /* 0x80000008080c722b */ /* 0x000fd00000000006 */
[----:B------:R-:W-:-:S10]  /*31af0*/  DFMA R6, R10, R12, R8 ;  /* 0x0000000c0a06722b */ /* 0x000fd40000000008 */
[----:B------:R-:W-:Y:S01]  /*31b00*/  VIADD R7, R7, 0xfcb00000 ;  /* 0xfcb0000007077836 */ /* 0x000fe20000000000 */
[----:B------:R-:W-:Y:S06]  /*31b10*/  BRA `(.L_x_81) ;  /* 0x0000000000047947 */ /* 0x000fec0003800000 */
.L_x_82:
[----:B------:R-:W-:-:S11]  /*31b20*/  DADD R6, R8, R8 ;  /* 0x0000000008067229 */ /* 0x000fd60000000008 */
.L_x_81:
[----:B------:R-:W-:Y:S05]  /*31b30*/  BSYNC.RECONVERGENT B1 ;  /* 0x0000000000017941 */ /* 0x000fea0003800200 */
.L_x_79:
[----:B------:R-:W-:Y:S02]  /*31b40*/  IMAD.MOV.U32 R8, RZ, RZ, R6 ;  /* 0x000000ffff087224 */ /* 0x000fe400078e0006 */
[----:B------:R-:W-:Y:S02]  /*31b50*/  IMAD.MOV.U32 R9, RZ, RZ, R7 ;  /* 0x000000ffff097224 */ /* 0x000fe400078e0007 */
[----:B------:R-:W-:Y:S02]  /*31b60*/  IMAD.MOV.U32 R6, RZ, RZ, R20 ;  /* 0x000000ffff067224 */ /* 0x000fe400078e0014 */
[----:B------:R-:W-:-:S04]  /*31b70*/  IMAD.MOV.U32 R7, RZ, RZ, 0x0 ;  /* 0x00000000ff077424 */ /* 0x000fc800078e00ff */
[----:B------:R-:W-:Y:S05]  /*31b80*/  RET.REL.NODEC R6 `(_Z14predict_kernelPA28_A28_KhP6LeNet5Ph) ;  /* 0xfffffce4061c7950 */ /* 0x000fea0003c3ffff */
.L_x_83:
[----:B------:R-:W-:-:S00]  /*31b90*/  BRA `(.L_x_83) ;  /* 0xfffffffc00fc7947 */ /* 0x000fc0000383ffff */
[----:B------:R-:W-:-:S00]  /*31ba0*/  NOP ;  /* 0x0000000000007918 */ /* 0x000fc00000000000 */
        /* <DEDUP_REMOVED lines=13> */
.L_x_85:


//--------------------- .nv.shared.reserved.0     --------------------------
	.section	.nv.shared.reserved.0,"aw",@nobits
	.weak		__nv_reservedSMEM_offset_0_alias
	.size		__nv_reservedSMEM_offset_0_alias, 0, 64
	.other		__nv_reservedSMEM_offset_0_alias,@"STO_CUDA_RESERVED_SHARED STV_DEFAULT"
__nv_reservedSMEM_offset_0_alias:
	.zero		0
	.zero		64


//--------------------- .nv.constant0._Z14predict_kernelPA28_A28_KhP6LeNet5Ph --------------------------
	.section	.nv.constant0._Z14predict_kernelPA28_A28_KhP6LeNet5Ph,"a",@progbits
	.sectionflags	@""
	.align	4
.nv.constant0._Z14predict_kernelPA28_A28_KhP6LeNet5Ph:
	.zero		920


//--------------------- SYMBOLS --------------------------

	.type		.nv.reservedSmem.offset0,@object
	.size		.nv.reservedSmem.offset0,0x4
